	.target	sm_90a

	.elftype	@"ET_EXEC"


//--------------------- .note.nv.tkinfo           --------------------------
	.section	.note.nv.tkinfo,"",@"SHT_NOTE"
	.sectionflags	@"SHF_NOTE_NV_TKINFO"
	.tkinfo
        /*0018*/ 	.word	0x00000002
        /*0030*/ 	.string	""
        /*0030*/ 	.string	"ptxas"
        /*0030*/ 	.string	"Cuda compilation tools, release 13.0, V13.0.88"
        /*0030*/ 	.string	"Build cuda_13.0.r13.0/compiler.36424714_0"
        /*0030*/ 	.string	"-arch sm_90a -m 64 "



//--------------------- .note.nv.cuinfo           --------------------------
	.section	.note.nv.cuinfo,"",@"SHT_NOTE"
	.sectionflags	@"SHF_NOTE_NV_CUINFO"
        /*0018*/ 	.short	0x0002
        /*001a*/ 	.short	0x005a
        /*001c*/ 	.short	0x0082
	.zero		2


//--------------------- .nv.info                  --------------------------
	.section	.nv.info,"",@"SHT_CUDA_INFO"
	.align	4


	//----- nvinfo : EIATTR_REGCOUNT
	.align		4
        /*0000*/ 	.byte	0x04, 0x2f
        /*0002*/ 	.short	(.L_15 - .L_14)
	.align		4
.L_14:
        /*0004*/ 	.word	index@(_ZN7cutlass13device_kernelINS_4gemm6kernel13GemmUniversalINS1_17GroupProblemShapeIN4cute5tupleIJiiiEEEEENS1_10collective13CollectiveMmaINS1_39MainloopSm90ArrayTmaGmmaWarpSpecializedILi3ENS6_IJNS5_1CILi2EEENSC_ILi1EEESE_EEENS1_43KernelPtrArrayTmaWarpSpecializedCooperativeEEENS6_IJNSC_ILi128EEESI_SI_EEENS_10bfloat16_tEPNS6_IJlSE_NSC_ILi0EEEEEESK_SN_NS5_8TiledMMAINS5_8MMA_AtomIJNS5_4SM904GMMA28MMA_64x128x16_F32BF16BF16_SSILNSR_5MajorE0ELST_0ELNSR_7ScaleInE1ELSU_1EEEEEENS5_6LayoutISF_NS6_IJSE_SL_SL_EEEEENS6_IJNS5_10UnderscoreES10_S10_EEEEENS5_13SM90_TMA_LOADENS5_14ComposedLayoutINS5_7SwizzleILi3ELi4ELi3EEENS5_18smem_ptr_flag_bitsILi16EEENSX_INS6_IJNSC_ILi8EEENSC_ILi64EEEEEENS6_IJS1A_SE_EEEEEEEvNS5_8identityENS5_23SM90_TMA_LOAD_MULTICASTES1E_vS1F_EENS_8epilogue10collective18CollectiveEpilogueINS1I_30Sm90PtrArrayTmaWarpSpecializedILi4ELi2ELi16ELb1ELb0ELi2EEEJSJ_NS6_IJSI_NSC_ILi32EEEEEENS_6half_tEPNS6_IJSE_lSL_EEES1P_S1R_NS1I_6fusion15FusionCallbacksIS1M_NS1S_17LinearCombinationIS1P_fS1P_fLNS_15FloatRoundStyleE2EEESJ_S1O_JEEES13_NS14_IS16_S18_NSX_INS6_IJS1A_S19_EEENS6_IJSE_S1A_EEEEEEENS5_17SM75_U16x8_LDSM_TENS5_14SM90_TMA_STOREES21_NS5_17SM90_U16x8_STSM_TENS5_9Copy_AtomIJNS5_17SM90_U32x4_STSM_NES1P_EEEvEEEvvEEEEvNT_6ParamsE)
        /*0008*/ 	.word	0x000000a8


	//----- nvinfo : EIATTR_FRAME_SIZE
	.align		4
.L_15:
        /*000c*/ 	.byte	0x04, 0x11
        /*000e*/ 	.short	(.L_17 - .L_16)
	.align		4
.L_16:
        /*0010*/ 	.word	index@($__internal_0_$__cuda_sm20_div_u64)
        /*0014*/ 	.word	0x00000000


	//----- nvinfo : EIATTR_FRAME_SIZE
	.align		4
.L_17:
        /*0018*/ 	.byte	0x04, 0x11
        /*001a*/ 	.short	(.L_19 - .L_18)
	.align		4
.L_18:
        /*001c*/ 	.word	index@(_ZN7cutlass13device_kernelINS_4gemm6kernel13GemmUniversalINS1_17GroupProblemShapeIN4cute5tupleIJiiiEEEEENS1_10collective13CollectiveMmaINS1_39MainloopSm90ArrayTmaGmmaWarpSpecializedILi3ENS6_IJNS5_1CILi2EEENSC_ILi1EEESE_EEENS1_43KernelPtrArrayTmaWarpSpecializedCooperativeEEENS6_IJNSC_ILi128EEESI_SI_EEENS_10bfloat16_tEPNS6_IJlSE_NSC_ILi0EEEEEESK_SN_NS5_8TiledMMAINS5_8MMA_AtomIJNS5_4SM904GMMA28MMA_64x128x16_F32BF16BF16_SSILNSR_5MajorE0ELST_0ELNSR_7ScaleInE1ELSU_1EEEEEENS5_6LayoutISF_NS6_IJSE_SL_SL_EEEEENS6_IJNS5_10UnderscoreES10_S10_EEEEENS5_13SM90_TMA_LOADENS5_14ComposedLayoutINS5_7SwizzleILi3ELi4ELi3EEENS5_18smem_ptr_flag_bitsILi16EEENSX_INS6_IJNSC_ILi8EEENSC_ILi64EEEEEENS6_IJS1A_SE_EEEEEEEvNS5_8identityENS5_23SM90_TMA_LOAD_MULTICASTES1E_vS1F_EENS_8epilogue10collective18CollectiveEpilogueINS1I_30Sm90PtrArrayTmaWarpSpecializedILi4ELi2ELi16ELb1ELb0ELi2EEEJSJ_NS6_IJSI_NSC_ILi32EEEEEENS_6half_tEPNS6_IJSE_lSL_EEES1P_S1R_NS1I_6fusion15FusionCallbacksIS1M_NS1S_17LinearCombinationIS1P_fS1P_fLNS_15FloatRoundStyleE2EEESJ_S1O_JEEES13_NS14_IS16_S18_NSX_INS6_IJS1A_S19_EEENS6_IJSE_S1A_EEEEEEENS5_17SM75_U16x8_LDSM_TENS5_14SM90_TMA_STOREES21_NS5_17SM90_U16x8_STSM_TENS5_9Copy_AtomIJNS5_17SM90_U32x4_STSM_NES1P_EEEvEEEvvEEEEvNT_6ParamsE)
        /*0020*/ 	.word	0x00000000


	//----- nvinfo : EIATTR_MIN_STACK_SIZE
	.align		4
.L_19:
        /*0024*/ 	.byte	0x04, 0x12
        /*0026*/ 	.short	(.L_21 - .L_20)
	.align		4
.L_20:
        /*0028*/ 	.word	index@(_ZN7cutlass13device_kernelINS_4gemm6kernel13GemmUniversalINS1_17GroupProblemShapeIN4cute5tupleIJiiiEEEEENS1_10collective13CollectiveMmaINS1_39MainloopSm90ArrayTmaGmmaWarpSpecializedILi3ENS6_IJNS5_1CILi2EEENSC_ILi1EEESE_EEENS1_43KernelPtrArrayTmaWarpSpecializedCooperativeEEENS6_IJNSC_ILi128EEESI_SI_EEENS_10bfloat16_tEPNS6_IJlSE_NSC_ILi0EEEEEESK_SN_NS5_8TiledMMAINS5_8MMA_AtomIJNS5_4SM904GMMA28MMA_64x128x16_F32BF16BF16_SSILNSR_5MajorE0ELST_0ELNSR_7ScaleInE1ELSU_1EEEEEENS5_6LayoutISF_NS6_IJSE_SL_SL_EEEEENS6_IJNS5_10UnderscoreES10_S10_EEEEENS5_13SM90_TMA_LOADENS5_14ComposedLayoutINS5_7SwizzleILi3ELi4ELi3EEENS5_18smem_ptr_flag_bitsILi16EEENSX_INS6_IJNSC_ILi8EEENSC_ILi64EEEEEENS6_IJS1A_SE_EEEEEEEvNS5_8identityENS5_23SM90_TMA_LOAD_MULTICASTES1E_vS1F_EENS_8epilogue10collective18CollectiveEpilogueINS1I_30Sm90PtrArrayTmaWarpSpecializedILi4ELi2ELi16ELb1ELb0ELi2EEEJSJ_NS6_IJSI_NSC_ILi32EEEEEENS_6half_tEPNS6_IJSE_lSL_EEES1P_S1R_NS1I_6fusion15FusionCallbacksIS1M_NS1S_17LinearCombinationIS1P_fS1P_fLNS_15FloatRoundStyleE2EEESJ_S1O_JEEES13_NS14_IS16_S18_NSX_INS6_IJS1A_S19_EEENS6_IJSE_S1A_EEEEEEENS5_17SM75_U16x8_LDSM_TENS5_14SM90_TMA_STOREES21_NS5_17SM90_U16x8_STSM_TENS5_9Copy_AtomIJNS5_17SM90_U32x4_STSM_NES1P_EEEvEEEvvEEEEvNT_6ParamsE)
        /*002c*/ 	.word	0x00000000
.L_21:


//--------------------- .nv.compat                --------------------------
	.section	.nv.compat,"",@"SHT_CUDA_COMPAT_INFO"
	.align	4
        /*0000*/ 	.byte	0x02, 0x09, 0x01, 0x00, 0x02, 0x02, 0x04, 0x00, 0x02, 0x05, 0x05, 0x00, 0x03, 0x07, 0x01, 0x01
        /*0010*/ 	.byte	0x02, 0x03, 0x03, 0x00, 0x02, 0x06, 0x01, 0x00, 0x04, 0x0b, 0x08, 0x00, 0x00, 0x00, 0x00, 0x00
        /*0020*/ 	.byte	0x00, 0x00, 0x00, 0x00


//--------------------- .nv.info._ZN7cutlass13device_kernelINS_4gemm6kernel13GemmUniversalINS1_17GroupProblemShapeIN4cute5tupleIJiiiEEEEENS1_10collective13CollectiveMmaINS1_39MainloopSm90ArrayTmaGmmaWarpSpecializedILi3ENS6_IJNS5_1CILi2EEENSC_ILi1EEESE_EEENS1_43KernelPtrArrayTmaWarpSpecializedCooperativeEEENS6_IJNSC_ILi128EEESI_SI_EEENS_10bfloat16_tEPNS6_IJlSE_NSC_ILi0EEEEEESK_SN_NS5_8TiledMMAINS5_8MMA_AtomIJNS5_4SM904GMMA28MMA_64x128x16_F32BF16BF16_SSILNSR_5MajorE0ELST_0ELNSR_7ScaleInE1ELSU_1EEEEEENS5_6LayoutISF_NS6_IJSE_SL_SL_EEEEENS6_IJNS5_10UnderscoreES10_S10_EEEEENS5_13SM90_TMA_LOADENS5_14ComposedLayoutINS5_7SwizzleILi3ELi4ELi3EEENS5_18smem_ptr_flag_bitsILi16EEENSX_INS6_IJNSC_ILi8EEENSC_ILi64EEEEEENS6_IJS1A_SE_EEEEEEEvNS5_8identityENS5_23SM90_TMA_LOAD_MULTICASTES1E_vS1F_EENS_8epilogue10collective18CollectiveEpilogueINS1I_30Sm90PtrArrayTmaWarpSpecializedILi4ELi2ELi16ELb1ELb0ELi2EEEJSJ_NS6_IJSI_NSC_ILi32EEEEEENS_6half_tEPNS6_IJSE_lSL_EEES1P_S1R_NS1I_6fusion15FusionCallbacksIS1M_NS1S_17LinearCombinationIS1P_fS1P_fLNS_15FloatRoundStyleE2EEESJ_S1O_JEEES13_NS14_IS16_S18_NSX_INS6_IJS1A_S19_EEENS6_IJSE_S1A_EEEEEEENS5_17SM75_U16x8_LDSM_TENS5_14SM90_TMA_STOREES21_NS5_17SM90_U16x8_STSM_TENS5_9Copy_AtomIJNS5_17SM90_U32x4_STSM_NES1P_EEEvEEEvvEEEEvNT_6ParamsE --------------------------
	.section	.nv.info._ZN7cutlass13device_kernelINS_4gemm6kernel13GemmUniversalINS1_17GroupProblemShapeIN4cute5tupleIJiiiEEEEENS1_10collective13CollectiveMmaINS1_39MainloopSm90ArrayTmaGmmaWarpSpecializedILi3ENS6_IJNS5_1CILi2EEENSC_ILi1EEESE_EEENS1_43KernelPtrArrayTmaWarpSpecializedCooperativeEEENS6_IJNSC_ILi128EEESI_SI_EEENS_10bfloat16_tEPNS6_IJlSE_NSC_ILi0EEEEEESK_SN_NS5_8TiledMMAINS5_8MMA_AtomIJNS5_4SM904GMMA28MMA_64x128x16_F32BF16BF16_SSILNSR_5MajorE0ELST_0ELNSR_7ScaleInE1ELSU_1EEEEEENS5_6LayoutISF_NS6_IJSE_SL_SL_EEEEENS6_IJNS5_10UnderscoreES10_S10_EEEEENS5_13SM90_TMA_LOADENS5_14ComposedLayoutINS5_7SwizzleILi3ELi4ELi3EEENS5_18smem_ptr_flag_bitsILi16EEENSX_INS6_IJNSC_ILi8EEENSC_ILi64EEEEEENS6_IJS1A_SE_EEEEEEEvNS5_8identityENS5_23SM90_TMA_LOAD_MULTICASTES1E_vS1F_EENS_8epilogue10collective18CollectiveEpilogueINS1I_30Sm90PtrArrayTmaWarpSpecializedILi4ELi2ELi16ELb1ELb0ELi2EEEJSJ_NS6_IJSI_NSC_ILi32EEEEEENS_6half_tEPNS6_IJSE_lSL_EEES1P_S1R_NS1I_6fusion15FusionCallbacksIS1M_NS1S_17LinearCombinationIS1P_fS1P_fLNS_15FloatRoundStyleE2EEESJ_S1O_JEEES13_NS14_IS16_S18_NSX_INS6_IJS1A_S19_EEENS6_IJSE_S1A_EEEEEEENS5_17SM75_U16x8_LDSM_TENS5_14SM90_TMA_STOREES21_NS5_17SM90_U16x8_STSM_TENS5_9Copy_AtomIJNS5_17SM90_U32x4_STSM_NES1P_EEEvEEEvvEEEEvNT_6ParamsE,"",@"SHT_CUDA_INFO"
	.sectionflags	@""
	.align	4


	//----- nvinfo : EIATTR_CUDA_API_VERSION
	.align		4
        /*0000*/ 	.byte	0x04, 0x37
        /*0002*/ 	.short	(.L_23 - .L_22)
.L_22:
        /*0004*/ 	.word	0x00000082


	//----- nvinfo : EIATTR_KPARAM_INFO
	.align		4
.L_23:
        /*0008*/ 	.byte	0x04, 0x17
        /*000a*/ 	.short	(.L_25 - .L_24)
.L_24:
        /*000c*/ 	.word	0x00000000
        /*0010*/ 	.short	0x0000
        /*0012*/ 	.short	0x0070
        /*0014*/ 	.byte	0x00, 0xf0, 0x01, 0x1c


	//----- nvinfo : EIATTR_SPARSE_MMA_MASK
	.align		4
.L_25:
        /*0018*/ 	.byte	0x03, 0x50
        /*001a*/ 	.short	0x0000


	//----- nvinfo : EIATTR_MAXREG_COUNT
	.align		4
        /*001c*/ 	.byte	0x03, 0x1b
        /*001e*/ 	.short	0x00a8


	//----- nvinfo : EIATTR_NUM_BARRIERS
	.align		4
        /*0020*/ 	.byte	0x02, 0x4c
        /*0022*/ 	.byte	0x02
	.zero		1


	//----- nvinfo : EIATTR_EXTERNS
	.align		4
        /*0024*/ 	.byte	0x04, 0x0f
        /*0026*/ 	.short	(.L_27 - .L_26)


	//   ....[0]....
	.align		4
.L_26:
        /*0028*/ 	.word	index@(__assertfail)


	//----- nvinfo : EIATTR_MERCURY_ISA_VERSION
	.align		4
.L_27:
        /*002c*/ 	.byte	0x03, 0x5f
        /*002e*/ 	.short	0x0101


	//----- nvinfo : EIATTR_INT_WARP_WIDE_INSTR_OFFSETS
	.align		4
        /*0030*/ 	.byte	0x04, 0x31
        /*0032*/ 	.short	(.L_29 - .L_28)


	//   ....[0]....
.L_28:
        /*0034*/ 	.word	0x000012f0


	//   ....[1]....
        /*0038*/ 	.word	0x00001300


	//   ....[2]....
        /*003c*/ 	.word	0x000013f0


	//----- nvinfo : EIATTR_COOP_GROUP_MASK_REGIDS
	.align		4
.L_29:
        /*0040*/ 	.byte	0x04, 0x29
        /*0042*/ 	.short	(.L_31 - .L_30)


	//   ....[0]....
.L_30:
        /*0044*/ 	.word	0xffffffff


	//   ....[1]....
        /*0048*/ 	.word	0xffffffff


	//   ....[2]....
        /*004c*/ 	.word	0xffffffff


	//   ....[3]....
        /*0050*/ 	.word	0xffffffff


	//   ....[4]....
        /*0054*/ 	.word	0xffffffff


	//   ....[5]....
        /*0058*/ 	.word	0xffffffff


	//   ....[6]....
        /*005c*/ 	.word	0xffffffff


	//   ....[7]....
        /*0060*/ 	.word	0xffffffff


	//   ....[8]....
        /*0064*/ 	.word	0xffffffff


	//   ....[9]....
        /*0068*/ 	.word	0xffffffff


	//   ....[10]....
        /*006c*/ 	.word	0xffffffff


	//   ....[11]....
        /*0070*/ 	.word	0xffffffff


	//   ....[12]....
        /*0074*/ 	.word	0xffffffff


	//   ....[13]....
        /*0078*/ 	.word	0xffffffff


	//   ....[14]....
        /*007c*/ 	.word	0xffffffff


	//   ....[15]....
        /*0080*/ 	.word	0xffffffff


	//   ....[16]....
        /*0084*/ 	.word	0xffffffff


	//   ....[17]....
        /*0088*/ 	.word	0xffffffff


	//   ....[18]....
        /*008c*/ 	.word	0xffffffff


	//   ....[19]....
        /*0090*/ 	.word	0xffffffff


	//   ....[20]....
        /*0094*/ 	.word	0xffffffff


	//   ....[21]....
        /*0098*/ 	.word	0xffffffff


	//   ....[22]....
        /*009c*/ 	.word	0xffffffff


	//   ....[23]....
        /*00a0*/ 	.word	0xffffffff


	//   ....[24]....
        /*00a4*/ 	.word	0xffffffff


	//   ....[25]....
        /*00a8*/ 	.word	0xffffffff


	//   ....[26]....
        /*00ac*/ 	.word	0xffffffff


	//   ....[27]....
        /*00b0*/ 	.word	0xffffffff


	//   ....[28]....
        /*00b4*/ 	.word	0xffffffff


	//   ....[29]....
        /*00b8*/ 	.word	0xffffffff


	//   ....[30]....
        /*00bc*/ 	.word	0xffffffff


	//   ....[31]....
        /*00c0*/ 	.word	0xffffffff


	//   ....[32]....
        /*00c4*/ 	.word	0xffffffff


	//   ....[33]....
        /*00c8*/ 	.word	0xffffffff


	//   ....[34]....
        /*00cc*/ 	.word	0xffffffff


	//   ....[35]....
        /*00d0*/ 	.word	0xffffffff


	//   ....[36]....
        /*00d4*/ 	.word	0xffffffff


	//   ....[37]....
        /*00d8*/ 	.word	0xffffffff


	//   ....[38]....
        /*00dc*/ 	.word	0xffffffff


	//   ....[39]....
        /*00e0*/ 	.word	0xffffffff


	//   ....[40]....
        /*00e4*/ 	.word	0xffffffff


	//   ....[41]....
        /*00e8*/ 	.word	0xffffffff


	//   ....[42]....
        /*00ec*/ 	.word	0xffffffff


	//   ....[43]....
        /*00f0*/ 	.word	0xffffffff


	//   ....[44]....
        /*00f4*/ 	.word	0xffffffff


	//   ....[45]....
        /*00f8*/ 	.word	0xffffffff


	//   ....[46]....
        /*00fc*/ 	.word	0xffffffff


	//   ....[47]....
        /*0100*/ 	.word	0xffffffff


	//   ....[48]....
        /*0104*/ 	.word	0xffffffff


	//   ....[49]....
        /*0108*/ 	.word	0xffffffff


	//   ....[50]....
        /*010c*/ 	.word	0xffffffff


	//   ....[51]....
        /*0110*/ 	.word	0xffffffff


	//   ....[52]....
        /*0114*/ 	.word	0xffffffff


	//   ....[53]....
        /*0118*/ 	.word	0xffffffff


	//   ....[54]....
        /*011c*/ 	.word	0xffffffff


	//   ....[55]....
        /*0120*/ 	.word	0xffffffff


	//   ....[56]....
        /*0124*/ 	.word	0xffffffff


	//   ....[57]....
        /*0128*/ 	.word	0xffffffff


	//   ....[58]....
        /*012c*/ 	.word	0xffffffff


	//   ....[59]....
        /*0130*/ 	.word	0xffffffff


	//   ....[60]....
        /*0134*/ 	.word	0xffffffff


	//   ....[61]....
        /*0138*/ 	.word	0xffffffff


	//   ....[62]....
        /*013c*/ 	.word	0xffffffff


	//   ....[63]....
        /*0140*/ 	.word	0xffffffff


	//   ....[64]....
        /*0144*/ 	.word	0xffffffff


	//   ....[65]....
        /*0148*/ 	.word	0xffffffff


	//   ....[66]....
        /*014c*/ 	.word	0xffffffff


	//   ....[67]....
        /*0150*/ 	.word	0xffffffff


	//   ....[68]....
        /*0154*/ 	.word	0xffffffff


	//   ....[69]....
        /*0158*/ 	.word	0xffffffff


	//   ....[70]....
        /*015c*/ 	.word	0xffffffff


	//   ....[71]....
        /*0160*/ 	.word	0xffffffff


	//   ....[72]....
        /*0164*/ 	.word	0xffffffff


	//   ....[73]....
        /*0168*/ 	.word	0xffffffff


	//   ....[74]....
        /*016c*/ 	.word	0xffffffff


	//   ....[75]....
        /*0170*/ 	.word	0xffffffff


	//   ....[76]....
        /*0174*/ 	.word	0xffffffff


	//   ....[77]....
        /*0178*/ 	.word	0xffffffff


	//   ....[78]....
        /*017c*/ 	.word	0xffffffff


	//   ....[79]....
        /*0180*/ 	.word	0x0500000f


	//----- nvinfo : EIATTR_COOP_GROUP_INSTR_OFFSETS
	.align		4
.L_31:
        /*0184*/ 	.byte	0x04, 0x28
        /*0186*/ 	.short	(.L_33 - .L_32)


	//   ....[0]....
.L_32:
        /*0188*/ 	.word	0x000007c0


	//   ....[1]....
        /*018c*/ 	.word	0x00000880


	//   ....[2]....
        /*0190*/ 	.word	0x00000d20


	//   ....[3]....
        /*0194*/ 	.word	0x00000f00


	//   ....[4]....
        /*0198*/ 	.word	0x00001170


	//   ....[5]....
        /*019c*/ 	.word	0x00001520


	//   ....[6]....
        /*01a0*/ 	.word	0x00001c70


	//   ....[7]....
        /*01a4*/ 	.word	0x00001ca0


	//   ....[8]....
        /*01a8*/ 	.word	0x00001d20


	//   ....[9]....
        /*01ac*/ 	.word	0x00001d30


	//   ....[10]....
        /*01b0*/ 	.word	0x00001d70


	//   ....[11]....
        /*01b4*/ 	.word	0x00001d90


	//   ....[12]....
        /*01b8*/ 	.word	0x00001dd0


	//   ....[13]....
        /*01bc*/ 	.word	0x00001df0


	//   ....[14]....
        /*01c0*/ 	.word	0x00001e30


	//   ....[15]....
        /*01c4*/ 	.word	0x00001e50


	//   ....[16]....
        /*01c8*/ 	.word	0x00001ec0


	//   ....[17]....
        /*01cc*/ 	.word	0x00002050


	//   ....[18]....
        /*01d0*/ 	.word	0x00002060


	//   ....[19]....
        /*01d4*/ 	.word	0x00002640


	//   ....[20]....
        /*01d8*/ 	.word	0x00002650


	//   ....[21]....
        /*01dc*/ 	.word	0x000026a0


	//   ....[22]....
        /*01e0*/ 	.word	0x000026b0


	//   ....[23]....
        /*01e4*/ 	.word	0x00002700


	//   ....[24]....
        /*01e8*/ 	.word	0x00002710


	//   ....[25]....
        /*01ec*/ 	.word	0x00002760


	//   ....[26]....
        /*01f0*/ 	.word	0x00002770


	//   ....[27]....
        /*01f4*/ 	.word	0x000027c0


	//   ....[28]....
        /*01f8*/ 	.word	0x000027d0


	//   ....[29]....
        /*01fc*/ 	.word	0x00002860


	//   ....[30]....
        /*0200*/ 	.word	0x000028c0


	//   ....[31]....
        /*0204*/ 	.word	0x00002950


	//   ....[32]....
        /*0208*/ 	.word	0x00002970


	//   ....[33]....
        /*020c*/ 	.word	0x00002980


	//   ....[34]....
        /*0210*/ 	.word	0x00002990


	//   ....[35]....
        /*0214*/ 	.word	0x000029a0


	//   ....[36]....
        /*0218*/ 	.word	0x000029b0


	//   ....[37]....
        /*021c*/ 	.word	0x00002f50


	//   ....[38]....
        /*0220*/ 	.word	0x000031f0


	//   ....[39]....
        /*0224*/ 	.word	0x000035a0


	//   ....[40]....
        /*0228*/ 	.word	0x00003a30


	//   ....[41]....
        /*022c*/ 	.word	0x00006f50


	//   ....[42]....
        /*0230*/ 	.word	0x000073f0


	//   ....[43]....
        /*0234*/ 	.word	0x00007790


	//   ....[44]....
        /*0238*/ 	.word	0x00008720


	//   ....[45]....
        /*023c*/ 	.word	0x00008df0


	//   ....[46]....
        /*0240*/ 	.word	0x00009340


	//   ....[47]....
        /*0244*/ 	.word	0x0000a270


	//   ....[48]....
        /*0248*/ 	.word	0x0000b020


	//   ....[49]....
        /*024c*/ 	.word	0x0000b040


	//   ....[50]....
        /*0250*/ 	.word	0x0000b090


	//   ....[51]....
        /*0254*/ 	.word	0x0000b0b0


	//   ....[52]....
        /*0258*/ 	.word	0x0000b0f0


	//   ....[53]....
        /*025c*/ 	.word	0x0000b120


	//   ....[54]....
        /*0260*/ 	.word	0x0000b160


	//   ....[55]....
        /*0264*/ 	.word	0x0000b190


	//   ....[56]....
        /*0268*/ 	.word	0x0000b1d0


	//   ....[57]....
        /*026c*/ 	.word	0x0000b200


	//   ....[58]....
        /*0270*/ 	.word	0x0000b290


	//   ....[59]....
        /*0274*/ 	.word	0x0000b3b0


	//   ....[60]....
        /*0278*/ 	.word	0x0000b3d0


	//   ....[61]....
        /*027c*/ 	.word	0x0000ba20


	//   ....[62]....
        /*0280*/ 	.word	0x0000ba30


	//   ....[63]....
        /*0284*/ 	.word	0x0000ba80


	//   ....[64]....
        /*0288*/ 	.word	0x0000ba90


	//   ....[65]....
        /*028c*/ 	.word	0x0000bae0


	//   ....[66]....
        /*0290*/ 	.word	0x0000baf0


	//   ....[67]....
        /*0294*/ 	.word	0x0000bb40


	//   ....[68]....
        /*0298*/ 	.word	0x0000bb50


	//   ....[69]....
        /*029c*/ 	.word	0x0000bba0


	//   ....[70]....
        /*02a0*/ 	.word	0x0000bbb0


	//   ....[71]....
        /*02a4*/ 	.word	0x0000bc40


	//   ....[72]....
        /*02a8*/ 	.word	0x0000bcb0


	//   ....[73]....
        /*02ac*/ 	.word	0x0000bd40


	//   ....[74]....
        /*02b0*/ 	.word	0x0000bd60


	//   ....[75]....
        /*02b4*/ 	.word	0x0000bd70


	//   ....[76]....
        /*02b8*/ 	.word	0x0000bd80


	//   ....[77]....
        /*02bc*/ 	.word	0x0000bd90


	//   ....[78]....
        /*02c0*/ 	.word	0x0000bda0


	//   ....[79]....
        /*02c4*/ 	.word	0x0000d1d0


	//----- nvinfo : EIATTR_REG_RECONFIG
	.align		4
.L_33:
        /*02c8*/ 	.byte	0x01, 0x54
	.zero		2


	//----- nvinfo : EIATTR_SYSCALL_OFFSETS
	.align		4
        /*02cc*/ 	.byte	0x04, 0x46
        /*02ce*/ 	.short	(.L_35 - .L_34)


	//   ....[0]....
.L_34:
        /*02d0*/ 	.word	0x00004ca0


	//   ....[1]....
        /*02d4*/ 	.word	0x00004d90


	//----- nvinfo : EIATTR_MBARRIER_INSTR_OFFSETS
	.align		4
.L_35:
        /*02d8*/ 	.byte	0x04, 0x39
        /*02da*/ 	.short	(.L_37 - .L_36)


	//   ....[0]....
.L_36:
        /*02dc*/ 	.word	0x00000c00
        /*02e0*/ 	.word	0x000000ff
        /*02e4*/ 	.word	0x00038400
        /*02e8*/ 	.short	0x0100
        /*02ea*/ 	.byte	0x0b
	.zero		1


	//   ....[1]....
        /*02ec*/ 	.word	0x00000c10
        /*02f0*/ 	.word	0x000000ff
        /*02f4*/ 	.word	0x00038440
        /*02f8*/ 	.short	0x0100
        /*02fa*/ 	.byte	0x0b
	.zero		1


	//   ....[2]....
        /*02fc*/ 	.word	0x00000c20
        /*0300*/ 	.word	0x000000ff
        /*0304*/ 	.word	0x00038408
        /*0308*/ 	.short	0x0100
        /*030a*/ 	.byte	0x0b
	.zero		1


	//   ....[3]....
        /*030c*/ 	.word	0x00000c30
        /*0310*/ 	.word	0x000000ff
        /*0314*/ 	.word	0x00038448
        /*0318*/ 	.short	0x0100
        /*031a*/ 	.byte	0x0b
	.zero		1


	//   ....[4]....
        /*031c*/ 	.word	0x00000c40
        /*0320*/ 	.word	0x000000ff
        /*0324*/ 	.word	0x00038410
        /*0328*/ 	.short	0x0100
        /*032a*/ 	.byte	0x0b
	.zero		1


	//   ....[5]....
        /*032c*/ 	.word	0x00000c50
        /*0330*/ 	.word	0x000000ff
        /*0334*/ 	.word	0x00038450
        /*0338*/ 	.short	0x0100
        /*033a*/ 	.byte	0x0b
	.zero		1


	//   ....[6]....
        /*033c*/ 	.word	0x00000c60
        /*0340*/ 	.word	0x000000ff
        /*0344*/ 	.word	0x00038418
        /*0348*/ 	.short	0x0100
        /*034a*/ 	.byte	0x0b
	.zero		1


	//   ....[7]....
        /*034c*/ 	.word	0x00000c70
        /*0350*/ 	.word	0x000000ff
        /*0354*/ 	.word	0x00038458
        /*0358*/ 	.short	0x0100
        /*035a*/ 	.byte	0x0b
	.zero		1


	//   ....[8]....
        /*035c*/ 	.word	0x00000c80
        /*0360*/ 	.word	0x000000ff
        /*0364*/ 	.word	0x00038420
        /*0368*/ 	.short	0x0100
        /*036a*/ 	.byte	0x0b
	.zero		1


	//   ....[9]....
        /*036c*/ 	.word	0x00000c90
        /*0370*/ 	.word	0x000000ff
        /*0374*/ 	.word	0x00038460
        /*0378*/ 	.short	0x0100
        /*037a*/ 	.byte	0x0b
	.zero		1


	//   ....[10]....
        /*037c*/ 	.word	0x00000ca0
        /*0380*/ 	.word	0x000000ff
        /*0384*/ 	.word	0x00038428
        /*0388*/ 	.short	0x0100
        /*038a*/ 	.byte	0x0b
	.zero		1


	//   ....[11]....
        /*038c*/ 	.word	0x00000cb0
        /*0390*/ 	.word	0x000000ff
        /*0394*/ 	.word	0x00038468
        /*0398*/ 	.short	0x0100
        /*039a*/ 	.byte	0x0b
	.zero		1


	//   ....[12]....
        /*039c*/ 	.word	0x00000cc0
        /*03a0*/ 	.word	0x000000ff
        /*03a4*/ 	.word	0x00038430
        /*03a8*/ 	.short	0x0100
        /*03aa*/ 	.byte	0x0b
	.zero		1


	//   ....[13]....
        /*03ac*/ 	.word	0x00000cd0
        /*03b0*/ 	.word	0x000000ff
        /*03b4*/ 	.word	0x00038470
        /*03b8*/ 	.short	0x0100
        /*03ba*/ 	.byte	0x0b
	.zero		1


	//   ....[14]....
        /*03bc*/ 	.word	0x00000ce0
        /*03c0*/ 	.word	0x000000ff
        /*03c4*/ 	.word	0x00038438
        /*03c8*/ 	.short	0x0100
        /*03ca*/ 	.byte	0x0b
	.zero		1


	//   ....[15]....
        /*03cc*/ 	.word	0x00000cf0
        /*03d0*/ 	.word	0x000000ff
        /*03d4*/ 	.word	0x00038478
        /*03d8*/ 	.short	0x0100
        /*03da*/ 	.byte	0x0b
	.zero		1


	//   ....[16]....
        /*03dc*/ 	.word	0x00000e90
        /*03e0*/ 	.word	0x000000ff
        /*03e4*/ 	.word	0x00038480
        /*03e8*/ 	.short	0x0100
        /*03ea*/ 	.byte	0x0b
	.zero		1


	//   ....[17]....
        /*03ec*/ 	.word	0x00000ea0
        /*03f0*/ 	.word	0x000000ff
        /*03f4*/ 	.word	0x00038498
        /*03f8*/ 	.short	0x0100
        /*03fa*/ 	.byte	0x0b
	.zero		1


	//   ....[18]....
        /*03fc*/ 	.word	0x00000eb0
        /*0400*/ 	.word	0x000000ff
        /*0404*/ 	.word	0x00038488
        /*0408*/ 	.short	0x0100
        /*040a*/ 	.byte	0x0b
	.zero		1


	//   ....[19]....
        /*040c*/ 	.word	0x00000ec0
        /*0410*/ 	.word	0x000000ff
        /*0414*/ 	.word	0x000384a0
        /*0418*/ 	.short	0x0100
        /*041a*/ 	.byte	0x0b
	.zero		1


	//   ....[20]....
        /*041c*/ 	.word	0x00000ed0
        /*0420*/ 	.word	0x000000ff
        /*0424*/ 	.word	0x00038490
        /*0428*/ 	.short	0x0100
        /*042a*/ 	.byte	0x0b
	.zero		1


	//   ....[21]....
        /*042c*/ 	.word	0x00000ee0
        /*0430*/ 	.word	0x000000ff
        /*0434*/ 	.word	0x000384a8
        /*0438*/ 	.short	0x0100
        /*043a*/ 	.byte	0x0b
	.zero		1


	//   ....[22]....
        /*043c*/ 	.word	0x000010d0
        /*0440*/ 	.word	0x000000ff
        /*0444*/ 	.word	0x000384b0
        /*0448*/ 	.short	0x0100
        /*044a*/ 	.byte	0x06
	.zero		1


	//   ....[23]....
        /*044c*/ 	.word	0x000010e0
        /*0450*/ 	.word	0x000000ff
        /*0454*/ 	.word	0x000384d0
        /*0458*/ 	.short	0x0100
        /*045a*/ 	.byte	0x06
	.zero		1


	//   ....[24]....
        /*045c*/ 	.word	0x000010f0
        /*0460*/ 	.word	0x000000ff
        /*0464*/ 	.word	0x000384b8
        /*0468*/ 	.short	0x0100
        /*046a*/ 	.byte	0x06
	.zero		1


	//   ....[25]....
        /*046c*/ 	.word	0x00001100
        /*0470*/ 	.word	0x000000ff
        /*0474*/ 	.word	0x000384d8
        /*0478*/ 	.short	0x0100
        /*047a*/ 	.byte	0x06
	.zero		1


	//   ....[26]....
        /*047c*/ 	.word	0x00001110
        /*0480*/ 	.word	0x000000ff
        /*0484*/ 	.word	0x000384c0
        /*0488*/ 	.short	0x0100
        /*048a*/ 	.byte	0x06
	.zero		1


	//   ....[27]....
        /*048c*/ 	.word	0x00001120
        /*0490*/ 	.word	0x000000ff
        /*0494*/ 	.word	0x000384e0
        /*0498*/ 	.short	0x0100
        /*049a*/ 	.byte	0x06
	.zero		1


	//   ....[28]....
        /*049c*/ 	.word	0x00001130
        /*04a0*/ 	.word	0x000000ff
        /*04a4*/ 	.word	0x000384c8
        /*04a8*/ 	.short	0x0100
        /*04aa*/ 	.byte	0x06
	.zero		1


	//   ....[29]....
        /*04ac*/ 	.word	0x00001140
        /*04b0*/ 	.word	0x000000ff
        /*04b4*/ 	.word	0x000384e8
        /*04b8*/ 	.short	0x0100
        /*04ba*/ 	.byte	0x06
	.zero		1


	//   ....[30]....
        /*04bc*/ 	.word	0x00001450
        /*04c0*/ 	.word	0x000000ff
        /*04c4*/ 	.word	0x000384f0
        /*04c8*/ 	.short	0x0100
        /*04ca*/ 	.byte	0x06
	.zero		1


	//   ....[31]....
        /*04cc*/ 	.word	0x000014b0
        /*04d0*/ 	.word	0x000000ff
        /*04d4*/ 	.word	0x000384f8
        /*04d8*/ 	.short	0x0100
        /*04da*/ 	.byte	0x06
	.zero		1


	//   ....[32]....
        /*04dc*/ 	.word	0x00003d70
        /*04e0*/ 	.word	0x000000ff
        /*04e4*/ 	.word	0x00038480
        /*04e8*/ 	.short	0x010a
        /*04ea*/ 	.byte	0x04
	.zero		1


	//   ....[33]....
        /*04ec*/ 	.word	0x00003db0
        /*04f0*/ 	.word	0x000000ff
        /*04f4*/ 	.word	0x00038480
        /*04f8*/ 	.short	0x010a
        /*04fa*/ 	.byte	0x04
	.zero		1


	//   ....[34]....
        /*04fc*/ 	.word	0x00004320
        /*0500*/ 	.word	0x000000ff
        /*0504*/ 	.word	0x00038480
        /*0508*/ 	.short	0x010a
        /*050a*/ 	.byte	0x04
	.zero		1


	//   ....[35]....
        /*050c*/ 	.word	0x00004360
        /*0510*/ 	.word	0x000000ff
        /*0514*/ 	.word	0x00038480
        /*0518*/ 	.short	0x010a
        /*051a*/ 	.byte	0x04
	.zero		1


	//   ....[36]....
        /*051c*/ 	.word	0x000047e0
        /*0520*/ 	.word	0x00000005
        /*0524*/ 	.word	0x00000000
        /*0528*/ 	.short	0x0101
        /*052a*/ 	.byte	0x3f
	.zero		1


	//   ....[37]....
        /*052c*/ 	.word	0x000049c0
        /*0530*/ 	.word	0x00000003
        /*0534*/ 	.word	0x00000000
        /*0538*/ 	.short	0x0101
        /*053a*/ 	.byte	0x3f
	.zero		1


	//   ....[38]....
        /*053c*/ 	.word	0x00005160
        /*0540*/ 	.word	0x000000ff
        /*0544*/ 	.word	0x000384b0
        /*0548*/ 	.short	0x010a
        /*054a*/ 	.byte	0x2b
	.zero		1


	//   ....[39]....
        /*054c*/ 	.word	0x000057e0
        /*0550*/ 	.word	0x000000ff
        /*0554*/ 	.word	0x00000000
        /*0558*/ 	.short	0x0101
        /*055a*/ 	.byte	0x04
	.zero		1


	//   ....[40]....
        /*055c*/ 	.word	0x00005810
        /*0560*/ 	.word	0x000000ff
        /*0564*/ 	.word	0x000384b8
        /*0568*/ 	.short	0x010a
        /*056a*/ 	.byte	0x2b
	.zero		1


	//   ....[41]....
        /*056c*/ 	.word	0x00005dd0
        /*0570*/ 	.word	0x000000ff
        /*0574*/ 	.word	0x00000000
        /*0578*/ 	.short	0x0101
        /*057a*/ 	.byte	0x04
	.zero		1


	//   ....[42]....
        /*057c*/ 	.word	0x00005e00
        /*0580*/ 	.word	0x000000ff
        /*0584*/ 	.word	0x000384c0
        /*0588*/ 	.short	0x010a
        /*058a*/ 	.byte	0x2b
	.zero		1


	//   ....[43]....
        /*058c*/ 	.word	0x000063f0
        /*0590*/ 	.word	0x000000ff
        /*0594*/ 	.word	0x00000000
        /*0598*/ 	.short	0x0101
        /*059a*/ 	.byte	0x04
	.zero		1


	//   ....[44]....
        /*059c*/ 	.word	0x00006420
        /*05a0*/ 	.word	0x000000ff
        /*05a4*/ 	.word	0x000384c8
        /*05a8*/ 	.short	0x010a
        /*05aa*/ 	.byte	0x2b
	.zero		1


	//   ....[45]....
        /*05ac*/ 	.word	0x00006a90
        /*05b0*/ 	.word	0x000000ff
        /*05b4*/ 	.word	0x00000000
        /*05b8*/ 	.short	0x0101
        /*05ba*/ 	.byte	0x05
	.zero		1


	//   ....[46]....
        /*05bc*/ 	.word	0x00006ae0
        /*05c0*/ 	.word	0x000000ff
        /*05c4*/ 	.word	0x00038400
        /*05c8*/ 	.short	0x010a
        /*05ca*/ 	.byte	0x04
	.zero		1


	//   ....[47]....
        /*05cc*/ 	.word	0x00006bf0
        /*05d0*/ 	.word	0x000000ff
        /*05d4*/ 	.word	0x00000000
        /*05d8*/ 	.short	0x0101
        /*05da*/ 	.byte	0x04
	.zero		1


	//   ....[48]....
        /*05dc*/ 	.word	0x00007120
        /*05e0*/ 	.word	0x000000ff
        /*05e4*/ 	.word	0x00000000
        /*05e8*/ 	.short	0x0101
        /*05ea*/ 	.byte	0x2b
	.zero		1


	//   ....[49]....
        /*05ec*/ 	.word	0x000078a0
        /*05f0*/ 	.word	0x000000ff
        /*05f4*/ 	.word	0x000384f8
        /*05f8*/ 	.short	0x010a
        /*05fa*/ 	.byte	0x05
	.zero		1


	//   ....[50]....
        /*05fc*/ 	.word	0x000079b0
        /*0600*/ 	.word	0x000000ff
        /*0604*/ 	.word	0x00038400
        /*0608*/ 	.short	0x010a
        /*060a*/ 	.byte	0x08
	.zero		1


	//   ....[51]....
        /*060c*/ 	.word	0x00007ae0
        /*0610*/ 	.word	0x000000ff
        /*0614*/ 	.word	0x00000000
        /*0618*/ 	.short	0x0101
        /*061a*/ 	.byte	0x08
	.zero		1


	//   ....[52]....
        /*061c*/ 	.word	0x00007cc0
        /*0620*/ 	.word	0x000000ff
        /*0624*/ 	.word	0x000384d0
        /*0628*/ 	.short	0x010a
        /*062a*/ 	.byte	0x05
	.zero		1


	//   ....[53]....
        /*062c*/ 	.word	0x00007dd0
        /*0630*/ 	.word	0x000000ff
        /*0634*/ 	.word	0x000384b0
        /*0638*/ 	.short	0x010b
        /*063a*/ 	.byte	0x05
	.zero		1


	//   ....[54]....
        /*063c*/ 	.word	0x00007e30
        /*0640*/ 	.word	0x000000ff
        /*0644*/ 	.word	0x00000000
        /*0648*/ 	.short	0x0101
        /*064a*/ 	.byte	0x08
	.zero		1


	//   ....[55]....
        /*064c*/ 	.word	0x00007e60
        /*0650*/ 	.word	0x000000ff
        /*0654*/ 	.word	0x000384d8
        /*0658*/ 	.short	0x010a
        /*065a*/ 	.byte	0x05
	.zero		1


	//   ....[56]....
        /*065c*/ 	.word	0x00007f90
        /*0660*/ 	.word	0x000000ff
        /*0664*/ 	.word	0x000384b8
        /*0668*/ 	.short	0x010b
        /*066a*/ 	.byte	0x05
	.zero		1


	//   ....[57]....
        /*066c*/ 	.word	0x00007ff0
        /*0670*/ 	.word	0x000000ff
        /*0674*/ 	.word	0x00000000
        /*0678*/ 	.short	0x0101
        /*067a*/ 	.byte	0x08
	.zero		1


	//   ....[58]....
        /*067c*/ 	.word	0x00008020
        /*0680*/ 	.word	0x000000ff
        /*0684*/ 	.word	0x000384e0
        /*0688*/ 	.short	0x010a
        /*068a*/ 	.byte	0x05
	.zero		1


	//   ....[59]....
        /*068c*/ 	.word	0x00008150
        /*0690*/ 	.word	0x000000ff
        /*0694*/ 	.word	0x000384c0
        /*0698*/ 	.short	0x010b
        /*069a*/ 	.byte	0x05
	.zero		1


	//   ....[60]....
        /*069c*/ 	.word	0x000081b0
        /*06a0*/ 	.word	0x000000ff
        /*06a4*/ 	.word	0x00000000
        /*06a8*/ 	.short	0x0101
        /*06aa*/ 	.byte	0x08
	.zero		1


	//   ....[61]....
        /*06ac*/ 	.word	0x000081e0
        /*06b0*/ 	.word	0x000000ff
        /*06b4*/ 	.word	0x000384e8
        /*06b8*/ 	.short	0x010a
        /*06ba*/ 	.byte	0x05
	.zero		1


	//   ....[62]....
        /*06bc*/ 	.word	0x00008310
        /*06c0*/ 	.word	0x000000ff
        /*06c4*/ 	.word	0x000384c8
        /*06c8*/ 	.short	0x010b
        /*06ca*/ 	.byte	0x05
	.zero		1


	//   ....[63]....
        /*06cc*/ 	.word	0x000083b0
        /*06d0*/ 	.word	0x000000ff
        /*06d4*/ 	.word	0x00000000
        /*06d8*/ 	.short	0x0101
        /*06da*/ 	.byte	0x08
	.zero		1


	//   ....[64]....
        /*06dc*/ 	.word	0x000088f0
        /*06e0*/ 	.word	0x000000ff
        /*06e4*/ 	.word	0x000384d0
        /*06e8*/ 	.short	0x010a
        /*06ea*/ 	.byte	0x05
	.zero		1


	//   ....[65]....
        /*06ec*/ 	.word	0x00008930
        /*06f0*/ 	.word	0x000000ff
        /*06f4*/ 	.word	0x000384d8
        /*06f8*/ 	.short	0x010a
        /*06fa*/ 	.byte	0x05
	.zero		1


	//   ....[66]....
        /*06fc*/ 	.word	0x00008970
        /*0700*/ 	.word	0x000000ff
        /*0704*/ 	.word	0x000384e0
        /*0708*/ 	.short	0x010a
        /*070a*/ 	.byte	0x05
	.zero		1


	//   ....[67]....
        /*070c*/ 	.word	0x000089d0
        /*0710*/ 	.word	0x00000003
        /*0714*/ 	.word	0x000384e8
        /*0718*/ 	.short	0x010a
        /*071a*/ 	.byte	0x3f
	.zero		1


	//   ....[68]....
        /*071c*/ 	.word	0x00009760
        /*0720*/ 	.word	0x00000008
        /*0724*/ 	.word	0x00038498
        /*0728*/ 	.short	0x010a
        /*072a*/ 	.byte	0x3f
	.zero		1


	//   ....[69]....
        /*072c*/ 	.word	0x00009ac0
        /*0730*/ 	.word	0x000000ff
        /*0734*/ 	.word	0x000384f8
        /*0738*/ 	.short	0x0101
        /*073a*/ 	.byte	0x16
	.zero		1


	//   ....[70]....
        /*073c*/ 	.word	0x00009b80
        /*0740*/ 	.word	0x00000003
        /*0744*/ 	.word	0x00038400
        /*0748*/ 	.short	0x010a
        /*074a*/ 	.byte	0x3f
	.zero		1


	//   ....[71]....
        /*074c*/ 	.word	0x00009cc0
        /*0750*/ 	.word	0x00000002
        /*0754*/ 	.word	0x00000000
        /*0758*/ 	.short	0x0101
        /*075a*/ 	.byte	0x3f
	.zero		1


	//   ....[72]....
        /*075c*/ 	.word	0x0000a500
        /*0760*/ 	.word	0x00000007
        /*0764*/ 	.word	0x00000000
        /*0768*/ 	.short	0x010a
        /*076a*/ 	.byte	0x3f
	.zero		1


	//   ....[73]....
        /*076c*/ 	.word	0x0000a580
        /*0770*/ 	.word	0x00000009
        /*0774*/ 	.word	0x00000000
        /*0778*/ 	.short	0x010a
        /*077a*/ 	.byte	0x3f
	.zero		1


	//   ....[74]....
        /*077c*/ 	.word	0x0000a610
        /*0780*/ 	.word	0x00000003
        /*0784*/ 	.word	0x00000000
        /*0788*/ 	.short	0x010a
        /*078a*/ 	.byte	0x3f
	.zero		1


	//   ....[75]....
        /*078c*/ 	.word	0x0000c290
        /*0790*/ 	.word	0x00000011
        /*0794*/ 	.word	0x00038440
        /*0798*/ 	.short	0x010a
        /*079a*/ 	.byte	0x3f
	.zero		1


	//   ....[76]....
        /*079c*/ 	.word	0x0000c3b0
        /*07a0*/ 	.word	0x00000011
        /*07a4*/ 	.word	0x00038400
        /*07a8*/ 	.short	0x0101
        /*07aa*/ 	.byte	0x3f
	.zero		1


	//   ....[77]....
        /*07ac*/ 	.word	0x0000c480
        /*07b0*/ 	.word	0x00000005
        /*07b4*/ 	.word	0x00038440
        /*07b8*/ 	.short	0x010a
        /*07ba*/ 	.byte	0x3f
	.zero		1


	//   ....[78]....
        /*07bc*/ 	.word	0x0000c530
        /*07c0*/ 	.word	0x00000007
        /*07c4*/ 	.word	0x00038440
        /*07c8*/ 	.short	0x010a
        /*07ca*/ 	.byte	0x3f
	.zero		1


	//   ....[79]....
        /*07cc*/ 	.word	0x0000c5e0
        /*07d0*/ 	.word	0x00000007
        /*07d4*/ 	.word	0x00038440
        /*07d8*/ 	.short	0x010a
        /*07da*/ 	.byte	0x3f
	.zero		1


	//   ....[80]....
        /*07dc*/ 	.word	0x0000c690
        /*07e0*/ 	.word	0x00000007
        /*07e4*/ 	.word	0x00038440
        /*07e8*/ 	.short	0x010a
        /*07ea*/ 	.byte	0x3f
	.zero		1


	//   ....[81]....
        /*07ec*/ 	.word	0x0000c740
        /*07f0*/ 	.word	0x00000007
        /*07f4*/ 	.word	0x00038440
        /*07f8*/ 	.short	0x010a
        /*07fa*/ 	.byte	0x3f
	.zero		1


	//   ....[82]....
        /*07fc*/ 	.word	0x0000c7f0
        /*0800*/ 	.word	0x00000007
        /*0804*/ 	.word	0x00038440
        /*0808*/ 	.short	0x010a
        /*080a*/ 	.byte	0x3f
	.zero		1


	//   ....[83]....
        /*080c*/ 	.word	0x0000c8a0
        /*0810*/ 	.word	0x00000007
        /*0814*/ 	.word	0x00038440
        /*0818*/ 	.short	0x010a
        /*081a*/ 	.byte	0x3f
	.zero		1


	//   ....[84]....
        /*081c*/ 	.word	0x0000c950
        /*0820*/ 	.word	0x00000003
        /*0824*/ 	.word	0x00038440
        /*0828*/ 	.short	0x010a
        /*082a*/ 	.byte	0x3f
	.zero		1


	//   ....[85]....
        /*082c*/ 	.word	0x0000c9b0
        /*0830*/ 	.word	0x00000003
        /*0834*/ 	.word	0x00038480
        /*0838*/ 	.short	0x010a
        /*083a*/ 	.byte	0x3f
	.zero		1


	//   ....[86]....
        /*083c*/ 	.word	0x0000ca10
        /*0840*/ 	.word	0x00000008
        /*0844*/ 	.word	0x00038480
        /*0848*/ 	.short	0x010a
        /*084a*/ 	.byte	0x3f
	.zero		1


	//   ....[87]....
        /*084c*/ 	.word	0x0000cad0
        /*0850*/ 	.word	0x00000004
        /*0854*/ 	.word	0x000384b0
        /*0858*/ 	.short	0x010a
        /*085a*/ 	.byte	0x3f
	.zero		1


	//   ....[88]....
        /*085c*/ 	.word	0x0000cb30
        /*0860*/ 	.word	0x0000000e
        /*0864*/ 	.word	0x000384b8
        /*0868*/ 	.short	0x010a
        /*086a*/ 	.byte	0x3f
	.zero		1


	//   ....[89]....
        /*086c*/ 	.word	0x0000cb90
        /*0870*/ 	.word	0x0000000e
        /*0874*/ 	.word	0x000384c0
        /*0878*/ 	.short	0x010a
        /*087a*/ 	.byte	0x3f
	.zero		1


	//   ....[90]....
        /*087c*/ 	.word	0x0000cbf0
        /*0880*/ 	.word	0x0000000e
        /*0884*/ 	.word	0x000384c8
        /*0888*/ 	.short	0x010a
        /*088a*/ 	.byte	0x3f
	.zero		1


	//   ....[91]....
        /*088c*/ 	.word	0x0000cc50
        /*0890*/ 	.word	0x00000003
        /*0894*/ 	.word	0x00038400
        /*0898*/ 	.short	0x010a
        /*089a*/ 	.byte	0x3f
	.zero		1


	//   ....[92]....
        /*089c*/ 	.word	0x0000ccb0
        /*08a0*/ 	.word	0x00000003
        /*08a4*/ 	.word	0x000384f8
        /*08a8*/ 	.short	0x010a
        /*08aa*/ 	.byte	0x3f
	.zero		1


	//   ....[93]....
        /*08ac*/ 	.word	0x0000cd10
        /*08b0*/ 	.word	0x00000004
        /*08b4*/ 	.word	0x00038400
        /*08b8*/ 	.short	0x010a
        /*08ba*/ 	.byte	0x3f
	.zero		1


	//   ....[94]....
        /*08bc*/ 	.word	0x0000cd70
        /*08c0*/ 	.word	0x00000003
        /*08c4*/ 	.word	0x000384d0
        /*08c8*/ 	.short	0x010a
        /*08ca*/ 	.byte	0x3f
	.zero		1


	//   ....[95]....
        /*08cc*/ 	.word	0x0000cdd0
        /*08d0*/ 	.word	0x00000003
        /*08d4*/ 	.word	0x000384d8
        /*08d8*/ 	.short	0x010a
        /*08da*/ 	.byte	0x3f
	.zero		1


	//   ....[96]....
        /*08dc*/ 	.word	0x0000ce30
        /*08e0*/ 	.word	0x00000003
        /*08e4*/ 	.word	0x000384e0
        /*08e8*/ 	.short	0x010a
        /*08ea*/ 	.byte	0x3f
	.zero		1


	//   ....[97]....
        /*08ec*/ 	.word	0x0000ce90
        /*08f0*/ 	.word	0x00000003
        /*08f4*/ 	.word	0x000384e8
        /*08f8*/ 	.short	0x010a
        /*08fa*/ 	.byte	0x3f
	.zero		1


	//   ....[98]....
        /*08fc*/ 	.word	0x0000cef0
        /*0900*/ 	.word	0x00000003
        /*0904*/ 	.word	0x000384d0
        /*0908*/ 	.short	0x010a
        /*090a*/ 	.byte	0x3f
	.zero		1


	//   ....[99]....
        /*090c*/ 	.word	0x0000cf50
        /*0910*/ 	.word	0x00000003
        /*0914*/ 	.word	0x000384d8
        /*0918*/ 	.short	0x010a
        /*091a*/ 	.byte	0x3f
	.zero		1


	//   ....[100]....
        /*091c*/ 	.word	0x0000cfb0
        /*0920*/ 	.word	0x00000003
        /*0924*/ 	.word	0x000384e0
        /*0928*/ 	.short	0x010a
        /*092a*/ 	.byte	0x3f
	.zero		1


	//   ....[101]....
        /*092c*/ 	.word	0x0000d080
        /*0930*/ 	.word	0x00000008
        /*0934*/ 	.word	0x00038498
        /*0938*/ 	.short	0x010a
        /*093a*/ 	.byte	0x3f
	.zero		1


	//   ....[102]....
        /*093c*/ 	.word	0x0000d0d0
        /*0940*/ 	.word	0x00000003
        /*0944*/ 	.word	0x00038400
        /*0948*/ 	.short	0x010a
        /*094a*/ 	.byte	0x3f
	.zero		1


	//   ....[103]....
        /*094c*/ 	.word	0x0000d2e0
        /*0950*/ 	.word	0x00000007
        /*0954*/ 	.word	0x00000000
        /*0958*/ 	.short	0x010a
        /*095a*/ 	.byte	0x3f
	.zero		1


	//   ....[104]....
        /*095c*/ 	.word	0x0000d330
        /*0960*/ 	.word	0x00000009
        /*0964*/ 	.word	0x00000000
        /*0968*/ 	.short	0x010a
        /*096a*/ 	.byte	0x3f
	.zero		1


	//   ....[105]....
        /*096c*/ 	.word	0x0000d380
        /*0970*/ 	.word	0x00000011
        /*0974*/ 	.word	0x00038440
        /*0978*/ 	.short	0x010a
        /*097a*/ 	.byte	0x3f
	.zero		1


	//   ....[106]....
        /*097c*/ 	.word	0x0000d3d0
        /*0980*/ 	.word	0x00000005
        /*0984*/ 	.word	0x00038440
        /*0988*/ 	.short	0x010a
        /*098a*/ 	.byte	0x3f
	.zero		1


	//   ....[107]....
        /*098c*/ 	.word	0x0000d420
        /*0990*/ 	.word	0x00000007
        /*0994*/ 	.word	0x00038440
        /*0998*/ 	.short	0x010a
        /*099a*/ 	.byte	0x3f
	.zero		1


	//   ....[108]....
        /*099c*/ 	.word	0x0000d470
        /*09a0*/ 	.word	0x00000007
        /*09a4*/ 	.word	0x00038440
        /*09a8*/ 	.short	0x010a
        /*09aa*/ 	.byte	0x3f
	.zero		1


	//   ....[109]....
        /*09ac*/ 	.word	0x0000d4c0
        /*09b0*/ 	.word	0x00000007
        /*09b4*/ 	.word	0x00038440
        /*09b8*/ 	.short	0x010a
        /*09ba*/ 	.byte	0x3f
	.zero		1


	//   ....[110]....
        /*09bc*/ 	.word	0x0000d510
        /*09c0*/ 	.word	0x00000007
        /*09c4*/ 	.word	0x00038440
        /*09c8*/ 	.short	0x010a
        /*09ca*/ 	.byte	0x3f
	.zero		1


	//   ....[111]....
        /*09cc*/ 	.word	0x0000d560
        /*09d0*/ 	.word	0x00000007
        /*09d4*/ 	.word	0x00038440
        /*09d8*/ 	.short	0x010a
        /*09da*/ 	.byte	0x3f
	.zero		1


	//   ....[112]....
        /*09dc*/ 	.word	0x0000d5b0
        /*09e0*/ 	.word	0x00000007
        /*09e4*/ 	.word	0x00038440
        /*09e8*/ 	.short	0x010a
        /*09ea*/ 	.byte	0x3f
	.zero		1


	//----- nvinfo : EIATTR_NUM_MBARRIERS
	.align		4
.L_37:
        /*09ec*/ 	.byte	0x03, 0x38
        /*09ee*/ 	.short	0x0020


	//----- nvinfo : EIATTR_EXIT_INSTR_OFFSETS
	.align		4
        /*09f0*/ 	.byte	0x04, 0x1c
        /*09f2*/ 	.short	(.L_39 - .L_38)


	//   ....[0]....
.L_38:
        /*09f4*/ 	.word	0x00002e40


	//   ....[1]....
        /*09f8*/ 	.word	0x00002f00


	//   ....[2]....
        /*09fc*/ 	.word	0x00007130


	//   ....[3]....
        /*0a00*/ 	.word	0x000071d0


	//   ....[4]....
        /*0a04*/ 	.word	0x00008a20


	//   ....[5]....
        /*0a08*/ 	.word	0x0000a660


	//   ....[6]....
        /*0a0c*/ 	.word	0x0000c980


	//----- nvinfo : EIATTR_MAX_THREADS
	.align		4
.L_39:
        /*0a10*/ 	.byte	0x04, 0x05
        /*0a12*/ 	.short	(.L_41 - .L_40)
.L_40:
        /*0a14*/ 	.word	0x00000180
        /*0a18*/ 	.word	0x00000001
        /*0a1c*/ 	.word	0x00000001


	//----- nvinfo : EIATTR_CRS_STACK_SIZE
	.align		4
.L_41:
        /*0a20*/ 	.byte	0x04, 0x1e
        /*0a22*/ 	.short	(.L_43 - .L_42)
.L_42:
        /*0a24*/ 	.word	0x00000000


	//----- nvinfo : EIATTR_CBANK_PARAM_SIZE
	.align		4
.L_43:
        /*0a28*/ 	.byte	0x03, 0x19
        /*0a2a*/ 	.short	0x0770


	//----- nvinfo : EIATTR_PARAM_CBANK
	.align		4
        /*0a2c*/ 	.byte	0x04, 0x0a
        /*0a2e*/ 	.short	(.L_45 - .L_44)
	.align		4
.L_44:
        /*0a30*/ 	.word	index@(.nv.constant0._ZN7cutlass13device_kernelINS_4gemm6kernel13GemmUniversalINS1_17GroupProblemShapeIN4cute5tupleIJiiiEEEEENS1_10collective13CollectiveMmaINS1_39MainloopSm90ArrayTmaGmmaWarpSpecializedILi3ENS6_IJNS5_1CILi2EEENSC_ILi1EEESE_EEENS1_43KernelPtrArrayTmaWarpSpecializedCooperativeEEENS6_IJNSC_ILi128EEESI_SI_EEENS_10bfloat16_tEPNS6_IJlSE_NSC_ILi0EEEEEESK_SN_NS5_8TiledMMAINS5_8MMA_AtomIJNS5_4SM904GMMA28MMA_64x128x16_F32BF16BF16_SSILNSR_5MajorE0ELST_0ELNSR_7ScaleInE1ELSU_1EEEEEENS5_6LayoutISF_NS6_IJSE_SL_SL_EEEEENS6_IJNS5_10UnderscoreES10_S10_EEEEENS5_13SM90_TMA_LOADENS5_14ComposedLayoutINS5_7SwizzleILi3ELi4ELi3EEENS5_18smem_ptr_flag_bitsILi16EEENSX_INS6_IJNSC_ILi8EEENSC_ILi64EEEEEENS6_IJS1A_SE_EEEEEEEvNS5_8identityENS5_23SM90_TMA_LOAD_MULTICASTES1E_vS1F_EENS_8epilogue10collective18CollectiveEpilogueINS1I_30Sm90PtrArrayTmaWarpSpecializedILi4ELi2ELi16ELb1ELb0ELi2EEEJSJ_NS6_IJSI_NSC_ILi32EEEEEENS_6half_tEPNS6_IJSE_lSL_EEES1P_S1R_NS1I_6fusion15FusionCallbacksIS1M_NS1S_17LinearCombinationIS1P_fS1P_fLNS_15FloatRoundStyleE2EEESJ_S1O_JEEES13_NS14_IS16_S18_NSX_INS6_IJS1A_S19_EEENS6_IJSE_S1A_EEEEEEENS5_17SM75_U16x8_LDSM_TENS5_14SM90_TMA_STOREES21_NS5_17SM90_U16x8_STSM_TENS5_9Copy_AtomIJNS5_17SM90_U32x4_STSM_NES1P_EEEvEEEvvEEEEvNT_6ParamsE)
        /*0a34*/ 	.short	0x0210
        /*0a36*/ 	.short	0x0770


	//----- nvinfo : EIATTR_SW_WAR
	.align		4
.L_45:
        /*0a38*/ 	.byte	0x04, 0x36
        /*0a3a*/ 	.short	(.L_47 - .L_46)
.L_46:
        /*0a3c*/ 	.word	0x00000008
.L_47:


//--------------------- .nv.callgraph             --------------------------
	.section	.nv.callgraph,"",@"SHT_CUDA_CALLGRAPH"
	.align	4
	.sectionentsize	8
	.align		4
        /*0000*/ 	.word	0x00000000
	.align		4
        /*0004*/ 	.word	0xffffffff
	.align		4
        /*0008*/ 	.word	index@(_ZN7cutlass13device_kernelINS_4gemm6kernel13GemmUniversalINS1_17GroupProblemShapeIN4cute5tupleIJiiiEEEEENS1_10collective13CollectiveMmaINS1_39MainloopSm90ArrayTmaGmmaWarpSpecializedILi3ENS6_IJNS5_1CILi2EEENSC_ILi1EEESE_EEENS1_43KernelPtrArrayTmaWarpSpecializedCooperativeEEENS6_IJNSC_ILi128EEESI_SI_EEENS_10bfloat16_tEPNS6_IJlSE_NSC_ILi0EEEEEESK_SN_NS5_8TiledMMAINS5_8MMA_AtomIJNS5_4SM904GMMA28MMA_64x128x16_F32BF16BF16_SSILNSR_5MajorE0ELST_0ELNSR_7ScaleInE1ELSU_1EEEEEENS5_6LayoutISF_NS6_IJSE_SL_SL_EEEEENS6_IJNS5_10UnderscoreES10_S10_EEEEENS5_13SM90_TMA_LOADENS5_14ComposedLayoutINS5_7SwizzleILi3ELi4ELi3EEENS5_18smem_ptr_flag_bitsILi16EEENSX_INS6_IJNSC_ILi8EEENSC_ILi64EEEEEENS6_IJS1A_SE_EEEEEEEvNS5_8identityENS5_23SM90_TMA_LOAD_MULTICASTES1E_vS1F_EENS_8epilogue10collective18CollectiveEpilogueINS1I_30Sm90PtrArrayTmaWarpSpecializedILi4ELi2ELi16ELb1ELb0ELi2EEEJSJ_NS6_IJSI_NSC_ILi32EEEEEENS_6half_tEPNS6_IJSE_lSL_EEES1P_S1R_NS1I_6fusion15FusionCallbacksIS1M_NS1S_17LinearCombinationIS1P_fS1P_fLNS_15FloatRoundStyleE2EEESJ_S1O_JEEES13_NS14_IS16_S18_NSX_INS6_IJS1A_S19_EEENS6_IJSE_S1A_EEEEEEENS5_17SM75_U16x8_LDSM_TENS5_14SM90_TMA_STOREES21_NS5_17SM90_U16x8_STSM_TENS5_9Copy_AtomIJNS5_17SM90_U32x4_STSM_NES1P_EEEvEEEvvEEEEvNT_6ParamsE)
	.align		4
        /*000c*/ 	.word	index@(__assertfail)
	.align		4
        /*0010*/ 	.word	0x00000000
	.align		4
        /*0014*/ 	.word	0xfffffffe
	.align		4
        /*0018*/ 	.word	0x00000000
	.align		4
        /*001c*/ 	.word	0xfffffffd
	.align		4
        /*0020*/ 	.word	0x00000000
	.align		4
        /*0024*/ 	.word	0xfffffffc


//--------------------- .nv.constant4             --------------------------
	.section	.nv.constant4,"a",@progbits
	.align	8
	.align		8
.nv.constant4:
        /*0000*/ 	.dword	__assertfail
	.align		8
        /*0008*/ 	.dword	__unnamed_1
	.align		8
        /*0010*/ 	.dword	_ZN39_INTERNAL_58fade09_4_k_cu_7b84ae5c_26884cuda3std3__45__cpo5beginE
	.align		8
        /*0018*/ 	.dword	_ZN39_INTERNAL_58fade09_4_k_cu_7b84ae5c_26884cuda3std3__45__cpo3endE
	.align		8
        /*0020*/ 	.dword	_ZN39_INTERNAL_58fade09_4_k_cu_7b84ae5c_26884cuda3std3__45__cpo6cbeginE
	.align		8
        /*0028*/ 	.dword	_ZN39_INTERNAL_58fade09_4_k_cu_7b84ae5c_26884cuda3std3__45__cpo4cendE
	.align		8
        /*0030*/ 	.dword	_ZN39_INTERNAL_58fade09_4_k_cu_7b84ae5c_26884cuda3std3__441_GLOBAL__N__58fade09_4_k_cu_7b84ae5c_26886ignoreE
	.align		8
        /*0038*/ 	.dword	_ZN39_INTERNAL_58fade09_4_k_cu_7b84ae5c_26884cuda3std3__419piecewise_constructE
	.align		8
        /*0040*/ 	.dword	_ZN39_INTERNAL_58fade09_4_k_cu_7b84ae5c_26884cuda3std3__48in_placeE
	.align		8
        /*0048*/ 	.dword	_ZN39_INTERNAL_58fade09_4_k_cu_7b84ae5c_26884cuda3std6ranges3__45__cpo4swapE
	.align		8
        /*0050*/ 	.dword	_ZN39_INTERNAL_58fade09_4_k_cu_7b84ae5c_26884cuda3std6ranges3__45__cpo9iter_moveE
	.align		8
        /*0058*/ 	.dword	_ZN39_INTERNAL_58fade09_4_k_cu_7b84ae5c_26884cute7productE
	.align		8
        /*0060*/ 	.dword	_ZN39_INTERNAL_58fade09_4_k_cu_7b84ae5c_26884cute1_E
	.align		8
        /*0068*/ 	.dword	$str$24
	.align		8
        /*0070*/ 	.dword	$str$25


//--------------------- .text._ZN7cutlass13device_kernelINS_4gemm6kernel13GemmUniversalINS1_17GroupProblemShapeIN4cute5tupleIJiiiEEEEENS1_10collective13CollectiveMmaINS1_39MainloopSm90ArrayTmaGmmaWarpSpecializedILi3ENS6_IJNS5_1CILi2EEENSC_ILi1EEESE_EEENS1_43KernelPtrArrayTmaWarpSpecializedCooperativeEEENS6_IJNSC_ILi128EEESI_SI_EEENS_10bfloat16_tEPNS6_IJlSE_NSC_ILi0EEEEEESK_SN_NS5_8TiledMMAINS5_8MMA_AtomIJNS5_4SM904GMMA28MMA_64x128x16_F32BF16BF16_SSILNSR_5MajorE0ELST_0ELNSR_7ScaleInE1ELSU_1EEEEEENS5_6LayoutISF_NS6_IJSE_SL_SL_EEEEENS6_IJNS5_10UnderscoreES10_S10_EEEEENS5_13SM90_TMA_LOADENS5_14ComposedLayoutINS5_7SwizzleILi3ELi4ELi3EEENS5_18smem_ptr_flag_bitsILi16EEENSX_INS6_IJNSC_ILi8EEENSC_ILi64EEEEEENS6_IJS1A_SE_EEEEEEEvNS5_8identityENS5_23SM90_TMA_LOAD_MULTICASTES1E_vS1F_EENS_8epilogue10collective18CollectiveEpilogueINS1I_30Sm90PtrArrayTmaWarpSpecializedILi4ELi2ELi16ELb1ELb0ELi2EEEJSJ_NS6_IJSI_NSC_ILi32EEEEEENS_6half_tEPNS6_IJSE_lSL_EEES1P_S1R_NS1I_6fusion15FusionCallbacksIS1M_NS1S_17LinearCombinationIS1P_fS1P_fLNS_15FloatRoundStyleE2EEESJ_S1O_JEEES13_NS14_IS16_S18_NSX_INS6_IJS1A_S19_EEENS6_IJSE_S1A_EEEEEEENS5_17SM75_U16x8_LDSM_TENS5_14SM90_TMA_STOREES21_NS5_17SM90_U16x8_STSM_TENS5_9Copy_AtomIJNS5_17SM90_U32x4_STSM_NES1P_EEEvEEEvvEEEEvNT_6ParamsE --------------------------
	.section	.text._ZN7cutlass13device_kernelINS_4gemm6kernel13GemmUniversalINS1_17GroupProblemShapeIN4cute5tupleIJiiiEEEEENS1_10collective13CollectiveMmaINS1_39MainloopSm90ArrayTmaGmmaWarpSpecializedILi3ENS6_IJNS5_1CILi2EEENSC_ILi1EEESE_EEENS1_43KernelPtrArrayTmaWarpSpecializedCooperativeEEENS6_IJNSC_ILi128EEESI_SI_EEENS_10bfloat16_tEPNS6_IJlSE_NSC_ILi0EEEEEESK_SN_NS5_8TiledMMAINS5_8MMA_AtomIJNS5_4SM904GMMA28MMA_64x128x16_F32BF16BF16_SSILNSR_5MajorE0ELST_0ELNSR_7ScaleInE1ELSU_1EEEEEENS5_6LayoutISF_NS6_IJSE_SL_SL_EEEEENS6_IJNS5_10UnderscoreES10_S10_EEEEENS5_13SM90_TMA_LOADENS5_14ComposedLayoutINS5_7SwizzleILi3ELi4ELi3EEENS5_18smem_ptr_flag_bitsILi16EEENSX_INS6_IJNSC_ILi8EEENSC_ILi64EEEEEENS6_IJS1A_SE_EEEEEEEvNS5_8identityENS5_23SM90_TMA_LOAD_MULTICASTES1E_vS1F_EENS_8epilogue10collective18CollectiveEpilogueINS1I_30Sm90PtrArrayTmaWarpSpecializedILi4ELi2ELi16ELb1ELb0ELi2EEEJSJ_NS6_IJSI_NSC_ILi32EEEEEENS_6half_tEPNS6_IJSE_lSL_EEES1P_S1R_NS1I_6fusion15FusionCallbacksIS1M_NS1S_17LinearCombinationIS1P_fS1P_fLNS_15FloatRoundStyleE2EEESJ_S1O_JEEES13_NS14_IS16_S18_NSX_INS6_IJS1A_S19_EEENS6_IJSE_S1A_EEEEEEENS5_17SM75_U16x8_LDSM_TENS5_14SM90_TMA_STOREES21_NS5_17SM90_U16x8_STSM_TENS5_9Copy_AtomIJNS5_17SM90_U32x4_STSM_NES1P_EEEvEEEvvEEEEvNT_6ParamsE,"ax",@progbits
	.align	128
.text._ZN7cutlass13device_kernelINS_4gemm6kernel13GemmUniversalINS1_17GroupProblemShapeIN4cute5tupleIJiiiEEEEENS1_10collective13CollectiveMmaINS1_39MainloopSm90ArrayTmaGmmaWarpSpecializedILi3ENS6_IJNS5_1CILi2EEENSC_ILi1EEESE_EEENS1_43KernelPtrArrayTmaWarpSpecializedCooperativeEEENS6_IJNSC_ILi128EEESI_SI_EEENS_10bfloat16_tEPNS6_IJlSE_NSC_ILi0EEEEEESK_SN_NS5_8TiledMMAINS5_8MMA_AtomIJNS5_4SM904GMMA28MMA_64x128x16_F32BF16BF16_SSILNSR_5MajorE0ELST_0ELNSR_7ScaleInE1ELSU_1EEEEEENS5_6LayoutISF_NS6_IJSE_SL_SL_EEEEENS6_IJNS5_10UnderscoreES10_S10_EEEEENS5_13SM90_TMA_LOADENS5_14ComposedLayoutINS5_7SwizzleILi3ELi4ELi3EEENS5_18smem_ptr_flag_bitsILi16EEENSX_INS6_IJNSC_ILi8EEENSC_ILi64EEEEEENS6_IJS1A_SE_EEEEEEEvNS5_8identityENS5_23SM90_TMA_LOAD_MULTICASTES1E_vS1F_EENS_8epilogue10collective18CollectiveEpilogueINS1I_30Sm90PtrArrayTmaWarpSpecializedILi4ELi2ELi16ELb1ELb0ELi2EEEJSJ_NS6_IJSI_NSC_ILi32EEEEEENS_6half_tEPNS6_IJSE_lSL_EEES1P_S1R_NS1I_6fusion15FusionCallbacksIS1M_NS1S_17LinearCombinationIS1P_fS1P_fLNS_15FloatRoundStyleE2EEESJ_S1O_JEEES13_NS14_IS16_S18_NSX_INS6_IJS1A_S19_EEENS6_IJSE_S1A_EEEEEEENS5_17SM75_U16x8_LDSM_TENS5_14SM90_TMA_STOREES21_NS5_17SM90_U16x8_STSM_TENS5_9Copy_AtomIJNS5_17SM90_U32x4_STSM_NES1P_EEEvEEEvvEEEEvNT_6ParamsE:
        .type           _ZN7cutlass13device_kernelINS_4gemm6kernel13GemmUniversalINS1_17GroupProblemShapeIN4cute5tupleIJiiiEEEEENS1_10collective13CollectiveMmaINS1_39MainloopSm90ArrayTmaGmmaWarpSpecializedILi3ENS6_IJNS5_1CILi2EEENSC_ILi1EEESE_EEENS1_43KernelPtrArrayTmaWarpSpecializedCooperativeEEENS6_IJNSC_ILi128EEESI_SI_EEENS_10bfloat16_tEPNS6_IJlSE_NSC_ILi0EEEEEESK_SN_NS5_8TiledMMAINS5_8MMA_AtomIJNS5_4SM904GMMA28MMA_64x128x16_F32BF16BF16_SSILNSR_5MajorE0ELST_0ELNSR_7ScaleInE1ELSU_1EEEEEENS5_6LayoutISF_NS6_IJSE_SL_SL_EEEEENS6_IJNS5_10UnderscoreES10_S10_EEEEENS5_13SM90_TMA_LOADENS5_14ComposedLayoutINS5_7SwizzleILi3ELi4ELi3EEENS5_18smem_ptr_flag_bitsILi16EEENSX_INS6_IJNSC_ILi8EEENSC_ILi64EEEEEENS6_IJS1A_SE_EEEEEEEvNS5_8identityENS5_23SM90_TMA_LOAD_MULTICASTES1E_vS1F_EENS_8epilogue10collective18CollectiveEpilogueINS1I_30Sm90PtrArrayTmaWarpSpecializedILi4ELi2ELi16ELb1ELb0ELi2EEEJSJ_NS6_IJSI_NSC_ILi32EEEEEENS_6half_tEPNS6_IJSE_lSL_EEES1P_S1R_NS1I_6fusion15FusionCallbacksIS1M_NS1S_17LinearCombinationIS1P_fS1P_fLNS_15FloatRoundStyleE2EEESJ_S1O_JEEES13_NS14_IS16_S18_NSX_INS6_IJS1A_S19_EEENS6_IJSE_S1A_EEEEEEENS5_17SM75_U16x8_LDSM_TENS5_14SM90_TMA_STOREES21_NS5_17SM90_U16x8_STSM_TENS5_9Copy_AtomIJNS5_17SM90_U32x4_STSM_NES1P_EEEvEEEvvEEEEvNT_6ParamsE,@function
        .size           _ZN7cutlass13device_kernelINS_4gemm6kernel13GemmUniversalINS1_17GroupProblemShapeIN4cute5tupleIJiiiEEEEENS1_10collective13CollectiveMmaINS1_39MainloopSm90ArrayTmaGmmaWarpSpecializedILi3ENS6_IJNS5_1CILi2EEENSC_ILi1EEESE_EEENS1_43KernelPtrArrayTmaWarpSpecializedCooperativeEEENS6_IJNSC_ILi128EEESI_SI_EEENS_10bfloat16_tEPNS6_IJlSE_NSC_ILi0EEEEEESK_SN_NS5_8TiledMMAINS5_8MMA_AtomIJNS5_4SM904GMMA28MMA_64x128x16_F32BF16BF16_SSILNSR_5MajorE0ELST_0ELNSR_7ScaleInE1ELSU_1EEEEEENS5_6LayoutISF_NS6_IJSE_SL_SL_EEEEENS6_IJNS5_10UnderscoreES10_S10_EEEEENS5_13SM90_TMA_LOADENS5_14ComposedLayoutINS5_7SwizzleILi3ELi4ELi3EEENS5_18smem_ptr_flag_bitsILi16EEENSX_INS6_IJNSC_ILi8EEENSC_ILi64EEEEEENS6_IJS1A_SE_EEEEEEEvNS5_8identityENS5_23SM90_TMA_LOAD_MULTICASTES1E_vS1F_EENS_8epilogue10collective18CollectiveEpilogueINS1I_30Sm90PtrArrayTmaWarpSpecializedILi4ELi2ELi16ELb1ELb0ELi2EEEJSJ_NS6_IJSI_NSC_ILi32EEEEEENS_6half_tEPNS6_IJSE_lSL_EEES1P_S1R_NS1I_6fusion15FusionCallbacksIS1M_NS1S_17LinearCombinationIS1P_fS1P_fLNS_15FloatRoundStyleE2EEESJ_S1O_JEEES13_NS14_IS16_S18_NSX_INS6_IJS1A_S19_EEENS6_IJSE_S1A_EEEEEEENS5_17SM75_U16x8_LDSM_TENS5_14SM90_TMA_STOREES21_NS5_17SM90_U16x8_STSM_TENS5_9Copy_AtomIJNS5_17SM90_U32x4_STSM_NES1P_EEEvEEEvvEEEEvNT_6ParamsE,(.L_x_267 - _ZN7cutlass13device_kernelINS_4gemm6kernel13GemmUniversalINS1_17GroupProblemShapeIN4cute5tupleIJiiiEEEEENS1_10collective13CollectiveMmaINS1_39MainloopSm90ArrayTmaGmmaWarpSpecializedILi3ENS6_IJNS5_1CILi2EEENSC_ILi1EEESE_EEENS1_43KernelPtrArrayTmaWarpSpecializedCooperativeEEENS6_IJNSC_ILi128EEESI_SI_EEENS_10bfloat16_tEPNS6_IJlSE_NSC_ILi0EEEEEESK_SN_NS5_8TiledMMAINS5_8MMA_AtomIJNS5_4SM904GMMA28MMA_64x128x16_F32BF16BF16_SSILNSR_5MajorE0ELST_0ELNSR_7ScaleInE1ELSU_1EEEEEENS5_6LayoutISF_NS6_IJSE_SL_SL_EEEEENS6_IJNS5_10UnderscoreES10_S10_EEEEENS5_13SM90_TMA_LOADENS5_14ComposedLayoutINS5_7SwizzleILi3ELi4ELi3EEENS5_18smem_ptr_flag_bitsILi16EEENSX_INS6_IJNSC_ILi8EEENSC_ILi64EEEEEENS6_IJS1A_SE_EEEEEEEvNS5_8identityENS5_23SM90_TMA_LOAD_MULTICASTES1E_vS1F_EENS_8epilogue10collective18CollectiveEpilogueINS1I_30Sm90PtrArrayTmaWarpSpecializedILi4ELi2ELi16ELb1ELb0ELi2EEEJSJ_NS6_IJSI_NSC_ILi32EEEEEENS_6half_tEPNS6_IJSE_lSL_EEES1P_S1R_NS1I_6fusion15FusionCallbacksIS1M_NS1S_17LinearCombinationIS1P_fS1P_fLNS_15FloatRoundStyleE2EEESJ_S1O_JEEES13_NS14_IS16_S18_NSX_INS6_IJS1A_S19_EEENS6_IJSE_S1A_EEEEEEENS5_17SM75_U16x8_LDSM_TENS5_14SM90_TMA_STOREES21_NS5_17SM90_U16x8_STSM_TENS5_9Copy_AtomIJNS5_17SM90_U32x4_STSM_NES1P_EEEvEEEvvEEEEvNT_6ParamsE)
        .other          _ZN7cutlass13device_kernelINS_4gemm6kernel13GemmUniversalINS1_17GroupProblemShapeIN4cute5tupleIJiiiEEEEENS1_10collective13CollectiveMmaINS1_39MainloopSm90ArrayTmaGmmaWarpSpecializedILi3ENS6_IJNS5_1CILi2EEENSC_ILi1EEESE_EEENS1_43KernelPtrArrayTmaWarpSpecializedCooperativeEEENS6_IJNSC_ILi128EEESI_SI_EEENS_10bfloat16_tEPNS6_IJlSE_NSC_ILi0EEEEEESK_SN_NS5_8TiledMMAINS5_8MMA_AtomIJNS5_4SM904GMMA28MMA_64x128x16_F32BF16BF16_SSILNSR_5MajorE0ELST_0ELNSR_7ScaleInE1ELSU_1EEEEEENS5_6LayoutISF_NS6_IJSE_SL_SL_EEEEENS6_IJNS5_10UnderscoreES10_S10_EEEEENS5_13SM90_TMA_LOADENS5_14ComposedLayoutINS5_7SwizzleILi3ELi4ELi3EEENS5_18smem_ptr_flag_bitsILi16EEENSX_INS6_IJNSC_ILi8EEENSC_ILi64EEEEEENS6_IJS1A_SE_EEEEEEEvNS5_8identityENS5_23SM90_TMA_LOAD_MULTICASTES1E_vS1F_EENS_8epilogue10collective18CollectiveEpilogueINS1I_30Sm90PtrArrayTmaWarpSpecializedILi4ELi2ELi16ELb1ELb0ELi2EEEJSJ_NS6_IJSI_NSC_ILi32EEEEEENS_6half_tEPNS6_IJSE_lSL_EEES1P_S1R_NS1I_6fusion15FusionCallbacksIS1M_NS1S_17LinearCombinationIS1P_fS1P_fLNS_15FloatRoundStyleE2EEESJ_S1O_JEEES13_NS14_IS16_S18_NSX_INS6_IJS1A_S19_EEENS6_IJSE_S1A_EEEEEEENS5_17SM75_U16x8_LDSM_TENS5_14SM90_TMA_STOREES21_NS5_17SM90_U16x8_STSM_TENS5_9Copy_AtomIJNS5_17SM90_U32x4_STSM_NES1P_EEEvEEEvvEEEEvNT_6ParamsE,@"STO_CUDA_ENTRY STV_DEFAULT"
_ZN7cutlass13device_kernelINS_4gemm6kernel13GemmUniversalINS1_17GroupProblemShapeIN4cute5tupleIJiiiEEEEENS1_10collective13CollectiveMmaINS1_39MainloopSm90ArrayTmaGmmaWarpSpecializedILi3ENS6_IJNS5_1CILi2EEENSC_ILi1EEESE_EEENS1_43KernelPtrArrayTmaWarpSpecializedCooperativeEEENS6_IJNSC_ILi128EEESI_SI_EEENS_10bfloat16_tEPNS6_IJlSE_NSC_ILi0EEEEEESK_SN_NS5_8TiledMMAINS5_8MMA_AtomIJNS5_4SM904GMMA28MMA_64x128x16_F32BF16BF16_SSILNSR_5MajorE0ELST_0ELNSR_7ScaleInE1ELSU_1EEEEEENS5_6LayoutISF_NS6_IJSE_SL_SL_EEEEENS6_IJNS5_10UnderscoreES10_S10_EEEEENS5_13SM90_TMA_LOADENS5_14ComposedLayoutINS5_7SwizzleILi3ELi4ELi3EEENS5_18smem_ptr_flag_bitsILi16EEENSX_INS6_IJNSC_ILi8EEENSC_ILi64EEEEEENS6_IJS1A_SE_EEEEEEEvNS5_8identityENS5_23SM90_TMA_LOAD_MULTICASTES1E_vS1F_EENS_8epilogue10collective18CollectiveEpilogueINS1I_30Sm90PtrArrayTmaWarpSpecializedILi4ELi2ELi16ELb1ELb0ELi2EEEJSJ_NS6_IJSI_NSC_ILi32EEEEEENS_6half_tEPNS6_IJSE_lSL_EEES1P_S1R_NS1I_6fusion15FusionCallbacksIS1M_NS1S_17LinearCombinationIS1P_fS1P_fLNS_15FloatRoundStyleE2EEESJ_S1O_JEEES13_NS14_IS16_S18_NSX_INS6_IJS1A_S19_EEENS6_IJSE_S1A_EEEEEEENS5_17SM75_U16x8_LDSM_TENS5_14SM90_TMA_STOREES21_NS5_17SM90_U16x8_STSM_TENS5_9Copy_AtomIJNS5_17SM90_U32x4_STSM_NES1P_EEEvEEEvvEEEEvNT_6ParamsE:
[----:B------:R-:W1:Y:S08]  /*0000*/  LDC R1, c[0x0][0x28] ;  /* 0x00000a00ff017b82 */ /* 0x000e700000000800 */
[----:B------:R-:W2:Y:S01]  /*0010*/  LDC.64 R6, c[0x0][0x918] ;  /* 0x00024600ff067b82 */ /* 0x000ea20000000a00 */
[----:B------:R-:W-:Y:S01]  /*0020*/  ULDC.64 UR56, c[0x0][0x208] ;  /* 0x0000820000387ab9 */ /* 0x000fe20000000a00 */
[----:B------:R-:W3:Y:S01]  /*0030*/  S2R R19, SR_TID.X ;  /* 0x0000000000137919 */ /* 0x000ee20000002100 */
[----:B------:R-:W-:Y:S01]  /*0040*/  ULDC UR4, c[0x0][0x910] ;  /* 0x0002440000047ab9 */ /* 0x000fe20000000800 */
[----:B------:R-:W-:Y:S01]  /*0050*/  ULDC.64 UR20, c[0x0][0x8d0] ;  /* 0x0002340000147ab9 */ /* 0x000fe20000000a00 */
[----:B------:R-:W-:Y:S01]  /*0060*/  ULDC.64 UR14, c[0x0][0x8c8] ;  /* 0x00023200000e7ab9 */ /* 0x000fe20000000a00 */
[----:B------:R-:W-:Y:S01]  /*0070*/  IMAD.MOV.U32 R9, RZ, RZ, RZ ;  /* 0x000000ffff097224 */ /* 0x000fe200078e00ff */
[----:B------:R-:W-:Y:S01]  /*0080*/  ULDC.64 UR16, c[0x0][0x8e0] ;  /* 0x0002380000107ab9 */ /* 0x000fe20000000a00 */
[----:B------:R-:W4:Y:S01]  /*0090*/  S2UR UR8, SR_CTAID.Y ;  /* 0x00000000000879c3 */ /* 0x000f220000002600 */
[----:B------:R-:W-:Y:S01]  /*00a0*/  IMAD.MOV.U32 R10, RZ, RZ, RZ ;  /* 0x000000ffff0a7224 */ /* 0x000fe200078e00ff */
[----:B------:R-:W-:Y:S01]  /*00b0*/  ULDC.64 UR22, c[0x0][0x8e8] ;  /* 0x00023a0000167ab9 */ /* 0x000fe20000000a00 */
[----:B--2---:R-:W2:Y:S01]  /*00c0*/  LDG.E R2, desc[UR56][R6.64] ;  /* 0x0000003806027981 */ /* 0x004ea2000c1e1900 */
[----:B------:R-:W-:-:S03]  /*00d0*/  IMAD.U32 R3, RZ, RZ, UR4 ;  /* 0x00000004ff037e24 */ /* 0x000fc6000f8e00ff */
[----:B------:R-:W2:Y:S01]  /*00e0*/  LDG.E R0, desc[UR56][R6.64+0x4] ;  /* 0x0000043806007981 */ /* 0x000ea2000c1e1900 */
[----:B---3--:R-:W-:Y:S01]  /*00f0*/  LOP3.LUT R8, R19, 0x1f, RZ, 0xc0, !PT ;  /* 0x0000001f13087812 */ /* 0x008fe200078ec0ff */
[----:B------:R-:W-:Y:S01]  /*0100*/  UISETP.NE.U32.AND UP0, UPT, UR20, URZ, UPT ;  /* 0x0000003f1400728c */ /* 0x000fe2000bf05070 */
[----:B------:R-:W3:Y:S01]  /*0110*/  S2UR UR40, SR_CTAID.X ;  /* 0x00000000002879c3 */ /* 0x000ee20000002500 */
[----:B------:R-:W-:Y:S01]  /*0120*/  ULDC UR4, c[0x0][0x908] ;  /* 0x0002420000047ab9 */ /* 0x000fe20000000800 */
[----:B------:R-:W-:Y:S01]  /*0130*/  ISETP.GE.AND P0, PT, R8, R3, PT ;  /* 0x000000030800720c */ /* 0x000fe20003f06270 */
[----:B------:R-:W-:Y:S02]  /*0140*/  UISETP.NE.AND.EX UP0, UPT, UR21, URZ, UPT, UP0 ;  /* 0x0000003f1500728c */ /* 0x000fe4000bf05300 */
[----:B------:R-:W-:-:S09]  /*0150*/  UISETP.NE.AND UP3, UPT, UR4, 0x1, UPT ;  /* 0x000000010400788c */ /* 0x000fd2000bf65270 */
[----:B------:R-:W-:Y:S01]  /*0160*/  @UP0 ULDC UR10, c[0x0][0x8dc] ;  /* 0x00023700000a0ab9 */ /* 0x000fe20000000800 */
[----:B------:R-:W1:Y:S01]  /*0170*/  @!P0 LDC.64 R4, c[0x0][0x918] ;  /* 0x00024600ff048b82 */ /* 0x000e620000000a00 */
[----:B----4-:R-:W-:Y:S01]  /*0180*/  @UP3 UMOV UR6, UR8 ;  /* 0x0000000800063c82 */ /* 0x010fe20008000000 */
[----:B------:R-:W-:Y:S01]  /*0190*/  @UP3 ULDC UR18, c[0x0][0x10] ;  /* 0x0000040000123ab9 */ /* 0x000fe20000000800 */
[----:B------:R-:W-:Y:S01]  /*01a0*/  @UP3 UMOV UR4, UR6 ;  /* 0x0000000600043c82 */ /* 0x000fe20008000000 */
[----:B------:R-:W-:Y:S01]  /*01b0*/  @UP3 UMOV UR5, URZ ;  /* 0x0000003f00053c82 */ /* 0x000fe20008000000 */
[----:B------:R-:W-:Y:S01]  /*01c0*/  @!UP3 UMOV UR6, UR8 ;  /* 0x000000080006bc82 */ /* 0x000fe20008000000 */
[----:B---3--:R-:W-:Y:S01]  /*01d0*/  @UP3 UIMAD.WIDE.U32 UR18, UR40, UR18, UR4 ;  /* 0x00000012281232a5 */ /* 0x008fe2000f8e0004 */
[----:B------:R-:W-:Y:S01]  /*01e0*/  @UP3 UMOV UR9, URZ ;  /* 0x0000003f00093c82 */ /* 0x000fe20008000000 */
[----:B-1----:R-:W-:-:S05]  /*01f0*/  @!P0 IMAD.WIDE.U32 R4, R8, 0xc, R4 ;  /* 0x0000000c08048825 */ /* 0x002fca00078e0004 */
[----:B------:R1:W5:Y:S04]  /*0200*/  @!P0 LDG.E R9, desc[UR56][R4.64] ;  /* 0x0000003804098981 */ /* 0x000368000c1e1900 */
[----:B------:R1:W5:Y:S01]  /*0210*/  @!P0 LDG.E R10, desc[UR56][R4.64+0x4] ;  /* 0x00000438040a8981 */ /* 0x000362000c1e1900 */
[----:B------:R-:W-:Y:S01]  /*0220*/  ISETP.NE.U32.AND P0, PT, RZ, UR22, PT ;  /* 0x00000016ff007c0c */ /* 0x000fe2000bf05070 */
[----:B------:R-:W-:-:S03]  /*0230*/  @!UP3 ULDC UR7, c[0x0][0xc] ;  /* 0x000003000007bab9 */ /* 0x000fc60000000800 */
[----:B------:R-:W-:Y:S01]  /*0240*/  ISETP.NE.AND.EX P0, PT, RZ, UR23, PT, P0 ;  /* 0x00000017ff007c0c */ /* 0x000fe2000bf05300 */
[----:B------:R-:W-:Y:S01]  /*0250*/  UMOV UR41, URZ ;  /* 0x0000003f00297c82 */ /* 0x000fe20008000000 */
[----:B------:R-:W-:Y:S01]  /*0260*/  @UP3 UIADD3 UR9, UR19, UR9, URZ ;  /* 0x0000000913093290 */ /* 0x000fe2000fffe03f */
[----:B--2---:R-:W-:Y:S02]  /*0270*/  R2UR UR12, R2 ;  /* 0x00000000020c72ca */ /* 0x004fe400000e0000 */
[----:B------:R-:W-:-:S11]  /*0280*/  R2UR UR26, R0 ;  /* 0x00000000001a72ca */ /* 0x000fd600000e0000 */
[----:B------:R-:W-:-:S04]  /*0290*/  UIADD3 UR11, UP1, UR12, UR14, URZ ;  /* 0x0000000e0c0b7290 */ /* 0x000fc8000ff3e03f */
[----:B------:R-:W-:Y:S02]  /*02a0*/  ULEA.HI.X.SX32 UR12, UR12, UR15, 0x1, UP1 ;  /* 0x0000000f0c0c7291 */ /* 0x000fe400088f0e3f */
[----:B------:R-:W-:-:S04]  /*02b0*/  UIADD3 UR11, UP1, UR11, -0x1, URZ ;  /* 0xffffffff0b0b7890 */ /* 0x000fc8000ff3e03f */
[----:B------:R-:W-:Y:S02]  /*02c0*/  UIADD3.X UR12, UR12, -0x1, URZ, UP1, !UPT ;  /* 0xffffffff0c0c7890 */ /* 0x000fe40008ffe43f */
[----:B------:R-:W-:-:S04]  /*02d0*/  @UP0 UIADD3 UR10, UP1, UR11, UR10, URZ ;  /* 0x0000000a0b0a0290 */ /* 0x000fc8000ff3e03f */
[----:B------:R-:W-:Y:S02]  /*02e0*/  @UP0 UIADD3.X UR28, URZ, UR12, URZ, UP1, !UPT ;  /* 0x0000000c3f1c0290 */ /* 0x000fe40008ffe43f */
[----:B------:R-:W-:Y:S02]  /*02f0*/  UIADD3 UR13, UP1, UR26, UR16, URZ ;  /* 0x000000101a0d7290 */ /* 0x000fe4000ff3e03f */
[----:B------:R-:W-:Y:S02]  /*0300*/  @UP0 UIMAD.WIDE.U32 UR24, UR28, UR20, URZ ;  /* 0x000000141c1802a5 */ /* 0x000fe4000f8e003f */
[----:B------:R-:W-:Y:S02]  /*0310*/  ULEA.HI.X.SX32 UR8, UR26, UR17, 0x1, UP1 ;  /* 0x000000111a087291 */ /* 0x000fe400088f0e3f */
[----:B------:R-:W-:Y:S02]  /*0320*/  @UP0 UIMAD.WIDE.U32 UR24, UP1, UR10, UR21, UR24 ;  /* 0x000000150a1802a5 */ /* 0x000fe4000f820018 */
[----:B------:R-:W-:-:S02]  /*0330*/  @UP0 UIMAD.WIDE.U32 UR4, UR10, UR20, URZ ;  /* 0x000000140a0402a5 */ /* 0x000fc4000f8e003f */
[----:B------:R-:W-:Y:S02]  /*0340*/  @UP0 UIADD3.X UR27, URZ, URZ, URZ, UP1, !UPT ;  /* 0x0000003f3f1b0290 */ /* 0x000fe40008ffe43f */
[----:B------:R-:W-:Y:S01]  /*0350*/  @UP0 UIADD3 URZ, UP1, UR5, UR24, URZ ;  /* 0x00000018053f0290 */ /* 0x000fe2000ff3e03f */
[----:B------:R-:W-:Y:S01]  /*0360*/  @UP0 UMOV UR26, UR25 ;  /* 0x00000019001a0c82 */ /* 0x000fe20008000000 */
[----:B------:R-:W-:Y:S02]  /*0370*/  @!UP3 UIMAD.WIDE.U32 UR4, UR7, UR6, UR40 ;  /* 0x000000060704b2a5 */ /* 0x000fe4000f8e0028 */
[----:B------:R-:W-:Y:S02]  /*0380*/  @UP0 UIMAD.WIDE.U32.X UR24, UR28, UR21, UR26, UP1 ;  /* 0x000000151c1802a5 */ /* 0x000fe400088e041a */
[----:B------:R-:W-:Y:S01]  /*0390*/  UIADD3 UR13, UP2, UR13, -0x1, URZ ;  /* 0xffffffff0d0d7890 */ /* 0x000fe2000ff5e03f */
[----:B------:R-:W-:Y:S02]  /*03a0*/  @UP3 UMOV UR10, UR18 ;  /* 0x00000012000a3c82 */ /* 0x000fe40008000000 */
[----:B------:R-:W-:Y:S01]  /*03b0*/  @!UP3 UMOV UR10, UR4 ;  /* 0x00000004000abc82 */ /* 0x000fe20008000000 */
[----:B------:R-:W-:Y:S01]  /*03c0*/  UIADD3.X UR19, UR8, -0x1, URZ, UP2, !UPT ;  /* 0xffffffff08137890 */ /* 0x000fe200097fe43f */
[----:B------:R-:W-:Y:S01]  /*03d0*/  @!UP3 UMOV UR9, UR5 ;  /* 0x000000050009bc82 */ /* 0x000fe20008000000 */
[----:B------:R-:W-:Y:S01]  /*03e0*/  @UP0 UMOV UR11, UR24 ;  /* 0x00000018000b0c82 */ /* 0x000fe20008000000 */
[----:B------:R-:W-:Y:S01]  /*03f0*/  @UP0 UMOV UR12, UR25 ;  /* 0x00000019000c0c82 */ /* 0x000fe20008000000 */
[----:B-1----:R-:W-:Y:S08]  /*0400*/  @!P0 BRA `(.L_x_0) ;  /* 0x0000000000308947 */ /* 0x002ff00003800000 */
[----:B------:R-:W-:Y:S02]  /*0410*/  ULDC UR7, c[0x0][0x8f4] ;  /* 0x00023d0000077ab9 */ /* 0x000fe40000000800 */
[----:B------:R-:W-:-:S04]  /*0420*/  UIADD3 UR7, UP1, UR13, UR7, URZ ;  /* 0x000000070d077290 */ /* 0x000fc8000ff3e03f */
[----:B------:R-:W-:-:S04]  /*0430*/  UIADD3.X UR8, URZ, UR19, URZ, UP1, !UPT ;  /* 0x000000133f087290 */ /* 0x000fc80008ffe43f */
[----:B------:R-:W-:-:S04]  /*0440*/  UIMAD.WIDE.U32 UR4, UR8, UR22, URZ ;  /* 0x00000016080472a5 */ /* 0x000fc8000f8e003f */
[----:B------:R-:W-:Y:S02]  /*0450*/  UIMAD.WIDE.U32 UR18, UP1, UR7, UR23, UR4 ;  /* 0x00000017071272a5 */ /* 0x000fe4000f820004 */
[----:B------:R-:W-:Y:S02]  /*0460*/  UIMAD.WIDE.U32 UR4, UR7, UR22, URZ ;  /* 0x00000016070472a5 */ /* 0x000fe4000f8e003f */
[----:B------:R-:W-:Y:S02]  /*0470*/  UIADD3.X UR25, URZ, URZ, URZ, UP1, !UPT ;  /* 0x0000003f3f197290 */ /* 0x000fe40008ffe43f */
[----:B------:R-:W-:Y:S01]  /*0480*/  UIADD3 URZ, UP1, UR5, UR18, URZ ;  /* 0x00000012053f7290 */ /* 0x000fe2000ff3e03f */
[----:B------:R-:W-:-:S03]  /*0490*/  UMOV UR24, UR19 ;  /* 0x0000001300187c82 */ /* 0x000fc60008000000 */
[----:B------:R-:W-:-:S07]  /*04a0*/  UIMAD.WIDE.U32.X UR4, UR8, UR23, UR24, UP1 ;  /* 0x00000017080472a5 */ /* 0x000fce00088e0418 */
[----:B------:R-:W-:Y:S01]  /*04b0*/  UMOV UR13, UR4 ;  /* 0x00000004000d7c82 */ /* 0x000fe20008000000 */
[----:B------:R-:W-:-:S05]  /*04c0*/  UMOV UR19, UR5 ;  /* 0x0000000500137c82 */ /* 0x000fca0008000000 */
.L_x_0:
[----:B------:R-:W-:Y:S01]  /*04d0*/  ULDC UR8, c[0x0][0x934] ;  /* 0x00024d0000087ab9 */ /* 0x000fe20000000800 */
[----:B------:R-:W-:Y:S01]  /*04e0*/  ULDC UR7, c[0x0][0x904] ;  /* 0x0002410000077ab9 */ /* 0x000fe20000000800 */
[----:B------:R-:W-:Y:S01]  /*04f0*/  ULDC UR4, c[0x0][0x938] ;  /* 0x00024e0000047ab9 */ /* 0x000fe20000000800 */
[----:B------:R-:W-:Y:S01]  /*0500*/  USHF.L.U32 UR8, UR8, UR7, URZ ;  /* 0x0000000708087299 */ /* 0x000fe2000800063f */
[----:B------:R-:W-:Y:S01]  /*0510*/  SHF.R.U32.HI R13, RZ, 0x5, R19 ;  /* 0x00000005ff0d7819 */ /* 0x000fe20000011613 */
[----:B------:R-:W-:Y:S01]  /*0520*/  USHF.L.U32 UR7, UR4, UR7, URZ ;  /* 0x0000000704077299 */ /* 0x000fe2000800063f */
[----:B------:R-:W-:Y:S01]  /*0530*/  ULDC UR26, c[0x0][0x8d8] ;  /* 0x00023600001a7ab9 */ /* 0x000fe20000000800 */
[----:B------:R-:W-:Y:S02]  /*0540*/  ULDC UR30, c[0x0][0x8f0] ;  /* 0x00023c00001e7ab9 */ /* 0x000fe40000000800 */
[----:B------:R-:W-:Y:S01]  /*0550*/  IMAD.U32 R11, RZ, RZ, UR8 ;  /* 0x00000008ff0b7e24 */ /* 0x000fe2000f8e00ff */
[----:B------:R-:W-:Y:S01]  /*0560*/  USHF.R.U64 UR18, UR11, UR26, UR12 ;  /* 0x0000001a0b127299 */ /* 0x000fe2000800120c */
[----:B------:R-:W-:Y:S01]  /*0570*/  IMAD.U32 R20, RZ, RZ, UR7 ;  /* 0x00000007ff147e24 */ /* 0x000fe2000f8e00ff */
[----:B------:R-:W-:-:S02]  /*0580*/  USHF.R.U64 UR11, UR13, UR30, UR19 ;  /* 0x0000001e0d0b7299 */ /* 0x000fc40008001213 */
[----:B------:R-:W-:Y:S01]  /*0590*/  IABS R0, R11 ;  /* 0x0000000b00007213 */ /* 0x000fe20000000000 */
[----:B------:R-:W-:Y:S01]  /*05a0*/  UIADD3 UR18, UR18, -0x1, UR8 ;  /* 0xffffffff12127890 */ /* 0x000fe2000fffe008 */
[----:B------:R-:W-:Y:S01]  /*05b0*/  IABS R2, R20 ;  /* 0x0000001400027213 */ /* 0x000fe20000000000 */
[----:B------:R-:W-:Y:S01]  /*05c0*/  UIADD3 UR11, UR11, -0x1, UR7 ;  /* 0xffffffff0b0b7890 */ /* 0x000fe2000fffe007 */
[----:B------:R-:W-:Y:S01]  /*05d0*/  R2UR UR28, R0 ;  /* 0x00000000001c72ca */ /* 0x000fe200000e0000 */
[----:B------:R-:W-:Y:S01]  /*05e0*/  UMOV UR12, URZ ;  /* 0x0000003f000c7c82 */ /* 0x000fe20008000000 */
[----:B------:R-:W-:Y:S01]  /*05f0*/  UISETP.GE.AND UP5, UPT, UR18, URZ, UPT ;  /* 0x0000003f1200728c */ /* 0x000fe2000bfa6270 */
[----:B------:R-:W-:Y:S01]  /*0600*/  IMAD.MOV.U32 R0, RZ, RZ, R2 ;  /* 0x000000ffff007224 */ /* 0x000fe200078e0002 */
[----:B------:R-:W-:Y:S01]  /*0610*/  UISETP.NE.AND UP4, UPT, UR8, URZ, UPT ;  /* 0x0000003f0800728c */ /* 0x000fe2000bf85270 */
[----:B------:R-:W-:-:S03]  /*0620*/  UMOV UR53, 0x1 ;  /* 0x0000000100357882 */ /* 0x000fc60000000000 */
[----:B------:R-:W-:-:S05]  /*0630*/  R2UR UR27, R0 ;  /* 0x00000000001b72ca */ /* 0x000fca00000e0000 */
[----:B------:R-:W1:Y:S08]  /*0640*/  I2F.RP R0, UR28 ;  /* 0x0000001c00007d06 */ /* 0x000e700008209400 */
[----:B------:R-:W2:Y:S08]  /*0650*/  I2F.RP R4, UR27 ;  /* 0x0000001b00047d06 */ /* 0x000eb00008209400 */
[----:B-1----:R-:W1:Y:S08]  /*0660*/  MUFU.RCP R0, R0 ;  /* 0x0000000000007308 */ /* 0x002e700000001000 */
[----:B--2---:R-:W2:Y:S01]  /*0670*/  MUFU.RCP R4, R4 ;  /* 0x0000000400047308 */ /* 0x004ea20000001000 */
[----:B-1----:R-:W-:-:S02]  /*0680*/  VIADD R2, R0, 0xffffffe ;  /* 0x0ffffffe00027836 */ /* 0x002fc40000000000 */
[----:B------:R-:W-:-:S05]  /*0690*/  IMAD.U32 R0, RZ, RZ, UR18 ;  /* 0x00000012ff007e24 */ /* 0x000fca000f8e00ff */
[----:B------:R-:W1:Y:S01]  /*06a0*/  F2I.FTZ.U32.TRUNC.NTZ R2, R2 ;  /* 0x0000000200027305 */ /* 0x000e62000021f000 */
[----:B------:R-:W-:Y:S01]  /*06b0*/  IABS R0, R0 ;  /* 0x0000000000007213 */ /* 0x000fe20000000000 */
[----:B--2---:R-:W-:Y:S01]  /*06c0*/  VIADD R5, R4, 0xffffffe ;  /* 0x0ffffffe04057836 */ /* 0x004fe20000000000 */
[----:B------:R-:W-:Y:S02]  /*06d0*/  IABS R4, R11 ;  /* 0x0000000b00047213 */ /* 0x000fe40000000000 */
[----:B------:R-:W-:-:S03]  /*06e0*/  R2UR UR32, R0 ;  /* 0x00000000002072ca */ /* 0x000fc600000e0000 */
[----:B------:R-:W2:Y:S01]  /*06f0*/  F2I.FTZ.U32.TRUNC.NTZ R5, R5 ;  /* 0x0000000500057305 */ /* 0x000ea2000021f000 */
[----:B------:R-:W-:Y:S01]  /*0700*/  IMAD.MOV R4, RZ, RZ, -R4 ;  /* 0x000000ffff047224 */ /* 0x000fe200078e0a04 */
[----:B-1----:R-:W-:Y:S01]  /*0710*/  R2UR UR13, R2 ;  /* 0x00000000020d72ca */ /* 0x002fe200000e0000 */
[----:B------:R-:W-:Y:S01]  /*0720*/  IMAD.U32 R2, RZ, RZ, UR11 ;  /* 0x0000000bff027e24 */ /* 0x000fe2000f8e00ff */
[----:B--2---:R-:W-:-:S04]  /*0730*/  R2UR UR5, R5 ;  /* 0x00000000050572ca */ /* 0x004fc800000e0000 */
[----:B------:R-:W-:Y:S01]  /*0740*/  IABS R5, R2 ;  /* 0x0000000200057213 */ /* 0x000fe20000000000 */
[----:B------:R-:W-:Y:S01]  /*0750*/  IMAD.MOV.U32 R2, RZ, RZ, R4 ;  /* 0x000000ffff027224 */ /* 0x000fe200078e0004 */
[----:B------:R-:W-:-:S05]  /*0760*/  IABS R4, R20 ;  /* 0x0000001400047213 */ /* 0x000fca0000000000 */
[----:B------:R-:W-:Y:S01]  /*0770*/  UIADD3 UR4, URZ, -UR13, URZ ;  /* 0x8000000d3f047290 */ /* 0x000fe2000fffe03f */
[----:B------:R-:W-:Y:S01]  /*0780*/  IMAD.MOV.U32 R0, RZ, RZ, R5 ;  /* 0x000000ffff007224 */ /* 0x000fe200078e0005 */
[----:B------:R-:W-:Y:S01]  /*0790*/  R2UR UR29, R2 ;  /* 0x00000000021d72ca */ /* 0x000fe200000e0000 */
[----:B------:R-:W-:Y:S01]  /*07a0*/  IMAD.MOV R4, RZ, RZ, -R4 ;  /* 0x000000ffff047224 */ /* 0x000fe200078e0a04 */
[----:B------:R-:W-:Y:S01]  /*07b0*/  UIMAD UR4, UR4, UR28, URZ ;  /* 0x0000001c040472a4 */ /* 0x000fe2000f8e023f */
[----:B------:R-:W1:Y:S01]  /*07c0*/  SHFL.IDX PT, R2, R13, RZ, 0x1f ;  /* 0x00001fff0d027589 */ /* 0x000e6200000e0000 */
[----:B------:R-:W-:Y:S01]  /*07d0*/  R2UR UR33, R0 ;  /* 0x00000000002172ca */ /* 0x000fe200000e0000 */
[----:B------:R-:W-:Y:S01]  /*07e0*/  UIADD3 UR24, URZ, -UR5, URZ ;  /* 0x800000053f187290 */ /* 0x000fe2000fffe03f */
[----:B------:R-:W-:Y:S01]  /*07f0*/  IMAD.MOV.U32 R0, RZ, RZ, R4 ;  /* 0x000000ffff007224 */ /* 0x000fe200078e0004 */
[----:B------:R-:W-:Y:S02]  /*0800*/  UIMAD.WIDE.U32 UR12, UR13, UR4, UR12 ;  /* 0x000000040d0c72a5 */ /* 0x000fe4000f8e000c */
[----:B------:R-:W-:Y:S01]  /*0810*/  UIMAD UR24, UR24, UR27, URZ ;  /* 0x0000001b181872a4 */ /* 0x000fe2000f8e023f */
[----:B------:R-:W-:Y:S01]  /*0820*/  UMOV UR4, URZ ;  /* 0x0000003f00047c82 */ /* 0x000fe20008000000 */
[----:B------:R-:W-:-:S02]  /*0830*/  R2UR UR31, R0 ;  /* 0x00000000001f72ca */ /* 0x000fc400000e0000 */
[----:B------:R-:W-:Y:S01]  /*0840*/  UIMAD.WIDE.U32 UR24, UR5, UR24, UR4 ;  /* 0x00000018051872a5 */ /* 0x000fe2000f8e0004 */
[----:B------:R-:W-:Y:S01]  /*0850*/  SHF.R.U32.HI R0, RZ, 0x7, R19 ;  /* 0x00000007ff007819 */ /* 0x000fe20000011613 */
[----:B------:R-:W-:-:S04]  /*0860*/  UIMAD.WIDE.U32 UR4, UR13, UR32, URZ ;  /* 0x000000200d0472a5 */ /* 0x000fc8000f8e003f */
[----:B------:R-:W-:Y:S01]  /*0870*/  UIMAD UR5, UR5, UR29, UR32 ;  /* 0x0000001d050572a4 */ /* 0x000fe2000f8e0220 */
[----:B------:R-:W2:Y:S01]  /*0880*/  SHFL.IDX PT, R0, R0, RZ, 0x1f ;  /* 0x00001fff00007589 */ /* 0x000ea200000e0000 */
[----:B------:R-:W-:Y:S01]  /*0890*/  UMOV UR19, UR25 ;  /* 0x0000001900137c82 */ /* 0x000fe20008000000 */
[----:B------:R-:W-:Y:S02]  /*08a0*/  ULOP3.LUT UR32, URZ, UR8, URZ, 0x33, !UPT ;  /* 0x000000083f207292 */ /* 0x000fe4000f8e333f */
[----:B------:R-:W-:Y:S02]  /*08b0*/  UIMAD.WIDE.U32 UR24, UR19, UR33, URZ ;  /* 0x00000021131872a5 */ /* 0x000fe4000f8e003f */
[----:B------:R-:W-:Y:S01]  /*08c0*/  UISETP.GT.U32.AND UP1, UPT, UR28, UR5, UPT ;  /* 0x000000051c00728c */ /* 0x000fe2000bf24070 */
[----:B-1----:R-:W-:Y:S01]  /*08d0*/  R2UR UR34, R2 ;  /* 0x00000000022272ca */ /* 0x002fe200000e0000 */
[----:B------:R-:W-:Y:S02]  /*08e0*/  UIMAD UR25, UR25, UR31, UR33 ;  /* 0x0000001f191972a4 */ /* 0x000fe4000f8e0221 */
[----:B------:R-:W-:-:S02]  /*08f0*/  ULOP3.LUT UR33, URZ, UR7, URZ, 0x33, !UPT ;  /* 0x000000073f217292 */ /* 0x000fc4000f8e333f */
[----:B------:R-:W-:-:S05]  /*0900*/  UISETP.GT.U32.AND UP2, UPT, UR27, UR25, UPT ;  /* 0x000000191b00728c */ /* 0x000fca000bf44070 */
[----:B------:R-:W-:-:S03]  /*0910*/  @!UP1 UIADD3 UR5, UR5, -UR28, URZ ;  /* 0x8000001c05059290 */ /* 0x000fc6000fffe03f */
[----:B------:R-:W-:Y:S02]  /*0920*/  USHF.R.S32.HI UR4, URZ, 0x1f, UR34 ;  /* 0x0000001f3f047899 */ /* 0x000fe40008011422 */
[----:B------:R-:W-:Y:S01]  /*0930*/  ISETP.NE.AND P1, PT, RZ, UR34, PT ;  /* 0x00000022ff007c0c */ /* 0x000fe2000bf25270 */
[----:B------:R-:W-:Y:S02]  /*0940*/  UISETP.GT.U32.AND UP6, UPT, UR28, UR5, UPT ;  /* 0x000000051c00728c */ /* 0x000fe4000bfc4070 */
[----:B------:R-:W-:Y:S01]  /*0950*/  @!UP2 UIADD3 UR25, UR25, -UR27, URZ ;  /* 0x8000001b1919a290 */ /* 0x000fe2000fffe03f */
[----:B--2---:R-:W-:Y:S01]  /*0960*/  R2UR UR12, R0 ;  /* 0x00000000000c72ca */ /* 0x004fe200000e0000 */
[----:B------:R-:W-:Y:S02]  /*0970*/  UISETP.NE.AND UP2, UPT, UR7, URZ, UPT ;  /* 0x0000003f0700728c */ /* 0x000fe4000bf45270 */
[----:B------:R-:W-:Y:S02]  /*0980*/  UISETP.GT.U32.AND UP1, UPT, UR27, UR25, UPT ;  /* 0x000000191b00728c */ /* 0x000fe4000bf24070 */
[----:B------:R-:W-:-:S03]  /*0990*/  ULEA.HI UR4, UR4, UR34, URZ, 0x2 ;  /* 0x0000002204047291 */ /* 0x000fc6000f8f103f */
[----:B------:R-:W-:Y:S02]  /*09a0*/  @!UP6 UIADD3 UR5, UR5, -UR28, URZ ;  /* 0x8000001c0505e290 */ /* 0x000fe4000fffe03f */
[----:B------:R-:W-:Y:S02]  /*09b0*/  UISETP.GE.AND UP6, UPT, UR11, URZ, UPT ;  /* 0x0000003f0b00728c */ /* 0x000fe4000bfc6270 */
[----:B------:R-:W-:Y:S02]  /*09c0*/  @!UP5 UIADD3 UR5, -UR5, URZ, URZ ;  /* 0x0000003f0505d290 */ /* 0x000fe4000fffe13f */
[----:B------:R-:W-:Y:S02]  /*09d0*/  @!UP1 UIADD3 UR25, UR25, -UR27, URZ ;  /* 0x8000001b19199290 */ /* 0x000fe4000fffe03f */
[----:B------:R-:W-:Y:S02]  /*09e0*/  USEL UR5, UR32, UR5, !UP4 ;  /* 0x0000000520057287 */ /* 0x000fe4000e000000 */
[----:B------:R-:W-:-:S02]  /*09f0*/  ULOP3.LUT UR4, UR4, 0xfffffffc, URZ, 0xc0, !UPT ;  /* 0xfffffffc04047892 */ /* 0x000fc4000f8ec03f */
[----:B------:R-:W-:Y:S02]  /*0a00*/  UIADD3 UR5, UR18, -UR5, URZ ;  /* 0x8000000512057290 */ /* 0x000fe4000fffe03f */
[----:B------:R-:W-:Y:S02]  /*0a10*/  @!UP6 UIADD3 UR25, -UR25, URZ, URZ ;  /* 0x0000003f1919e290 */ /* 0x000fe4000fffe13f */
[----:B------:R-:W-:Y:S02]  /*0a20*/  UIADD3 UR54, UR34, -UR4, URZ ;  /* 0x8000000422367290 */ /* 0x000fe4000fffe03f */
[----:B------:R-:W-:Y:S02]  /*0a30*/  USEL UR25, UR33, UR25, !UP2 ;  /* 0x0000001921197287 */ /* 0x000fe4000d000000 */
[----:B------:R-:W-:Y:S02]  /*0a40*/  UISETP.NE.AND UP1, UPT, UR12, URZ, UPT ;  /* 0x0000003f0c00728c */ /* 0x000fe4000bf25270 */
[----:B------:R-:W-:-:S02]  /*0a50*/  UIADD3 UR25, UR11, -UR25, URZ ;  /* 0x800000190b197290 */ /* 0x000fc4000fffe03f */
[----:B------:R-:W-:Y:S02]  /*0a60*/  UISETP.EQ.AND UP5, UPT, UR54, 0x3, !UP1 ;  /* 0x000000033600788c */ /* 0x000fe4000cfa2270 */
[----:B------:R-:W-:Y:S02]  /*0a70*/  UIMAD UR24, UR5, UR25, URZ ;  /* 0x00000019051872a4 */ /* 0x000fe4000f8e023f */
[----:B------:R-:W-:Y:S02]  /*0a80*/  USEL UR4, UR25, UR5, !UP3 ;  /* 0x0000000519047287 */ /* 0x000fe4000d800000 */
[----:B------:R-:W-:Y:S02]  /*0a90*/  USHF.R.S32.HI UR25, URZ, 0x1f, UR24 ;  /* 0x0000001f3f197899 */ /* 0x000fe40008011418 */
[----:B------:R-:W-:Y:S01]  /*0aa0*/  USHF.R.S32.HI UR5, URZ, 0x1f, UR4 ;  /* 0x0000001f3f057899 */ /* 0x000fe20008011404 */
[----:B------:R-:W-:Y:S01]  /*0ab0*/  IMAD.U32 R6, RZ, RZ, UR24 ;  /* 0x00000018ff067e24 */ /* 0x000fe2000f8e00ff */
[----:B------:R-:W-:Y:S01]  /*0ac0*/  USEL UR53, UR53, 0x2, UP5 ;  /* 0x0000000235357887 */ /* 0x000fe2000a800000 */
[----:B------:R-:W-:-:S02]  /*0ad0*/  IMAD.U32 R4, RZ, RZ, UR4 ;  /* 0x00000004ff047e24 */ /* 0x000fc4000f8e00ff */
[----:B------:R-:W-:Y:S02]  /*0ae0*/  IMAD.U32 R7, RZ, RZ, UR25 ;  /* 0x00000019ff077e24 */ /* 0x000fe4000f8e00ff */
[----:B------:R-:W-:Y:S01]  /*0af0*/  IMAD.U32 R5, RZ, RZ, UR5 ;  /* 0x00000005ff057e24 */ /* 0x000fe2000f8e00ff */
[----:B------:R-:W-:Y:S06]  /*0b00*/  @P1 BRA `(.L_x_1) ;  /* 0x0000000000841947 */ /* 0x000fec0003800000 */
[----:B------:R-:W-:Y:S01]  /*0b10*/  ELECT P1, URZ, PT ;  /* 0x00000000003f782f */ /* 0x000fe20003820000 */
[----:B------:R-:W-:-:S12]  /*0b20*/  BSSY B0, `(.L_x_1) ;  /* 0x000001f000007945 */ /* 0x000fd80003800000 */
[----:B------:R-:W-:Y:S05]  /*0b30*/  @!P1 BRA `(.L_x_2) ;  /* 0x0000000000749947 */ /* 0x000fea0003800000 */
[----:B------:R-:W1:Y:S01]  /*0b40*/  S2UR UR11, SR_CgaCtaId ;  /* 0x00000000000b79c3 */ /* 0x000e620000008800 */
[----:B------:R-:W-:Y:S01]  /*0b50*/  UMOV UR4, 0x400 ;  /* 0x0000040000047882 */ /* 0x000fe20000000000 */
[----:B------:R-:W-:Y:S01]  /*0b60*/  UMOV UR5, 0x1 ;  /* 0x0000000100057882 */ /* 0x000fe20000000000 */
[----:B------:R-:W-:Y:S02]  /*0b70*/  UMOV UR24, 0x140 ;  /* 0x0000014000187882 */ /* 0x000fe40000000000 */
[----:B------:R-:W-:-:S04]  /*0b80*/  UIADD3 UR24, -UR24, 0x100000, URZ ;  /* 0x0010000018187890 */ /* 0x000fc8000fffe13f */
[----:B------:R-:W-:Y:S02]  /*0b90*/  USHF.L.U32 UR25, UR24, 0xb, URZ ;  /* 0x0000000b18197899 */ /* 0x000fe4000800063f */
[----:B------:R-:W-:Y:S02]  /*0ba0*/  USHF.L.U32 UR24, UR24, 0x1, URZ ;  /* 0x0000000118187899 */ /* 0x000fe4000800063f */
[----:B-1----:R-:W-:Y:S02]  /*0bb0*/  ULEA UR11, UR11, UR4, 0x18 ;  /* 0x000000040b0b7291 */ /* 0x002fe4000f8ec03f */
[----:B------:R-:W-:-:S04]  /*0bc0*/  UIADD3 UR4, -UR5, 0x100000, URZ ;  /* 0x0010000005047890 */ /* 0x000fc8000fffe13f */
[----:B------:R-:W-:Y:S02]  /*0bd0*/  USHF.L.U32 UR5, UR4, 0xb, URZ ;  /* 0x0000000b04057899 */ /* 0x000fe4000800063f */
[----:B------:R-:W-:Y:S01]  /*0be0*/  USHF.L.U32 UR4, UR4, 0x1, URZ ;  /* 0x0000000104047899 */ /* 0x000fe2000800063f */
[----:B------:R-:W1:Y:S11]  /*0bf0*/  FENCE.VIEW.ASYNC.S ;  /* 0x00000000000073c6 */ /* 0x000e760000000000 */
[----:B-1----:R1:W2:Y:S01]  /*0c00*/  SYNCS.EXCH.64 URZ, [UR11+0x38400], UR4 ;  /* 0x038400040b3f75b2 */ /* 0x0022a20008000100 */
[----:B------:R1:W3:Y:S01]  /*0c10*/  SYNCS.EXCH.64 URZ, [UR11+0x38440], UR24 ;  /* 0x038440180b3f75b2 */ /* 0x0002e20008000100 */
[----:B------:R1:W4:Y:S01]  /*0c20*/  SYNCS.EXCH.64 URZ, [UR11+0x38408], UR4 ;  /* 0x038408040b3f75b2 */ /* 0x0003220008000100 */
[----:B------:R1:W1:Y:S01]  /*0c30*/  SYNCS.EXCH.64 URZ, [UR11+0x38448], UR24 ;  /* 0x038448180b3f75b2 */ /* 0x0002620008000100 */
        /* <DEDUP_REMOVED lines=12> */
[----:B------:R-:W-:Y:S01]  /*0d00*/  NOP ;  /* 0x0000000000007918 */ /* 0x000fe20000000000 */
.L_x_2:
[----:B-1----:R-:W-:Y:S05]  /*0d10*/  BSYNC B0 ;  /* 0x0000000000007941 */ /* 0x002fea0003800000 */
.L_x_1:
[----:B------:R-:W1:Y:S01]  /*0d20*/  SHFL.IDX PT, R0, R13, RZ, 0x1f ;  /* 0x00001fff0d007589 */ /* 0x000e6200000e0000 */
[----:B------:R-:W-:Y:S01]  /*0d30*/  UIADD3 UR18, UR12, -0x1, URZ ;  /* 0xffffffff0c127890 */ /* 0x000fe2000fffe03f */
[----:B------:R-:W-:Y:S01]  /*0d40*/  I2FP.F32.U32 R2, UR6 ;  /* 0x0000000600027c45 */ /* 0x000fe20008201000 */
[----:B------:R-:W-:Y:S01]  /*0d50*/  UISETP.LT.U32.AND UP6, UPT, UR54, 0x2, !UP1 ;  /* 0x000000023600788c */ /* 0x000fe2000cfc1070 */
[----:B------:R-:W-:Y:S01]  /*0d60*/  NOP ;  /* 0x0000000000007918 */ /* 0x000fe20000000000 */
[----:B------:R-:W-:Y:S02]  /*0d70*/  UISETP.GE.U32.AND UP5, UPT, UR18, 0x2, UPT ;  /* 0x000000021200788c */ /* 0x000fe4000bfa6070 */
[----:B------:R-:W-:-:S04]  /*0d80*/  USEL UR52, URZ, 0x1, !UP6 ;  /* 0x000000013f347887 */ /* 0x000fc8000f000000 */
[----:B------:R-:W-:Y:S01]  /*0d90*/  USEL UR52, UR52, 0x2, UP5 ;  /* 0x0000000234347887 */ /* 0x000fe2000a800000 */
[----:B-1----:R-:W-:-:S13]  /*0da0*/  ISETP.NE.AND P1, PT, R0, RZ, PT ;  /* 0x000000ff0000720c */ /* 0x002fda0003f25270 */
[----:B------:R-:W-:Y:S05]  /*0db0*/  @P1 BRA `(.L_x_3) ;  /* 0x0000000000501947 */ /* 0x000fea0003800000 */
[----:B------:R-:W1:Y:S01]  /*0dc0*/  S2UR UR5, SR_CgaCtaId ;  /* 0x00000000000579c3 */ /* 0x000e620000008800 */
[----:B------:R-:W-:Y:S01]  /*0dd0*/  UMOV UR4, 0x400 ;  /* 0x0000040000047882 */ /* 0x000fe20000000000 */
[----:B------:R-:W-:Y:S01]  /*0de0*/  UMOV UR24, 0x1 ;  /* 0x0000000100187882 */ /* 0x000fe20000000000 */
[----:B------:R-:W-:Y:S01]  /*0df0*/  UMOV UR25, 0x4 ;  /* 0x0000000400197882 */ /* 0x000fe20000000000 */
[----:B------:R-:W-:Y:S01]  /*0e00*/  ELECT P1, URZ, PT ;  /* 0x00000000003f782f */ /* 0x000fe20003820000 */
[----:B-1----:R-:W-:Y:S02]  /*0e10*/  ULEA UR11, UR5, UR4, 0x18 ;  /* 0x00000004050b7291 */ /* 0x002fe4000f8ec03f */
[----:B------:R-:W-:-:S04]  /*0e20*/  UIADD3 UR4, -UR24, 0x100000, URZ ;  /* 0x0010000018047890 */ /* 0x000fc8000fffe13f */
[----:B------:R-:W-:Y:S02]  /*0e30*/  USHF.L.U32 UR5, UR4, 0xb, URZ ;  /* 0x0000000b04057899 */ /* 0x000fe4000800063f */
[----:B------:R-:W-:Y:S02]  /*0e40*/  USHF.L.U32 UR4, UR4, 0x1, URZ ;  /* 0x0000000104047899 */ /* 0x000fe4000800063f */
[----:B------:R-:W-:-:S04]  /*0e50*/  UIADD3 UR24, -UR25, 0x100000, URZ ;  /* 0x0010000019187890 */ /* 0x000fc8000fffe13f */
[----:B------:R-:W-:Y:S02]  /*0e60*/  USHF.L.U32 UR25, UR24, 0xb, URZ ;  /* 0x0000000b18197899 */ /* 0x000fe4000800063f */
[----:B------:R-:W-:Y:S01]  /*0e70*/  USHF.L.U32 UR24, UR24, 0x1, URZ ;  /* 0x0000000118187899 */ /* 0x000fe2000800063f */
[----:B------:R-:W1:Y:S03]  /*0e80*/  FENCE.VIEW.ASYNC.S ;  /* 0x00000000000073c6 */ /* 0x000e660000000000 */
[----:B-1----:R1:W1:Y:S08]  /*0e90*/  SYNCS.EXCH.64 URZ, [UR11+0x38480], UR4 ;  /* 0x038480040b3f75b2 */ /* 0x0022700008000100 */
[----:B------:R1:W1:Y:S01]  /*0ea0*/  SYNCS.EXCH.64 URZ, [UR11+0x38498], UR24 ;  /* 0x038498180b3f75b2 */ /* 0x0002620008000100 */
[----:B------:R1:W1:Y:S01]  /*0eb0*/  SYNCS.EXCH.64 URZ, [UR11+0x38488], UR4 ;  /* 0x038488040b3f75b2 */ /* 0x0002620008000100 */
[----:B------:R1:W1:Y:S01]  /*0ec0*/  SYNCS.EXCH.64 URZ, [UR11+0x384a0], UR24 ;  /* 0x0384a0180b3f75b2 */ /* 0x0002620008000100 */
[----:B------:R1:W1:Y:S01]  /*0ed0*/  SYNCS.EXCH.64 URZ, [UR11+0x38490], UR4 ;  /* 0x038490040b3f75b2 */ /* 0x0002620008000100 */
[----:B------:R1:W1:Y:S01]  /*0ee0*/  SYNCS.EXCH.64 URZ, [UR11+0x384a8], UR24 ;  /* 0x0384a8180b3f75b2 */ /* 0x0002620008000100 */
[----:B------:R-:W-:Y:S01]  /*0ef0*/  NOP ;  /* 0x0000000000007918 */ /* 0x000fe20000000000 */
.L_x_3:
[----:B------:R-:W2:Y:S01]  /*0f00*/  SHFL.IDX PT, R15, R13, RZ, 0x1f ;  /* 0x00001fff0d0f7589 */ /* 0x000ea200000e0000 */
[----:B-1----:R-:W-:Y:S01]  /*0f10*/  ULDC UR4, c[0x0][0x154] ;  /* 0x0000550000047ab9 */ /* 0x002fe20000000800 */
[----:B------:R-:W1:Y:S01]  /*0f20*/  LDC R14, c[0x0][0x148] ;  /* 0x00005200ff0e7b82 */ /* 0x000e620000000800 */
[----:B------:R-:W-:Y:S01]  /*0f30*/  FMUL R12, R2, UR4 ;  /* 0x00000004020c7c20 */ /* 0x000fe20008400000 */
[----:B------:R-:W-:Y:S01]  /*0f40*/  UISETP.EQ.AND UP6, UPT, UR54, 0x2, !UP1 ;  /* 0x000000023600788c */ /* 0x000fe2000cfc2270 */
[----:B------:R-:W-:Y:S01]  /*0f50*/  I2FP.F32.U32 R2, UR40 ;  /* 0x0000002800027c45 */ /* 0x000fe20008201000 */
[----:B------:R-:W-:Y:S01]  /*0f60*/  ULDC UR4, c[0x0][0x150] ;  /* 0x0000540000047ab9 */ /* 0x000fe20000000800 */
[----:B------:R-:W-:Y:S01]  /*0f70*/  NOP ;  /* 0x0000000000007918 */ /* 0x000fe20000000000 */
[----:B------:R-:W-:Y:S01]  /*0f80*/  USEL UR51, URZ, 0x1, !UP6 ;  /* 0x000000013f337887 */ /* 0x000fe2000f000000 */
[----:B------:R-:W3:Y:S01]  /*0f90*/  F2I.U32.TRUNC.NTZ R12, R12 ;  /* 0x0000000c000c7305 */ /* 0x000ee2000020f000 */
[----:B------:R-:W-:-:S02]  /*0fa0*/  FMUL R16, R2, UR4 ;  /* 0x0000000402107c20 */ /* 0x000fc40008400000 */
[----:B------:R-:W-:Y:S01]  /*0fb0*/  USEL UR51, UR51, 0x2, UP5 ;  /* 0x0000000233337887 */ /* 0x000fe2000a800000 */
[----:B--2---:R-:W-:Y:S01]  /*0fc0*/  ISETP.NE.AND P1, PT, R15, RZ, PT ;  /* 0x000000ff0f00720c */ /* 0x004fe20003f25270 */
[----:B---3--:R-:W-:-:S04]  /*0fd0*/  IMAD.MOV R21, RZ, RZ, -R12 ;  /* 0x000000ffff157224 */ /* 0x008fc800078e0a0c */
[----:B-1----:R-:W-:-:S08]  /*0fe0*/  IMAD R21, R14, R21, UR6 ;  /* 0x000000060e157e24 */ /* 0x002fd0000f8e0215 */
[----:B------:R-:W-:Y:S05]  /*0ff0*/  @P1 BRA `(.L_x_4) ;  /* 0x0000000000581947 */ /* 0x000fea0003800000 */
[----:B------:R-:W1:Y:S01]  /*1000*/  S2UR UR5, SR_CgaCtaId ;  /* 0x00000000000579c3 */ /* 0x000e620000008800 */
[----:B------:R-:W-:Y:S01]  /*1010*/  UMOV UR4, 0x400 ;  /* 0x0000040000047882 */ /* 0x000fe20000000000 */
[----:B------:R-:W-:Y:S01]  /*1020*/  UMOV UR11, 0x20 ;  /* 0x00000020000b7882 */ /* 0x000fe20000000000 */
[----:B------:R-:W-:Y:S01]  /*1030*/  UMOV UR24, 0x100 ;  /* 0x0000010000187882 */ /* 0x000fe20000000000 */
[----:B------:R-:W-:Y:S01]  /*1040*/  ELECT P1, URZ, PT ;  /* 0x00000000003f782f */ /* 0x000fe20003820000 */
        /* <DEDUP_REMOVED lines=10> */
[----:B------:R1:W1:Y:S01]  /*10f0*/  SYNCS.EXCH.64 URZ, [UR6+0x384b8], UR4 ;  /* 0x0384b804063f75b2 */ /* 0x0002620008000100 */
[----:B------:R1:W1:Y:S01]  /*1100*/  SYNCS.EXCH.64 URZ, [UR6+0x384d8], UR24 ;  /* 0x0384d818063f75b2 */ /* 0x0002620008000100 */
[----:B------:R1:W1:Y:S01]  /*1110*/  SYNCS.EXCH.64 URZ, [UR6+0x384c0], UR4 ;  /* 0x0384c004063f75b2 */ /* 0x0002620008000100 */
[----:B------:R1:W1:Y:S01]  /*1120*/  SYNCS.EXCH.64 URZ, [UR6+0x384e0], UR24 ;  /* 0x0384e018063f75b2 */ /* 0x0002620008000100 */
[----:B------:R1:W1:Y:S01]  /*1130*/  SYNCS.EXCH.64 URZ, [UR6+0x384c8], UR4 ;  /* 0x0384c804063f75b2 */ /* 0x0002620008000100 */
[----:B------:R1:W1:Y:S01]  /*1140*/  SYNCS.EXCH.64 URZ, [UR6+0x384e8], UR24 ;  /* 0x0384e818063f75b2 */ /* 0x0002620008000100 */
[----:B------:R-:W-:Y:S01]  /*1150*/  NOP ;  /* 0x0000000000007918 */ /* 0x000fe20000000000 */
.L_x_4:
[----:B------:R-:W-:Y:S01]  /*1160*/  SHF.R.S32.HI R14, RZ, 0x1f, R19 ;  /* 0x0000001fff0e7819 */ /* 0x000fe20000011413 */
[----:B------:R-:W4:Y:S01]  /*1170*/  SHFL.IDX PT, R12, R13, RZ, 0x1f ;  /* 0x00001fff0d0c7589 */ /* 0x000f2200000e0000 */
[----:B------:R-:W-:Y:S02]  /*1180*/  ELECT P1, URZ, PT ;  /* 0x00000000003f782f */ /* 0x000fe40003820000 */
[----:B------:R-:W-:Y:S01]  /*1190*/  SHF.R.S32.HI R17, RZ, 0x1f, R0 ;  /* 0x0000001fff117819 */ /* 0x000fe20000011400 */
[----:B------:R-:W2:Y:S01]  /*11a0*/  LDC R18, c[0x0][0x144] ;  /* 0x00005100ff127b82 */ /* 0x000ea20000000800 */
[----:B------:R-:W-:Y:S01]  /*11b0*/  LEA.HI R2, R14, R19, RZ, 0x7 ;  /* 0x000000130e027211 */ /* 0x000fe200078f38ff */
[----:B------:R-:W3:Y:S01]  /*11c0*/  F2I.U32.TRUNC.NTZ R16, R16 ;  /* 0x0000001000107305 */ /* 0x000ee2000020f000 */
[----:B------:R-:W-:Y:S01]  /*11d0*/  LEA.HI R17, R17, R0, RZ, 0x2 ;  /* 0x0000000011117211 */ /* 0x000fe200078f10ff */
[----:B-1----:R-:W-:Y:S01]  /*11e0*/  UMOV UR4, 0x20 ;  /* 0x0000002000047882 */ /* 0x002fe20000000000 */
[----:B------:R-:W-:Y:S01]  /*11f0*/  LOP3.LUT R2, R2, 0xffffff80, RZ, 0xc0, !PT ;  /* 0xffffff8002027812 */ /* 0x000fe200078ec0ff */
[----:B------:R-:W-:Y:S01]  /*1200*/  NOP ;  /* 0x0000000000007918 */ /* 0x000fe20000000000 */
[----:B------:R-:W-:Y:S01]  /*1210*/  LOP3.LUT R17, R17, 0x3ffffffc, RZ, 0xc0, !PT ;  /* 0x3ffffffc11117812 */ /* 0x000fe200078ec0ff */
[----:B------:R-:W-:Y:S01]  /*1220*/  IMAD.MOV.U32 R23, RZ, RZ, 0x1 ;  /* 0x00000001ff177424 */ /* 0x000fe200078e00ff */
[----:B------:R-:W-:Y:S01]  /*1230*/  ULDC UR39, c[0x0][0xc] ;  /* 0x0000030000277ab9 */ /* 0x000fe20000000800 */
[----:B------:R-:W-:-:S02]  /*1240*/  IMAD.IADD R2, R19, 0x1, -R2 ;  /* 0x0000000113027824 */ /* 0x000fc400078e0a02 */
[----:B------:R-:W-:-:S03]  /*1250*/  IMAD.IADD R0, R0, 0x1, -R17 ;  /* 0x0000000100007824 */ /* 0x000fc600078e0a11 */
[----:B------:R-:W-:Y:S01]  /*1260*/  SHF.R.S32.HI R15, RZ, 0x1f, R2 ;  /* 0x0000001fff0f7819 */ /* 0x000fe20000011402 */
[----:B---3--:R-:W-:-:S03]  /*1270*/  IMAD.MOV R17, RZ, RZ, -R16 ;  /* 0x000000ffff117224 */ /* 0x008fc600078e0a10 */
[----:B------:R-:W-:Y:S02]  /*1280*/  LEA.HI R15, R15, R2, RZ, 0x3 ;  /* 0x000000020f0f7211 */ /* 0x000fe400078f18ff */
[----:B----4-:R-:W-:Y:S02]  /*1290*/  ISETP.NE.OR P1, PT, R12, RZ, !P1 ;  /* 0x000000ff0c00720c */ /* 0x010fe40004f25670 */
[--C-:B------:R-:W-:Y:S01]  /*12a0*/  SHF.R.S32.HI R12, RZ, 0x3, R15.reuse ;  /* 0x00000003ff0c7819 */ /* 0x100fe2000001140f */
[----:B--2---:R-:W-:Y:S01]  /*12b0*/  IMAD R18, R18, R17, UR40 ;  /* 0x0000002812127e24 */ /* 0x004fe2000f8e0211 */
[----:B------:R-:W-:-:S04]  /*12c0*/  SHF.R.S32.HI R15, RZ, 0x1f, R15 ;  /* 0x0000001fff0f7819 */ /* 0x000fc8000001140f */
[----:B------:R-:W-:-:S04]  /*12d0*/  LEA.HI R15, R15, R12, RZ, 0x2 ;  /* 0x0000000c0f0f7211 */ /* 0x000fc800078f10ff */
[----:B------:R-:W-:Y:S01]  /*12e0*/  LOP3.LUT R15, R15, 0xfffffffc, RZ, 0xc0, !PT ;  /* 0xfffffffc0f0f7812 */ /* 0x000fe200078ec0ff */
[----:B------:R-:W-:Y:S01]  /*12f0*/  VOTEU.ALL UP5, P1 ;  /* 0x00000000003f7886 */ /* 0x000fe200008a0000 */
[----:B------:R-:W-:-:S03]  /*1300*/  VOTEU.ALL UP6, P1 ;  /* 0x00000000003f7886 */ /* 0x000fc600008c0000 */
[----:B------:R-:W-:Y:S01]  /*1310*/  IMAD.IADD R15, R12, 0x1, -R15 ;  /* 0x000000010c0f7824 */ /* 0x000fe200078e0a0f */
[----:B------:R-:W1:Y:S01]  /*1320*/  @!UP5 S2UR UR11, SR_CgaCtaId ;  /* 0x00000000000bd9c3 */ /* 0x000e620000008800 */
[----:B------:R-:W-:Y:S01]  /*1330*/  @!UP5 UMOV UR6, 0x400 ;  /* 0x000004000006d882 */ /* 0x000fe20000000000 */
[----:B------:R-:W-:-:S04]  /*1340*/  @!UP5 UIADD3 UR4, -UR4, 0x100000, URZ ;  /* 0x001000000404d890 */ /* 0x000fc8000fffe13f */
[----:B------:R-:W-:Y:S02]  /*1350*/  @!UP5 USHF.L.U32 UR5, UR4, 0xb, URZ ;  /* 0x0000000b0405d899 */ /* 0x000fe4000800063f */
[----:B------:R-:W-:Y:S01]  /*1360*/  @!UP5 USHF.L.U32 UR4, UR4, 0x1, URZ ;  /* 0x000000010404d899 */ /* 0x000fe2000800063f */
[----:B------:R-:W-:-:S05]  /*1370*/  IMAD R0, R0, 0x4, R15 ;  /* 0x0000000400007824 */ /* 0x000fca00078e020f */
[----:B------:R-:W-:-:S04]  /*1380*/  LEA.HI R12, R0, R0, RZ, 0x1 ;  /* 0x00000000000c7211 */ /* 0x000fc800078f08ff */
[----:B------:R-:W-:Y:S02]  /*1390*/  LOP3.LUT R15, R12, 0xfffffffe, RZ, 0xc0, !PT ;  /* 0xfffffffe0c0f7812 */ /* 0x000fe400078ec0ff */
[----:B------:R-:W2:Y:S03]  /*13a0*/  LDC R12, c[0x0][0x140] ;  /* 0x00005000ff0c7b82 */ /* 0x000ea60000000800 */
[----:B------:R-:W-:-:S05]  /*13b0*/  IMAD.IADD R15, R0, 0x1, -R15 ;  /* 0x00000001000f7824 */ /* 0x000fca00078e0a0f */
[----:B------:R-:W-:Y:S01]  /*13c0*/  ISETP.NE.AND P2, PT, R15, R18, PT ;  /* 0x000000120f00720c */ /* 0x000fe20003f45270 */
[----:B------:R-:W-:Y:S01]  /*13d0*/  IMAD.SHL.U32 R15, R0, 0x4, RZ ;  /* 0x00000004000f7824 */ /* 0x000fe200078e00ff */
[----:B-1----:R-:W-:Y:S01]  /*13e0*/  @!UP5 ULEA UR6, UR11, UR6, 0x18 ;  /* 0x000000060b06d291 */ /* 0x002fe2000f8ec03f */
[----:B------:R-:W-:Y:S01]  /*13f0*/  VOTEU.ALL UP5, P1 ;  /* 0x00000000003f7886 */ /* 0x000fe200008a0000 */
[----:B------:R-:W-:Y:S02]  /*1400*/  LOP3.LUT P1, RZ, R2, 0x7, RZ, 0xc0, !PT ;  /* 0x0000000702ff7812 */ /* 0x000fe4000782c0ff */
[----:B------:R-:W-:-:S04]  /*1410*/  LOP3.LUT R22, R0, 0xc, R15, 0x78, !PT ;  /* 0x0000000c00167812 */ /* 0x000fc800078e780f */
[----:B------:R-:W-:-:S03]  /*1420*/  ISETP.LT.U32.AND P1, PT, R22, 0x2, !P1 ;  /* 0x000000021600780c */ /* 0x000fc60004f21070 */
[----:B------:R-:W-:Y:S01]  /*1430*/  @P2 LEA.HI R0, R22, R22, RZ, 0x1 ;  /* 0x0000001616002211 */ /* 0x000fe200078f08ff */
[----:B------:R-:W1:Y:S02]  /*1440*/  FENCE.VIEW.ASYNC.S ;  /* 0x00000000000073c6 */ /* 0x000e640000000000 */
[----:B-1----:R-:W1:Y:S01]  /*1450*/  @!UP5 SYNCS.EXCH.64 URZ, [UR6+0x384f0], UR4 ;  /* 0x0384f004063fd5b2 */ /* 0x002e620008000100 */
[----:B--2---:R-:W-:Y:S02]  /*1460*/  ISETP.EQ.U32.AND P4, PT, R12, 0x1, PT ;  /* 0x000000010c00780c */ /* 0x004fe40003f82070 */
[----:B------:R-:W-:-:S04]  /*1470*/  @P2 SHF.R.S32.HI R0, RZ, 0x1, R0 ;  /* 0x00000001ff002819 */ /* 0x000fc80000011400 */
[----:B------:R-:W-:Y:S02]  /*1480*/  @P2 ISETP.NE.AND P3, PT, R0, R21, PT ;  /* 0x000000150000220c */ /* 0x000fe40003f65270 */
[----:B------:R-:W-:Y:S02]  /*1490*/  SEL R0, RZ, 0x1, !P1 ;  /* 0x00000001ff007807 */ /* 0x000fe40004800000 */
[----:B------:R-:W-:Y:S01]  /*14a0*/  @P2 SEL R23, RZ, 0x1, P3 ;  /* 0x00000001ff172807 */ /* 0x000fe20001800000 */
[----:B------:R2:W3:Y:S03]  /*14b0*/  @!UP6 SYNCS.EXCH.64 URZ, [UR6+0x384f8], UR4 ;  /* 0x0384f804063fe5b2 */ /* 0x0004e60008000100 */
[----:B------:R-:W-:Y:S01]  /*14c0*/  LOP3.LUT R23, R23, R0, RZ, 0xc0, !PT ;  /* 0x0000000017177212 */ /* 0x000fe200078ec0ff */
[----:B------:R-:W-:Y:S01]  /*14d0*/  NOP ;  /* 0x0000000000007918 */ /* 0x000fe20000000000 */
[----:B--2---:R-:W-:Y:S01]  /*14e0*/  ULDC.U8 UR4, c[0x0][0x900] ;  /* 0x0002400000047ab9 */ /* 0x004fe20000000000 */
[----:B-1----:R-:W-:Y:S05]  /*14f0*/  @!P4 BRA `(.L_x_5) ;  /* 0x000000000008c947 */ /* 0x002fea0003800000 */
[----:B---3--:R-:W-:Y:S01]  /*1500*/  UCGABAR_ARV ;  /* 0x00000000000079c7 */ /* 0x008fe20008000000 */
[----:B------:R-:W-:Y:S05]  /*1510*/  BRA `(.L_x_6) ;  /* 0x0000000000047947 */ /* 0x000fea0003800000 */
.L_x_5:
[----:B---3--:R-:W-:Y:S01]  /*1520*/  NOP ;  /* 0x0000000000007918 */ /* 0x008fe20000000000 */
.L_x_6:
[----:B------:R-:W-:Y:S05]  /*1530*/  @!P4 BRA `(.L_x_7) ;  /* 0x00000000000cc947 */ /* 0x000fea0003800000 */
[----:B------:R-:W-:Y:S01]  /*1540*/  UCGABAR_WAIT ;  /* 0x0000000000007dc7 */ /* 0x000fe20008000000 */
[----:B------:R-:W-:Y:S01]  /*1550*/  CCTL.IVALL ;  /* 0x00000000ff00798f */ /* 0x000fe20002000000 */
[----:B------:R-:W-:Y:S05]  /*1560*/  BRA `(.L_x_8) ;  /* 0x0000000000047947 */ /* 0x000fea0003800000 */
.L_x_7:
[----:B------:R-:W-:Y:S06]  /*1570*/  BAR.SYNC.DEFER_BLOCKING 0x0 ;  /* 0x0000000000007b1d */ /* 0x000fec0000010000 */
.L_x_8:
[----:B------:R-:W1:Y:S01]  /*1580*/  LDC.64 R16, c[0x0][0x8f8] ;  /* 0x00023e00ff107b82 */ /* 0x000e620000000a00 */
[----:B------:R-:W-:Y:S01]  /*1590*/  IMAD.U32 R0, RZ, RZ, UR9 ;  /* 0x00000009ff007e24 */ /* 0x000fe2000f8e00ff */
[----:B------:R-:W-:Y:S01]  /*15a0*/  ISETP.NE.AND P2, PT, RZ, UR4, PT ;  /* 0x00000004ff007c0c */ /* 0x000fe2000bf45270 */
[----:B------:R-:W-:Y:S01]  /*15b0*/  UMOV UR6, URZ ;  /* 0x0000003f00067c82 */ /* 0x000fe20008000000 */
[----:B------:R-:W-:Y:S01]  /*15c0*/  UMOV UR5, URZ ;  /* 0x0000003f00057c82 */ /* 0x000fe20008000000 */
[----:B------:R-:W-:Y:S01]  /*15d0*/  UMOV UR4, URZ ;  /* 0x0000003f00047c82 */ /* 0x000fe20008000000 */
[----:B------:R-:W-:Y:S01]  /*15e0*/  UMOV UR11, URZ ;  /* 0x0000003f000b7c82 */ /* 0x000fe20008000000 */
[----:B------:R-:W-:Y:S01]  /*15f0*/  P2R R21, PR, RZ, 0x4 ;  /* 0x00000004ff157803 */ /* 0x000fe20000000000 */
[----:B------:R-:W-:Y:S01]  /*1600*/  IMAD.MOV.U32 R18, RZ, RZ, -0x1 ;  /* 0xffffffffff127424 */ /* 0x000fe200078e00ff */
[----:B-1----:R-:W-:Y:S01]  /*1610*/  ISETP.LE.U32.AND P1, PT, R16, UR10, PT ;  /* 0x0000000a10007c0c */ /* 0x002fe2000bf23070 */
[----:B------:R-:W-:-:S03]  /*1620*/  IMAD.MOV.U32 R16, RZ, RZ, -0x1 ;  /* 0xffffffffff107424 */ /* 0x000fc600078e00ff */
[----:B------:R-:W-:Y:S01]  /*1630*/  ISETP.GE.U32.AND.EX P1, PT, R0, R17, PT, P1 ;  /* 0x000000110000720c */ /* 0x000fe20003f26110 */
[----:B------:R-:W-:-:S12]  /*1640*/  IMAD.MOV.U32 R17, RZ, RZ, -0x1 ;  /* 0xffffffffff117424 */ /* 0x000fd800078e00ff */
[----:B------:R-:W-:Y:S05]  /*1650*/  @P2 BRA P1, `(.L_x_9) ;  /* 0x0000001400f42947 */ /* 0x000fea0000800000 */
[----:B------:R-:W-:Y:S01]  /*1660*/  IMAD.U32 R15, RZ, RZ, UR9 ;  /* 0x00000009ff0f7e24 */ /* 0x000fe2000f8e00ff */
[----:B------:R-:W-:Y:S01]  /*1670*/  ISETP.LE.U32.AND P1, PT, R6, UR10, PT ;  /* 0x0000000a06007c0c */ /* 0x000fe2000bf23070 */
[----:B------:R-:W-:Y:S01]  /*1680*/  UMOV UR5, URZ ;  /* 0x0000003f00057c82 */ /* 0x000fe20008000000 */
[----:B------:R-:W-:Y:S01]  /*1690*/  UMOV UR4, URZ ;  /* 0x0000003f00047c82 */ /* 0x000fe20008000000 */
[----:B------:R-:W-:Y:S01]  /*16a0*/  UMOV UR11, URZ ;  /* 0x0000003f000b7c82 */ /* 0x000fe20008000000 */
[----:B------:R-:W-:Y:S01]  /*16b0*/  ISETP.GE.U32.AND.EX P1, PT, R15, R7, PT, P1 ;  /* 0x000000070f00720c */ /* 0x000fe20003f26110 */
[----:B------:R-:W-:-:S12]  /*16c0*/  UMOV UR6, URZ ;  /* 0x0000003f00067c82 */ /* 0x000fd80008000000 */
[----:B------:R-:W-:Y:S05]  /*16d0*/  @!P1 BRA `(.L_x_10) ;  /* 0x0000001000c09947 */ /* 0x000fea0003800000 */
[----:B------:R-:W-:Y:S02]  /*16e0*/  VIADD R2, R8, 0x20 ;  /* 0x0000002008027836 */ /* 0x000fe40000000000 */
[----:B------:R-:W-:Y:S02]  /*16f0*/  IMAD.MOV.U32 R0, RZ, RZ, R8 ;  /* 0x000000ffff007224 */ /* 0x000fe400078e0008 */
[----:B-----5:R-:W-:Y:S01]  /*1700*/  IMAD.MOV.U32 R12, RZ, RZ, R9 ;  /* 0x000000ffff0c7224 */ /* 0x020fe200078e0009 */
[----:B------:R-:W-:Y:S01]  /*1710*/  ISETP.GE.AND P1, PT, R2, R3, PT ;  /* 0x000000030200720c */ /* 0x000fe20003f26270 */
[----:B------:R-:W-:-:S12]  /*1720*/  IMAD.MOV.U32 R15, RZ, RZ, R10 ;  /* 0x000000ffff0f7224 */ /* 0x000fd800078e000a */
[----:B------:R-:W1:Y:S01]  /*1730*/  @!P1 LDC.64 R24, c[0x0][0x918] ;  /* 0x00024600ff189b82 */ /* 0x000e620000000a00 */
[----:B------:R-:W-:Y:S01]  /*1740*/  @!P1 VIADD R7, R0, 0x20 ;  /* 0x0000002000079836 */ /* 0x000fe20000000000 */
[----:B------:R-:W-:Y:S02]  /*1750*/  UIADD3 UR16, UP5, UR16, -0x1, URZ ;  /* 0xffffffff10107890 */ /* 0x000fe4000ffbe03f */
[----:B------:R-:W-:Y:S01]  /*1760*/  UIADD3 UR14, UP6, UR14, -0x1, URZ ;  /* 0xffffffff0e0e7890 */ /* 0x000fe2000ffde03f */
[----:B------:R-:W-:Y:S01]  /*1770*/  BSSY B0, `(.L_x_11) ;  /* 0x000004f000007945 */ /* 0x000fe20003800000 */
[----:B------:R-:W-:Y:S01]  /*1780*/  UIADD3.X UR17, UR17, -0x1, URZ, UP5, !UPT ;  /* 0xffffffff11117890 */ /* 0x000fe2000affe43f */
[----:B-1----:R-:W-:-:S05]  /*1790*/  @!P1 IMAD.WIDE R24, R7, 0xc, R24 ;  /* 0x0000000c07189825 */ /* 0x002fca00078e0218 */
[----:B------:R1:W5:Y:S04]  /*17a0*/  @!P1 LDG.E R9, desc[UR56][R24.64] ;  /* 0x0000003818099981 */ /* 0x000368000c1e1900 */
[----:B------:R1:W5:Y:S01]  /*17b0*/  @!P1 LDG.E R10, desc[UR56][R24.64+0x4] ;  /* 0x00000438180a9981 */ /* 0x000362000c1e1900 */
[----:B------:R-:W-:Y:S01]  /*17c0*/  ISETP.GE.AND P1, PT, R0, R3, PT ;  /* 0x000000030000720c */ /* 0x000fe20003f26270 */
[----:B------:R-:W-:Y:S01]  /*17d0*/  UIADD3.X UR15, UR15, -0x1, URZ, UP6, !UPT ;  /* 0xffffffff0f0f7890 */ /* 0x000fe2000b7fe43f */
[----:B------:R-:W-:Y:S01]  /*17e0*/  CS2R R6, SRZ ;  /* 0x0000000000067805 */ /* 0x000fe2000001ff00 */
[----:B------:R-:W-:Y:S01]  /*17f0*/  UIADD3 UR4, UR8, -0x1, URZ ;  /* 0xffffffff08047890 */ /* 0x000fe2000fffe03f */
[----:B------:R-:W-:Y:S01]  /*1800*/  IMAD.MOV.U32 R28, RZ, RZ, 0x7fffffff ;  /* 0x7fffffffff1c7424 */ /* 0x000fe200078e00ff */
[----:B------:R-:W-:Y:S01]  /*1810*/  UIADD3 UR5, UR7, -0x1, URZ ;  /* 0xffffffff07057890 */ /* 0x000fe2000fffe03f */
[----:B------:R-:W-:-:S07]  /*1820*/  IMAD.MOV.U32 R29, RZ, RZ, RZ ;  /* 0x000000ffff1d7224 */ /* 0x000fce00078e00ff */
[----:B-1----:R-:W-:Y:S05]  /*1830*/  @P1 BRA `(.L_x_12) ;  /* 0x0000000400081947 */ /* 0x002fea0003800000 */
[----:B------:R-:W-:Y:S02]  /*1840*/  PLOP3.LUT P3, PT, PT, PT, UP0, 0x80, 0x0 ;  /* 0x000000000000781c */ /* 0x000fe40003f6f008 */
[C---:B------:R-:W-:Y:S02]  /*1850*/  IADD3 R17, P2, R15.reuse, UR16, RZ ;  /* 0x000000100f117c10 */ /* 0x040fe4000ff5e0ff */
[C---:B------:R-:W-:Y:S02]  /*1860*/  IADD3 R28, P1, R12.reuse, UR14, RZ ;  /* 0x0000000e0c1c7c10 */ /* 0x040fe4000ff3e0ff */
[----:B------:R-:W-:Y:S02]  /*1870*/  LEA.HI.X.SX32 R18, R15, UR17, 0x1, P2 ;  /* 0x000000110f127c11 */ /* 0x000fe400090f0eff */
[----:B------:R-:W-:-:S05]  /*1880*/  LEA.HI.X.SX32 R29, R12, UR15, 0x1, P1 ;  /* 0x0000000f0c1d7c11 */ /* 0x000fca00088f0eff */
[----:B------:R-:W-:Y:S05]  /*1890*/  @!P3 BRA `(.L_x_13) ;  /* 0x000000000030b947 */ /* 0x000fea0003800000 */
[----:B------:R-:W-:Y:S02]  /*18a0*/  ULDC UR6, c[0x0][0x8dc] ;  /* 0x0002370000067ab9 */ /* 0x000fe40000000800 */
[----:B------:R-:W-:-:S05]  /*18b0*/  IADD3 R15, P1, R28, UR6, RZ ;  /* 0x000000061c0f7c10 */ /* 0x000fca000ff3e0ff */
[----:B------:R-:W-:-:S04]  /*18c0*/  IMAD.X R29, RZ, RZ, R29, P1 ;  /* 0x000000ffff1d7224 */ /* 0x000fc800008e061d */
[----:B------:R-:W-:-:S04]  /*18d0*/  IMAD.WIDE.U32 R4, R29, UR20, RZ ;  /* 0x000000141d047c25 */ /* 0x000fc8000f8e00ff */
[----:B------:R-:W-:-:S04]  /*18e0*/  IMAD.WIDE.U32 R24, P1, R15, UR21, R4 ;  /* 0x000000150f187c25 */ /* 0x000fc8000f820004 */
[----:B------:R-:W-:-:S04]  /*18f0*/  IMAD.WIDE.U32 R4, R15, UR20, RZ ;  /* 0x000000140f047c25 */ /* 0x000fc8000f8e00ff */
[----:B------:R-:W-:Y:S01]  /*1900*/  IMAD.X R27, RZ, RZ, RZ, P1 ;  /* 0x000000ffff1b7224 */ /* 0x000fe200008e06ff */
[----:B------:R-:W-:Y:S01]  /*1910*/  IADD3 RZ, P1, R5, R24, RZ ;  /* 0x0000001805ff7210 */ /* 0x000fe20007f3e0ff */
[----:B------:R-:W-:-:S04]  /*1920*/  IMAD.MOV.U32 R26, RZ, RZ, R25 ;  /* 0x000000ffff1a7224 */ /* 0x000fc800078e0019 */
[----:B------:R-:W-:-:S04]  /*1930*/  IMAD.WIDE.U32.X R4, R29, UR21, R26, P1 ;  /* 0x000000151d047c25 */ /* 0x000fc800088e041a */
[----:B------:R-:W-:Y:S02]  /*1940*/  IMAD.MOV.U32 R28, RZ, RZ, R4 ;  /* 0x000000ffff1c7224 */ /* 0x000fe400078e0004 */
[----:B------:R-:W-:-:S07]  /*1950*/  IMAD.MOV.U32 R29, RZ, RZ, R5 ;  /* 0x000000ffff1d7224 */ /* 0x000fce00078e0005 */
.L_x_13:
        /* <DEDUP_REMOVED lines=13> */
.L_x_14:
[----:B------:R-:W-:Y:S02]  /*1a30*/  SHF.R.U64 R5, R28, UR26, R29 ;  /* 0x0000001a1c057c19 */ /* 0x000fe4000800121d */
[----:B------:R-:W-:-:S03]  /*1a40*/  SHF.R.U64 R4, R17, UR30, R18 ;  /* 0x0000001e11047c19 */ /* 0x000fc60008001212 */
[----:B------:R-:W-:Y:S02]  /*1a50*/  VIADD R17, R5, UR4 ;  /* 0x0000000405117c36 */ /* 0x000fe40008000000 */
[----:B------:R-:W-:-:S03]  /*1a60*/  VIADD R18, R4, UR5 ;  /* 0x0000000504127c36 */ /* 0x000fc60008000000 */
[----:B------:R-:W-:Y:S02]  /*1a70*/  IABS R15, R17 ;  /* 0x00000011000f7213 */ /* 0x000fe40000000000 */
[----:B------:R-:W-:-:S03]  /*1a80*/  IABS R12, R18 ;  /* 0x00000012000c7213 */ /* 0x000fc60000000000 */
[----:B------:R-:W-:-:S04]  /*1a90*/  IMAD.HI.U32 R4, R15, UR13, RZ ;  /* 0x0000000d0f047c27 */ /* 0x000fc8000f8e00ff */
[----:B------:R-:W-:-:S04]  /*1aa0*/  IMAD.HI.U32 R5, R12, UR19, RZ ;  /* 0x000000130c057c27 */ /* 0x000fc8000f8e00ff */
[----:B------:R-:W-:Y:S02]  /*1ab0*/  IMAD R4, R4, UR29, R15 ;  /* 0x0000001d04047c24 */ /* 0x000fe4000f8e020f */
[----:B------:R-:W-:Y:S02]  /*1ac0*/  IMAD R5, R5, UR31, R12 ;  /* 0x0000001f05057c24 */ /* 0x000fe4000f8e020c */
[----:B------:R-:W-:Y:S01]  /*1ad0*/  IMAD.U32 R15, RZ, RZ, UR32 ;  /* 0x00000020ff0f7e24 */ /* 0x000fe2000f8e00ff */
[----:B------:R-:W-:Y:S01]  /*1ae0*/  ISETP.LT.U32.AND P1, PT, R4, UR28, PT ;  /* 0x0000001c04007c0c */ /* 0x000fe2000bf21070 */
[----:B------:R-:W-:Y:S01]  /*1af0*/  IMAD.U32 R12, RZ, RZ, UR33 ;  /* 0x00000021ff0c7e24 */ /* 0x000fe2000f8e00ff */
[----:B------:R-:W-:-:S11]  /*1b00*/  ISETP.LT.U32.AND P2, PT, R5, UR27, PT ;  /* 0x0000001b05007c0c */ /* 0x000fd6000bf41070 */
[----:B------:R-:W-:Y:S01]  /*1b10*/  @!P1 VIADD R4, R4, -UR28 ;  /* 0x8000001c04049c36 */ /* 0x000fe20008000000 */
[----:B------:R-:W-:Y:S01]  /*1b20*/  ISETP.GE.AND P1, PT, R18, RZ, PT ;  /* 0x000000ff1200720c */ /* 0x000fe20003f26270 */
[----:B------:R-:W-:Y:S01]  /*1b30*/  @!P2 VIADD R5, R5, -UR27 ;  /* 0x8000001b0505ac36 */ /* 0x000fe20008000000 */
[----:B------:R-:W-:Y:S02]  /*1b40*/  ISETP.GE.AND P2, PT, R17, RZ, PT ;  /* 0x000000ff1100720c */ /* 0x000fe40003f46270 */
[----:B------:R-:W-:Y:S02]  /*1b50*/  ISETP.LT.U32.AND P3, PT, R4, UR28, PT ;  /* 0x0000001c04007c0c */ /* 0x000fe4000bf61070 */
[----:B------:R-:W-:-:S11]  /*1b60*/  ISETP.LT.U32.AND P4, PT, R5, UR27, PT ;  /* 0x0000001b05007c0c */ /* 0x000fd6000bf81070 */
[----:B------:R-:W-:Y:S01]  /*1b70*/  @!P3 VIADD R4, R4, -UR28 ;  /* 0x8000001c0404bc36 */ /* 0x000fe20008000000 */
[----:B------:R-:W-:Y:S01]  /*1b80*/  PLOP3.LUT P3, PT, PT, PT, UP4, 0x80, 0x0 ;  /* 0x000000000000781c */ /* 0x000fe20003f6f048 */
[----:B------:R-:W-:Y:S01]  /*1b90*/  @!P4 VIADD R5, R5, -UR27 ;  /* 0x8000001b0505cc36 */ /* 0x000fe20008000000 */
[----:B------:R-:W-:Y:S01]  /*1ba0*/  PLOP3.LUT P4, PT, PT, PT, UP2, 0x80, 0x0 ;  /* 0x000000000000781c */ /* 0x000fe20003f8f028 */
[----:B------:R-:W-:Y:S02]  /*1bb0*/  @!P2 IMAD.MOV R4, RZ, RZ, -R4 ;  /* 0x000000ffff04a224 */ /* 0x000fe400078e0a04 */
[----:B------:R-:W-:Y:S01]  /*1bc0*/  @!P1 IMAD.MOV R5, RZ, RZ, -R5 ;  /* 0x000000ffff059224 */ /* 0x000fe200078e0a05 */
[----:B------:R-:W-:Y:S02]  /*1bd0*/  PLOP3.LUT P1, PT, PT, PT, UP3, 0x80, 0x0 ;  /* 0x000000000000781c */ /* 0x000fe40003f2f038 */
[----:B------:R-:W-:Y:S02]  /*1be0*/  SEL R4, R15, R4, !P3 ;  /* 0x000000040f047207 */ /* 0x000fe40005800000 */
[----:B------:R-:W-:-:S03]  /*1bf0*/  SEL R5, R12, R5, !P4 ;  /* 0x000000050c057207 */ /* 0x000fc60006000000 */
[----:B------:R-:W-:Y:S02]  /*1c00*/  IMAD.IADD R28, R17, 0x1, -R4 ;  /* 0x00000001111c7824 */ /* 0x000fe400078e0a04 */
[----:B------:R-:W-:-:S05]  /*1c10*/  IMAD.IADD R5, R18, 0x1, -R5 ;  /* 0x0000000112057824 */ /* 0x000fca00078e0a05 */
[----:B------:R-:W-:Y:S01]  /*1c20*/  SEL R4, R5, R28, !P1 ;  /* 0x0000001c05047207 */ /* 0x000fe20004800000 */
[----:B------:R-:W-:-:S03]  /*1c30*/  IMAD R28, R28, R5, RZ ;  /* 0x000000051c1c7224 */ /* 0x000fc600078e02ff */
[----:B------:R-:W-:Y:S02]  /*1c40*/  SHF.R.S32.HI R5, RZ, 0x1f, R4 ;  /* 0x0000001fff057819 */ /* 0x000fe40000011404 */
[----:B------:R-:W-:-:S07]  /*1c50*/  SHF.R.S32.HI R29, RZ, 0x1f, R28 ;  /* 0x0000001fff1d7819 */ /* 0x000fce000001141c */
.L_x_12:
[----:B------:R-:W-:Y:S05]  /*1c60*/  BSYNC B0 ;  /* 0x0000000000007941 */ /* 0x000fea0003800000 */
.L_x_11:
[----:B------:R-:W1:Y:S01]  /*1c70*/  SHFL.UP PT, R15, R28, 0x1, RZ ;  /* 0x042000001c0f7989 */ /* 0x000e6200000e00ff */
[C---:B------:R-:W-:Y:S02]  /*1c80*/  ISETP.NE.AND P2, PT, R8.reuse, RZ, PT ;  /* 0x000000ff0800720c */ /* 0x040fe40003f45270 */
[C---:B------:R-:W-:Y:S01]  /*1c90*/  ISETP.GE.U32.AND P3, PT, R8.reuse, 0x2, PT ;  /* 0x000000020800780c */ /* 0x040fe20003f66070 */
[----:B------:R-:W2:Y:S01]  /*1ca0*/  SHFL.UP PT, R12, R29, 0x1, RZ ;  /* 0x042000001d0c7989 */ /* 0x000ea200000e00ff */
[C---:B------:R-:W-:Y:S02]  /*1cb0*/  ISETP.GE.U32.AND P4, PT, R8.reuse, 0x4, PT ;  /* 0x000000040800780c */ /* 0x040fe40003f86070 */
[C---:B------:R-:W-:Y:S02]  /*1cc0*/  ISETP.GE.U32.AND P5, PT, R8.reuse, 0x8, PT ;  /* 0x000000080800780c */ /* 0x040fe40003fa6070 */
[----:B------:R-:W-:Y:S02]  /*1cd0*/  ISETP.GE.U32.AND P6, PT, R8, 0x10, PT ;  /* 0x000000100800780c */ /* 0x000fe40003fc6070 */
[----:B-1----:R-:W-:-:S02]  /*1ce0*/  SEL R15, R15, RZ, P2 ;  /* 0x000000ff0f0f7207 */ /* 0x002fc40001000000 */
[----:B--2---:R-:W-:Y:S02]  /*1cf0*/  SEL R12, R12, RZ, P2 ;  /* 0x000000ff0c0c7207 */ /* 0x004fe40001000000 */
[----:B------:R-:W-:-:S05]  /*1d00*/  IADD3 R18, P1, R15, R28, RZ ;  /* 0x0000001c0f127210 */ /* 0x000fca0007f3e0ff */
[----:B------:R-:W-:Y:S01]  /*1d10*/  IMAD.X R17, R12, 0x1, R29, P1 ;  /* 0x000000010c117824 */ /* 0x000fe200008e061d */
[----:B------:R-:W1:Y:S04]  /*1d20*/  SHFL.UP PT, R15, R18, 0x2, RZ ;  /* 0x04400000120f7989 */ /* 0x000e6800000e00ff */
[----:B------:R-:W2:Y:S01]  /*1d30*/  SHFL.UP PT, R12, R17, 0x2, RZ ;  /* 0x04400000110c7989 */ /* 0x000ea200000e00ff */
[----:B-1----:R-:W-:-:S04]  /*1d40*/  SEL R15, R15, RZ, P3 ;  /* 0x000000ff0f0f7207 */ /* 0x002fc80001800000 */
[----:B------:R-:W-:Y:S02]  /*1d50*/  IADD3 R24, P1, R15, R18, RZ ;  /* 0x000000120f187210 */ /* 0x000fe40007f3e0ff */
[----:B--2---:R-:W-:-:S03]  /*1d60*/  SEL R12, R12, RZ, P3 ;  /* 0x000000ff0c0c7207 */ /* 0x004fc60001800000 */
[----:B------:R-:W1:Y:S02]  /*1d70*/  SHFL.UP PT, R15, R24, 0x4, RZ ;  /* 0x04800000180f7989 */ /* 0x000e6400000e00ff */
[----:B------:R-:W-:-:S05]  /*1d80*/  IMAD.X R25, R12, 0x1, R17, P1 ;  /* 0x000000010c197824 */ /* 0x000fca00008e0611 */
        /* <DEDUP_REMOVED lines=15> */
[----:B--2---:R-:W-:-:S05]  /*1e80*/  SEL R12, R12, RZ, P6 ;  /* 0x000000ff0c0c7207 */ /* 0x004fca0003000000 */
[----:B------:R-:W-:Y:S01]  /*1e90*/  IMAD.X R17, R12, 0x1, R25, P1 ;  /* 0x000000010c117824 */ /* 0x000fe200008e0619 */
[----:B------:R-:W-:-:S04]  /*1ea0*/  ISETP.GT.U32.AND P1, PT, R18, UR10, PT ;  /* 0x0000000a12007c0c */ /* 0x000fc8000bf24070 */
[----:B------:R-:W-:-:S13]  /*1eb0*/  ISETP.GT.U32.AND.EX P1, PT, R17, UR9, PT, P1 ;  /* 0x0000000911007c0c */ /* 0x000fda000bf24110 */
[----:B------:R-:W-:-:S04]  /*1ec0*/  VOTE.ANY R12, PT, P1 ;  /* 0x00000000000c7806 */ /* 0x000fc800008e0100 */
[----:B------:R-:W-:-:S13]  /*1ed0*/  ISETP.NE.AND P1, PT, R12, RZ, PT ;  /* 0x000000ff0c00720c */ /* 0x000fda0003f25270 */
[----:B------:R-:W-:Y:S05]  /*1ee0*/  @P1 BRA `(.L_x_15) ;  /* 0x00000008006c1947 */ /* 0x000fea0003800000 */
[----:B------:R-:W1:Y:S01]  /*1ef0*/  LDC R3, c[0x0][0x910] ;  /* 0x00024400ff037b82 */ /* 0x000e620000000800 */
[----:B------:R-:W-:Y:S01]  /*1f00*/  IMAD.MOV.U32 R26, RZ, RZ, R18 ;  /* 0x000000ffff1a7224 */ /* 0x000fe200078e0012 */
[----:B------:R-:W-:Y:S01]  /*1f10*/  ULDC UR13, c[0x0][0x8f4] ;  /* 0x00023d00000d7ab9 */ /* 0x000fe20000000800 */
[----:B------:R-:W-:Y:S01]  /*1f20*/  ULDC UR6, c[0x0][0x8dc] ;  /* 0x0002370000067ab9 */ /* 0x000fe20000000800 */
[----:B------:R-:W-:Y:S01]  /*1f30*/  ULDC UR19, c[0x0][0x8d8] ;  /* 0x0002360000137ab9 */ /* 0x000fe20000000800 */
[----:B------:R-:W-:Y:S01]  /*1f40*/  ULDC UR24, c[0x0][0x8f0] ;  /* 0x00023c0000187ab9 */ /* 0x000fe20000000800 */
[----:B------:R-:W-:Y:S01]  /*1f50*/  ULDC.64 UR20, c[0x0][0x8d0] ;  /* 0x0002340000147ab9 */ /* 0x000fe20000000a00 */
[----:B------:R-:W-:-:S05]  /*1f60*/  ULDC.64 UR22, c[0x0][0x8e8] ;  /* 0x00023a0000167ab9 */ /* 0x000fca0000000a00 */
.L_x_20:
[----:B------:R-:W-:Y:S02]  /*1f70*/  IMAD.MOV.U32 R0, RZ, RZ, R2 ;  /* 0x000000ffff007224 */ /* 0x000fe400078e0002 */
[----:B------:R-:W-:Y:S02]  /*1f80*/  VIADD R2, R2, 0x20 ;  /* 0x0000002002027836 */ /* 0x000fe40000000000 */
[----:B-----5:R-:W-:Y:S02]  /*1f90*/  IMAD.MOV.U32 R12, RZ, RZ, R9 ;  /* 0x000000ffff0c7224 */ /* 0x020fe400078e0009 */
[----:B------:R-:W-:Y:S01]  /*1fa0*/  IMAD.MOV.U32 R15, RZ, RZ, R10 ;  /* 0x000000ffff0f7224 */ /* 0x000fe200078e000a */
[----:B-1----:R-:W-:-:S13]  /*1fb0*/  ISETP.GE.AND P1, PT, R2, R3, PT ;  /* 0x000000030200720c */ /* 0x002fda0003f26270 */
[----:B------:R-:W1:Y:S01]  /*1fc0*/  @!P1 LDC.64 R6, c[0x0][0x918] ;  /* 0x00024600ff069b82 */ /* 0x000e620000000a00 */
[----:B------:R-:W-:Y:S01]  /*1fd0*/  @!P1 VIADD R25, R0, 0x20 ;  /* 0x0000002000199836 */ /* 0x000fe20000000000 */
[----:B------:R-:W-:Y:S01]  /*1fe0*/  BSSY B0, `(.L_x_16) ;  /* 0x0000065000007945 */ /* 0x000fe20003800000 */
[----:B------:R-:W-:Y:S02]  /*1ff0*/  IMAD.MOV.U32 R28, RZ, RZ, 0x7fffffff ;  /* 0x7fffffffff1c7424 */ /* 0x000fe400078e00ff */
[----:B-1----:R-:W-:-:S05]  /*2000*/  @!P1 IMAD.WIDE R24, R25, 0xc, R6 ;  /* 0x0000000c19189825 */ /* 0x002fca00078e0206 */
[----:B------:R1:W5:Y:S04]  /*2010*/  @!P1 LDG.E R9, desc[UR56][R24.64] ;  /* 0x0000003818099981 */ /* 0x000368000c1e1900 */
[----:B------:R1:W5:Y:S01]  /*2020*/  @!P1 LDG.E R10, desc[UR56][R24.64+0x4] ;  /* 0x00000438180a9981 */ /* 0x000362000c1e1900 */
[----:B------:R-:W-:Y:S01]  /*2030*/  ISETP.GE.AND P1, PT, R0, R3, PT ;  /* 0x000000030000720c */ /* 0x000fe20003f26270 */
[----:B------:R-:W-:Y:S02]  /*2040*/  IMAD.MOV.U32 R29, RZ, RZ, RZ ;  /* 0x000000ffff1d7224 */ /* 0x000fe400078e00ff */
[----:B------:R1:W2:Y:S04]  /*2050*/  SHFL.IDX PT, R6, R17, 0x1f, 0x1f ;  /* 0x03e01f0011067f89 */ /* 0x0002a800000e0000 */
[----:B------:R1:W3:Y:S06]  /*2060*/  SHFL.IDX PT, R7, R26, 0x1f, 0x1f ;  /* 0x03e01f001a077f89 */ /* 0x0002ec00000e0000 */
[----:B------:R-:W-:Y:S05]  /*2070*/  @P1 BRA `(.L_x_17) ;  /* 0x00000004006c1947 */ /* 0x000fea0003800000 */
[----:B------:R-:W-:Y:S02]  /*2080*/  IABS R31, R20 ;  /* 0x00000014001f7213 */ /* 0x000fe40000000000 */
[C---:B-1----:R-:W-:Y:S02]  /*2090*/  IADD3 R17, P1, R12.reuse, UR14, RZ ;  /* 0x0000000e0c117c10 */ /* 0x042fe4000ff3e0ff */
[----:B------:R-:W1:Y:S02]  /*20a0*/  I2F.RP R4, R31 ;  /* 0x0000001f00047306 */ /* 0x000e640000209400 */
[----:B------:R-:W-:Y:S02]  /*20b0*/  LEA.HI.X.SX32 R18, R12, UR15, 0x1, P1 ;  /* 0x0000000f0c127c11 */ /* 0x000fe400088f0eff */
[----:B------:R-:W-:-:S04]  /*20c0*/  IADD3 R12, P1, R15, UR16, RZ ;  /* 0x000000100f0c7c10 */ /* 0x000fc8000ff3e0ff */
[----:B------:R-:W-:Y:S02]  /*20d0*/  LEA.HI.X.SX32 R15, R15, UR17, 0x1, P1 ;  /* 0x000000110f0f7c11 */ /* 0x000fe400088f0eff */
[----:B------:R-:W-:Y:S01]  /*20e0*/  PLOP3.LUT P1, PT, PT, PT, UP0, 0x80, 0x0 ;  /* 0x000000000000781c */ /* 0x000fe20003f2f008 */
[----:B-1----:R-:W1:Y:S02]  /*20f0*/  MUFU.RCP R4, R4 ;  /* 0x0000000400047308 */ /* 0x002e640000001000 */
[----:B-1----:R-:W-:-:S06]  /*2100*/  VIADD R5, R4, 0xffffffe ;  /* 0x0ffffffe04057836 */ /* 0x002fcc0000000000 */
[----:B------:R-:W1:Y:S02]  /*2110*/  F2I.FTZ.U32.TRUNC.NTZ R33, R5 ;  /* 0x0000000500217305 */ /* 0x000e64000021f000 */
[----:B-1----:R-:W-:Y:S02]  /*2120*/  IMAD.MOV R28, RZ, RZ, -R33 ;  /* 0x000000ffff1c7224 */ /* 0x002fe400078e0a21 */
[----:B------:R-:W-:Y:S05]  /*2130*/  @!P1 BRA `(.L_x_18) ;  /* 0x00000000002c9947 */ /* 0x000fea0003800000 */
        /* <DEDUP_REMOVED lines=11> */
.L_x_18:
        /* <DEDUP_REMOVED lines=12> */
.L_x_19:
[----:B------:R-:W-:Y:S01]  /*22b0*/  SHF.R.U64 R12, R12, UR24, R15 ;  /* 0x000000180c0c7c19 */ /* 0x000fe2000800120f */
[----:B------:R-:W-:Y:S01]  /*22c0*/  IMAD.MOV.U32 R4, RZ, RZ, R28 ;  /* 0x000000ffff047224 */ /* 0x000fe200078e001c */
[----:B------:R-:W-:Y:S02]  /*22d0*/  IABS R5, R20 ;  /* 0x0000001400057213 */ /* 0x000fe40000000000 */
[----:B------:R-:W-:Y:S01]  /*22e0*/  SHF.R.U64 R17, R17, UR19, R18 ;  /* 0x0000001311117c19 */ /* 0x000fe20008001212 */
[----:B------:R-:W-:Y:S01]  /*22f0*/  VIADD R15, R12, UR5 ;  /* 0x000000050c0f7c36 */ /* 0x000fe20008000000 */
[----:B------:R-:W-:Y:S01]  /*2300*/  IABS R28, R11 ;  /* 0x0000000b001c7213 */ /* 0x000fe20000000000 */
[----:B------:R-:W-:Y:S02]  /*2310*/  IMAD R12, R4, R31, RZ ;  /* 0x0000001f040c7224 */ /* 0x000fe400078e02ff */
[----:B------:R-:W-:Y:S01]  /*2320*/  IMAD.MOV R25, RZ, RZ, -R5 ;  /* 0x000000ffff197224 */ /* 0x000fe200078e0a05 */
[----:B------:R-:W-:Y:S01]  /*2330*/  IABS R24, R15 ;  /* 0x0000000f00187213 */ /* 0x000fe20000000000 */
[----:B------:R-:W-:-:S02]  /*2340*/  IMAD.MOV.U32 R4, RZ, RZ, RZ ;  /* 0x000000ffff047224 */ /* 0x000fc400078e00ff */
[----:B------:R-:W-:Y:S02]  /*2350*/  IMAD.MOV.U32 R5, RZ, RZ, R33 ;  /* 0x000000ffff057224 */ /* 0x000fe400078e0021 */
[----:B------:R-:W-:Y:S02]  /*2360*/  VIADD R18, R17, UR4 ;  /* 0x0000000411127c36 */ /* 0x000fe40008000000 */
[----:B------:R-:W-:-:S04]  /*2370*/  IMAD.HI.U32 R4, R33, R12, R4 ;  /* 0x0000000c21047227 */ /* 0x000fc800078e0004 */
[----:B------:R-:W-:Y:S01]  /*2380*/  IMAD.MOV.U32 R5, RZ, RZ, R24 ;  /* 0x000000ffff057224 */ /* 0x000fe200078e0018 */
[----:B------:R-:W-:Y:S01]  /*2390*/  IABS R24, R11 ;  /* 0x0000000b00187213 */ /* 0x000fe20000000000 */
[----:B------:R-:W-:Y:S02]  /*23a0*/  IMAD.MOV.U32 R12, RZ, RZ, R25 ;  /* 0x000000ffff0c7224 */ /* 0x000fe400078e0019 */
[----:B------:R-:W-:Y:S01]  /*23b0*/  IMAD.HI.U32 R4, R4, R5, RZ ;  /* 0x0000000504047227 */ /* 0x000fe200078e00ff */
[----:B------:R-:W1:Y:S03]  /*23c0*/  I2F.RP R25, R24 ;  /* 0x0000001800197306 */ /* 0x000e660000209400 */
[----:B------:R-:W-:-:S05]  /*23d0*/  IMAD R12, R4, R12, R5 ;  /* 0x0000000c040c7224 */ /* 0x000fca00078e0205 */
[----:B------:R-:W-:Y:S01]  /*23e0*/  ISETP.GT.U32.AND P1, PT, R31, R12, PT ;  /* 0x0000000c1f00720c */ /* 0x000fe20003f24070 */
[----:B-1----:R-:W1:-:S12]  /*23f0*/  MUFU.RCP R25, R25 ;  /* 0x0000001900197308 */ /* 0x002e580000001000 */
[----:B------:R-:W-:Y:S02]  /*2400*/  @!P1 IMAD.IADD R12, R12, 0x1, -R31 ;  /* 0x000000010c0c9824 */ /* 0x000fe400078e0a1f */
[----:B-1----:R-:W-:-:S04]  /*2410*/  VIADD R4, R25, 0xffffffe ;  /* 0x0ffffffe19047836 */ /* 0x002fc80000000000 */
[----:B------:R1:W4:Y:S02]  /*2420*/  F2I.FTZ.U32.TRUNC.NTZ R5, R4 ;  /* 0x0000000400057305 */ /* 0x000324000021f000 */
[----:B-1----:R-:W-:Y:S02]  /*2430*/  IMAD.MOV.U32 R4, RZ, RZ, RZ ;  /* 0x000000ffff047224 */ /* 0x002fe400078e00ff */
[----:B----4-:R-:W-:-:S04]  /*2440*/  IMAD.MOV R27, RZ, RZ, -R5 ;  /* 0x000000ffff1b7224 */ /* 0x010fc800078e0a05 */
[----:B------:R-:W-:Y:S01]  /*2450*/  IMAD R17, R27, R24, RZ ;  /* 0x000000181b117224 */ /* 0x000fe200078e02ff */
[----:B------:R-:W-:-:S03]  /*2460*/  IABS R27, R18 ;  /* 0x00000012001b7213 */ /* 0x000fc60000000000 */
[----:B------:R-:W-:-:S04]  /*2470*/  IMAD.HI.U32 R26, R5, R17, R4 ;  /* 0x00000011051a7227 */ /* 0x000fc800078e0004 */
[----:B------:R-:W-:Y:S02]  /*2480*/  IMAD.MOV.U32 R5, RZ, RZ, R27 ;  /* 0x000000ffff057224 */ /* 0x000fe400078e001b */
[----:B------:R-:W-:Y:S02]  /*2490*/  IMAD.MOV R17, RZ, RZ, -R28 ;  /* 0x000000ffff117224 */ /* 0x000fe400078e0a1c */
[----:B------:R-:W-:-:S04]  /*24a0*/  IMAD.HI.U32 R4, R26, R5, RZ ;  /* 0x000000051a047227 */ /* 0x000fc800078e00ff */
[----:B------:R-:W-:-:S05]  /*24b0*/  IMAD R5, R4, R17, R5 ;  /* 0x0000001104057224 */ /* 0x000fca00078e0205 */
[----:B------:R-:W-:-:S13]  /*24c0*/  ISETP.GT.U32.AND P1, PT, R24, R5, PT ;  /* 0x000000051800720c */ /* 0x000fda0003f24070 */
[----:B------:R-:W-:Y:S01]  /*24d0*/  @!P1 IMAD.IADD R5, R5, 0x1, -R24 ;  /* 0x0000000105059824 */ /* 0x000fe200078e0a18 */
[----:B------:R-:W-:-:S13]  /*24e0*/  ISETP.GT.U32.AND P1, PT, R31, R12, PT ;  /* 0x0000000c1f00720c */ /* 0x000fda0003f24070 */
[----:B------:R-:W-:Y:S01]  /*24f0*/  @!P1 IMAD.IADD R12, R12, 0x1, -R31 ;  /* 0x000000010c0c9824 */ /* 0x000fe200078e0a1f */
[----:B------:R-:W-:-:S03]  /*2500*/  ISETP.GT.U32.AND P1, PT, R24, R5, PT ;  /* 0x000000051800720c */ /* 0x000fc60003f24070 */
[----:B------:R-:W-:-:S10]  /*2510*/  IMAD.MOV.U32 R4, RZ, RZ, R12 ;  /* 0x000000ffff047224 */ /* 0x000fd400078e000c */
[----:B------:R-:W-:Y:S01]  /*2520*/  @!P1 IMAD.IADD R5, R5, 0x1, -R24 ;  /* 0x0000000105059824 */ /* 0x000fe200078e0a18 */
[----:B------:R-:W-:-:S13]  /*2530*/  ISETP.GE.AND P1, PT, R15, RZ, PT ;  /* 0x000000ff0f00720c */ /* 0x000fda0003f26270 */
[----:B------:R-:W-:Y:S01]  /*2540*/  @!P1 IMAD.MOV R4, RZ, RZ, -R4 ;  /* 0x000000ffff049224 */ /* 0x000fe200078e0a04 */
[----:B------:R-:W-:-:S13]  /*2550*/  ISETP.GE.AND P1, PT, R18, RZ, PT ;  /* 0x000000ff1200720c */ /* 0x000fda0003f26270 */
[----:B------:R-:W-:Y:S01]  /*2560*/  @!P1 IMAD.MOV R5, RZ, RZ, -R5 ;  /* 0x000000ffff059224 */ /* 0x000fe200078e0a05 */
[----:B------:R-:W-:-:S13]  /*2570*/  ISETP.NE.AND P1, PT, RZ, UR7, PT ;  /* 0x00000007ff007c0c */ /* 0x000fda000bf25270 */
[----:B------:R-:W-:Y:S02]  /*2580*/  @!P1 LOP3.LUT R4, RZ, UR7, RZ, 0x33, !PT ;  /* 0x00000007ff049c12 */ /* 0x000fe4000f8e33ff */
[----:B------:R-:W-:-:S03]  /*2590*/  ISETP.NE.AND P1, PT, RZ, UR8, PT ;  /* 0x00000008ff007c0c */ /* 0x000fc6000bf25270 */
[----:B------:R-:W-:-:S10]  /*25a0*/  IMAD.IADD R4, R15, 0x1, -R4 ;  /* 0x000000010f047824 */ /* 0x000fd400078e0a04 */
[----:B------:R-:W-:Y:S02]  /*25b0*/  @!P1 LOP3.LUT R5, RZ, UR8, RZ, 0x33, !PT ;  /* 0x00000008ff059c12 */ /* 0x000fe4000f8e33ff */
[----:B------:R-:W-:-:S03]  /*25c0*/  PLOP3.LUT P1, PT, PT, PT, UP3, 0x80, 0x0 ;  /* 0x000000000000781c */ /* 0x000fc60003f2f038 */
[----:B------:R-:W-:-:S04]  /*25d0*/  IMAD.IADD R5, R18, 0x1, -R5 ;  /* 0x0000000112057824 */ /* 0x000fc800078e0a05 */
[CC--:B------:R-:W-:Y:S01]  /*25e0*/  IMAD R28, R4.reuse, R5.reuse, RZ ;  /* 0x00000005041c7224 */ /* 0x0c0fe200078e02ff */
[----:B------:R-:W-:-:S04]  /*25f0*/  SEL R15, R4, R5, !P1 ;  /* 0x00000005040f7207 */ /* 0x000fc80004800000 */
[--C-:B------:R-:W-:Y:S01]  /*2600*/  SHF.R.S32.HI R5, RZ, 0x1f, R15.reuse ;  /* 0x0000001fff057819 */ /* 0x100fe2000001140f */
[----:B------:R-:W-:Y:S01]  /*2610*/  IMAD.MOV.U32 R4, RZ, RZ, R15 ;  /* 0x000000ffff047224 */ /* 0x000fe200078e000f */
[----:B------:R-:W-:-:S07]  /*2620*/  SHF.R.S32.HI R29, RZ, 0x1f, R28 ;  /* 0x0000001fff1d7819 */ /* 0x000fce000001141c */
.L_x_17:
[----:B------:R-:W-:Y:S05]  /*2630*/  BSYNC B0 ;  /* 0x0000000000007941 */ /* 0x000fea0003800000 */
.L_x_16:
[----:B------:R-:W4:Y:S04]  /*2640*/  SHFL.UP PT, R15, R28, 0x1, RZ ;  /* 0x042000001c0f7989 */ /* 0x000f2800000e00ff */
[----:B------:R-:W1:Y:S01]  /*2650*/  SHFL.UP PT, R12, R29, 0x1, RZ ;  /* 0x042000001d0c7989 */ /* 0x000e6200000e00ff */
[----:B----4-:R-:W-:Y:S02]  /*2660*/  SEL R15, R15, RZ, P2 ;  /* 0x000000ff0f0f7207 */ /* 0x010fe40001000000 */
[----:B-1----:R-:W-:Y:S02]  /*2670*/  SEL R12, R12, RZ, P2 ;  /* 0x000000ff0c0c7207 */ /* 0x002fe40001000000 */
[----:B------:R-:W-:-:S05]  /*2680*/  IADD3 R24, P1, R15, R28, RZ ;  /* 0x0000001c0f187210 */ /* 0x000fca0007f3e0ff */
[----:B------:R-:W-:Y:S01]  /*2690*/  IMAD.X R17, R12, 0x1, R29, P1 ;  /* 0x000000010c117824 */ /* 0x000fe200008e061d */
[----:B------:R-:W1:Y:S04]  /*26a0*/  SHFL.UP PT, R15, R24, 0x2, RZ ;  /* 0x04400000180f7989 */ /* 0x000e6800000e00ff */
[----:B------:R-:W4:Y:S01]  /*26b0*/  SHFL.UP PT, R12, R17, 0x2, RZ ;  /* 0x04400000110c7989 */ /* 0x000f2200000e00ff */
[----:B-1----:R-:W-:Y:S02]  /*26c0*/  SEL R15, R15, RZ, P3 ;  /* 0x000000ff0f0f7207 */ /* 0x002fe40001800000 */
[----:B----4-:R-:W-:Y:S02]  /*26d0*/  SEL R12, R12, RZ, P3 ;  /* 0x000000ff0c0c7207 */ /* 0x010fe40001800000 */
        /* <DEDUP_REMOVED lines=20> */
[----:B---3--:R-:W-:-:S05]  /*2820*/  IADD3 R26, P1, R18, R7, RZ ;  /* 0x00000007121a7210 */ /* 0x008fca0007f3e0ff */
[----:B--2---:R-:W-:Y:S01]  /*2830*/  IMAD.X R17, R15, 0x1, R6, P1 ;  /* 0x000000010f117824 */ /* 0x004fe200008e0606 */
[----:B------:R-:W-:-:S04]  /*2840*/  ISETP.GT.U32.AND P1, PT, R26, UR10, PT ;  /* 0x0000000a1a007c0c */ /* 0x000fc8000bf24070 */
[----:B------:R-:W-:-:S13]  /*2850*/  ISETP.GT.U32.AND.EX P1, PT, R17, UR9, PT, P1 ;  /* 0x0000000911007c0c */ /* 0x000fda000bf24110 */
[----:B------:R-:W-:-:S04]  /*2860*/  VOTE.ANY R12, PT, P1 ;  /* 0x00000000000c7806 */ /* 0x000fc800008e0100 */
[----:B------:R-:W-:-:S13]  /*2870*/  ISETP.NE.AND P1, PT, R12, RZ, PT ;  /* 0x000000ff0c00720c */ /* 0x000fda0003f25270 */
[----:B------:R-:W-:Y:S05]  /*2880*/  @!P1 BRA `(.L_x_20) ;  /* 0xfffffff400b89947 */ /* 0x000fea000383ffff */
[----:B------:R-:W-:-:S07]  /*2890*/  IMAD.MOV.U32 R17, RZ, RZ, R15 ;  /* 0x000000ffff117224 */ /* 0x000fce00078e000f */
.L_x_15:
[----:B------:R-:W1:Y:S08]  /*28a0*/  BREV R12, R12 ;  /* 0x0000000c000c7301 */ /* 0x000e700000000000 */
[----:B-1----:R-:W1:Y:S02]  /*28b0*/  FLO.U32.SH R15, R12 ;  /* 0x0000000c000f7300 */ /* 0x002e6400000e0400 */
[----:B-1----:R-:W1:Y:S02]  /*28c0*/  SHFL.IDX PT, R0, R0, R15, 0x1f ;  /* 0x00001f0f00007589 */ /* 0x002e6400000e0000 */
[----:B-1----:R-:W-:-:S13]  /*28d0*/  R2UR UR6, R0 ;  /* 0x00000000000672ca */ /* 0x002fda00000e0000 */
[----:B------:R-:W-:-:S05]  /*28e0*/  VIADD R2, R8, UR6 ;  /* 0x0000000608027c36 */ /* 0x000fca0008000000 */
[----:B------:R-:W-:-:S13]  /*28f0*/  ISETP.GE.AND P1, PT, R2, R3, PT ;  /* 0x000000030200720c */ /* 0x000fda0003f26270 */
[----:B------:R-:W1:Y:S02]  /*2900*/  @!P1 LDC.64 R24, c[0x0][0x918] ;  /* 0x00024600ff189b82 */ /* 0x000e640000000a00 */
[----:B-1----:R-:W-:-:S05]  /*2910*/  @!P1 IMAD.WIDE R24, R2, 0xc, R24 ;  /* 0x0000000c02189825 */ /* 0x002fca00078e0218 */
[----:B-----5:R1:W5:Y:S04]  /*2920*/  @!P1 LDG.E R9, desc[UR56][R24.64] ;  /* 0x0000003818099981 */ /* 0x020368000c1e1900 */
[----:B------:R1:W5:Y:S01]  /*2930*/  @!P1 LDG.E R10, desc[UR56][R24.64+0x4] ;  /* 0x00000438180a9981 */ /* 0x000362000c1e1900 */
[----:B------:R-:W-:-:S03]  /*2940*/  IADD3 R2, P1, P2, R18, R7, -R28 ;  /* 0x0000000712027210 */ /* 0x000fc60007a3e81c */
[----:B------:R-:W-:Y:S01]  /*2950*/  SHFL.IDX PT, R7, R29, R15, 0x1f ;  /* 0x00001f0f1d077589 */ /* 0x000fe200000e0000 */
[----:B------:R-:W-:-:S03]  /*2960*/  IADD3.X R18, R17, R6, ~R29, P1, P2 ;  /* 0x0000000611127210 */ /* 0x000fc60000fe4c1d */
[----:B------:R-:W2:Y:S04]  /*2970*/  SHFL.IDX PT, R2, R2, R15, 0x1f ;  /* 0x00001f0f02027589 */ /* 0x000ea800000e0000 */
[----:B------:R-:W3:Y:S04]  /*2980*/  SHFL.IDX PT, R18, R18, R15, 0x1f ;  /* 0x00001f0f12127589 */ /* 0x000ee800000e0000 */
[----:B------:R1:W4:Y:S04]  /*2990*/  SHFL.IDX PT, R6, R28, R15, 0x1f ;  /* 0x00001f0f1c067589 */ /* 0x00032800000e0000 */
[----:B------:R1:W1:Y:S04]  /*29a0*/  SHFL.IDX PT, R5, R5, R15, 0x1f ;  /* 0x00001f0f05057589 */ /* 0x00026800000e0000 */
[----:B------:R1:W1:Y:S01]  /*29b0*/  SHFL.IDX PT, R4, R4, R15, 0x1f ;  /* 0x00001f0f04047589 */ /* 0x00026200000e0000 */
[----:B--2---:R-:W-:-:S02]  /*29c0*/  R2UR UR5, R2 ;  /* 0x00000000020572ca */ /* 0x004fc400000e0000 */
[----:B---3--:R-:W-:-:S15]  /*29d0*/  R2UR UR4, R18 ;  /* 0x00000000120472ca */ /* 0x008fde00000e0000 */
.L_x_10:
[----:B------:R-:W-:Y:S01]  /*29e0*/  ISETP.LE.AND P1, PT, R3, UR6, PT ;  /* 0x0000000603007c0c */ /* 0x000fe2000bf23270 */
[----:B------:R-:W-:Y:S02]  /*29f0*/  IMAD.MOV.U32 R17, RZ, RZ, -0x1 ;  /* 0xffffffffff117424 */ /* 0x000fe400078e00ff */
[----:B------:R-:W-:-:S10]  /*2a00*/  IMAD.MOV.U32 R18, RZ, RZ, -0x1 ;  /* 0xffffffffff127424 */ /* 0x000fd400078e00ff */
[----:B------:R-:W-:Y:S05]  /*2a10*/  @P1 BRA `(.L_x_9) ;  /* 0x0000000400041947 */ /* 0x000fea0003800000 */
[----:B------:R-:W-:Y:S01]  /*2a20*/  UIADD3 UR15, UP2, -UR5, UR10, URZ ;  /* 0x0000000a050f7290 */ /* 0x000fe2000ff5e13f */
[----:B------:R-:W2:Y:S01]  /*2a30*/  S2UR UR19, SR_CTAID.Y ;  /* 0x00000000001379c3 */ /* 0x000ea20000002600 */
[----:B------:R-:W-:Y:S01]  /*2a40*/  ULDC UR17, c[0x0][0x8c0] ;  /* 0x0002300000117ab9 */ /* 0x000fe20000000800 */
[----:B------:R-:W-:Y:S01]  /*2a50*/  ULDC UR21, c[0x0][0x8b0] ;  /* 0x00022c0000157ab9 */ /* 0x000fe20000000800 */
[----:B------:R-:W-:Y:S01]  /*2a60*/  UIADD3.X UR11, ~UR4, UR9, URZ, UP2, !UPT ;  /* 0x00000009040b7290 */ /* 0x000fe200097fe53f */
[--C-:B-1----:R-:W-:Y:S01]  /*2a70*/  SHF.R.U32.HI R25, RZ, UR21, R5.reuse ;  /* 0x00000015ff197c19 */ /* 0x102fe20008011605 */
[----:B------:R-:W-:Y:S01]  /*2a80*/  ULDC UR20, c[0x0][0x904] ;  /* 0x0002410000147ab9 */ /* 0x000fe20000000800 */
[----:B------:R-:W-:Y:S01]  /*2a90*/  ULDC UR13, c[0x0][0x8a8] ;  /* 0x00022a00000d7ab9 */ /* 0x000fe20000000800 */
[----:B------:R-:W-:Y:S01]  /*2aa0*/  USHF.R.U32.HI UR16, URZ, UR17, UR11 ;  /* 0x000000113f107299 */ /* 0x000fe2000801160b */
[----:B------:R-:W-:Y:S01]  /*2ab0*/  SHF.R.U64 R24, R4, UR21, R5 ;  /* 0x0000001504187c19 */ /* 0x000fe20008001205 */
[----:B------:R-:W-:-:S02]  /*2ac0*/  USHF.R.U64 UR15, UR15, UR17, UR11 ;  /* 0x000000110f0f7299 */ /* 0x000fc4000800120b */
[----:B------:R-:W-:Y:S02]  /*2ad0*/  USHF.R.U32.HI UR14, URZ, UR21, UR16 ;  /* 0x000000153f0e7299 */ /* 0x000fe40008011610 */
[----:B------:R-:W-:Y:S02]  /*2ae0*/  UIADD3 UR13, UR13, -0x1, URZ ;  /* 0xffffffff0d0d7890 */ /* 0x000fe4000fffe03f */
[----:B------:R-:W-:Y:S02]  /*2af0*/  USHF.R.U32.HI UR22, URZ, UR20, UR14 ;  /* 0x000000143f167299 */ /* 0x000fe4000801160e */
[----:B------:R-:W-:Y:S02]  /*2b00*/  USHF.R.U64 UR16, UR15, UR21, UR16 ;  /* 0x000000150f107299 */ /* 0x000fe40008001210 */
[----:B------:R-:W-:Y:S02]  /*2b10*/  ULOP3.LUT UR15, UR15, UR13, URZ, 0xc0, !UPT ;  /* 0x0000000d0f0f7292 */ /* 0x000fe4000f8ec03f */
[----:B------:R-:W-:Y:S01]  /*2b20*/  LOP3.LUT R0, R25, UR22, RZ, 0xfc, !PT ;  /* 0x0000001619007c12 */ /* 0x000fe2000f8efcff */
[----:B------:R-:W-:-:S02]  /*2b30*/  USHF.R.U64 UR14, UR16, UR20, UR14 ;  /* 0x00000014100e7299 */ /* 0x000fc4000800120e */
[----:B--2---:R-:W-:Y:S01]  /*2b40*/  USEL UR11, UR40, UR19, !UP3 ;  /* 0x00000013280b7287 */ /* 0x004fe2000d800000 */
[----:B------:R-:W-:-:S13]  /*2b50*/  ISETP.NE.U32.AND P1, PT, R0, RZ, PT ;  /* 0x000000ff0000720c */ /* 0x000fda0003f25070 */
[----:B------:R-:W-:Y:S05]  /*2b60*/  @!P1 BRA `(.L_x_21) ;  /* 0x0000000000149947 */ /* 0x000fea0003800000 */
[----:B------:R-:W-:-:S07]  /*2b70*/  MOV R12, 0x2b90 ;  /* 0x00002b90000c7802 */ /* 0x000fce0000000f00 */
[----:B----45:R-:W-:Y:S05]  /*2b80*/  CALL.REL.NOINC `($__internal_0_$__cuda_sm20_div_u64) ;  /* 0x000000a8009c7944 */ /* 0x030fea0003c00000 */
[----:B------:R-:W-:-:S04]  /*2b90*/  IMAD.MOV R12, RZ, RZ, -R0 ;  /* 0x000000ffff0c7224 */ /* 0x000fc800078e0a00 */
[----:B------:R-:W-:Y:S01]  /*2ba0*/  IMAD R12, R24, R12, UR14 ;  /* 0x0000000e180c7e24 */ /* 0x000fe2000f8e020c */
[----:B------:R-:W-:Y:S06]  /*2bb0*/  BRA `(.L_x_22) ;  /* 0x0000000000507947 */ /* 0x000fec0003800000 */
.L_x_21:
[----:B------:R-:W1:Y:S01]  /*2bc0*/  I2F.U32.RP R0, R24 ;  /* 0x0000001800007306 */ /* 0x000e620000209000 */
[----:B------:R-:W-:-:S07]  /*2bd0*/  ISETP.NE.U32.AND P3, PT, R24, RZ, PT ;  /* 0x000000ff1800720c */ /* 0x000fce0003f65070 */
[----:B-1----:R-:W1:Y:S02]  /*2be0*/  MUFU.RCP R0, R0 ;  /* 0x0000000000007308 */ /* 0x002e640000001000 */
[----:B-1----:R-:W-:-:S06]  /*2bf0*/  VIADD R2, R0, 0xffffffe ;  /* 0x0ffffffe00027836 */ /* 0x002fcc0000000000 */
[----:B------:R1:W2:Y:S02]  /*2c00*/  F2I.FTZ.U32.TRUNC.NTZ R3, R2 ;  /* 0x0000000200037305 */ /* 0x0002a4000021f000 */
[----:B-1----:R-:W-:Y:S02]  /*2c10*/  IMAD.MOV.U32 R2, RZ, RZ, RZ ;  /* 0x000000ffff027224 */ /* 0x002fe400078e00ff */
[----:B--2---:R-:W-:-:S04]  /*2c20*/  IMAD.MOV R15, RZ, RZ, -R3 ;  /* 0x000000ffff0f7224 */ /* 0x004fc800078e0a03 */
[----:B------:R-:W-:-:S04]  /*2c30*/  IMAD R15, R15, R24, RZ ;  /* 0x000000180f0f7224 */ /* 0x000fc800078e02ff */
[----:B------:R-:W-:-:S06]  /*2c40*/  IMAD.HI.U32 R3, R3, R15, R2 ;  /* 0x0000000f03037227 */ /* 0x000fcc00078e0002 */
[----:B------:R-:W-:-:S04]  /*2c50*/  IMAD.HI.U32 R0, R3, UR14, RZ ;  /* 0x0000000e03007c27 */ /* 0x000fc8000f8e00ff */
[----:B------:R-:W-:-:S04]  /*2c60*/  IMAD.MOV R3, RZ, RZ, -R0 ;  /* 0x000000ffff037224 */ /* 0x000fc800078e0a00 */
[----:B------:R-:W-:-:S05]  /*2c70*/  IMAD R3, R24, R3, UR14 ;  /* 0x0000000e18037e24 */ /* 0x000fca000f8e0203 */
[----:B------:R-:W-:-:S13]  /*2c80*/  ISETP.GE.U32.AND P1, PT, R3, R24, PT ;  /* 0x000000180300720c */ /* 0x000fda0003f26070 */
[----:B------:R-:W-:Y:S02]  /*2c90*/  @P1 IMAD.IADD R3, R3, 0x1, -R24 ;  /* 0x0000000103031824 */ /* 0x000fe400078e0a18 */
[----:B------:R-:W-:-:S03]  /*2ca0*/  @P1 VIADD R0, R0, 0x1 ;  /* 0x0000000100001836 */ /* 0x000fc60000000000 */
[----:B------:R-:W-:-:S13]  /*2cb0*/  ISETP.GE.U32.AND P2, PT, R3, R24, PT ;  /* 0x000000180300720c */ /* 0x000fda0003f46070 */
[----:B------:R-:W-:Y:S01]  /*2cc0*/  @P2 VIADD R0, R0, 0x1 ;  /* 0x0000000100002836 */ /* 0x000fe20000000000 */
[----:B------:R-:W-:-:S05]  /*2cd0*/  @!P3 LOP3.LUT R0, RZ, R24, RZ, 0x33, !PT ;  /* 0x00000018ff00b212 */ /* 0x000fca00078e33ff */
[----:B------:R-:W-:-:S04]  /*2ce0*/  IMAD.MOV R12, RZ, RZ, -R0 ;  /* 0x000000ffff0c7224 */ /* 0x000fc800078e0a00 */
[----:B------:R-:W-:-:S07]  /*2cf0*/  IMAD R12, R24, R12, UR14 ;  /* 0x0000000e180c7e24 */ /* 0x000fce000f8e020c */
.L_x_22:
[----:B------:R-:W1:Y:S01]  /*2d00*/  LDC R15, c[0x0][0x8a8] ;  /* 0x00022a00ff0f7b82 */ /* 0x000e620000000800 */
[----:B------:R-:W-:Y:S01]  /*2d10*/  ULDC UR14, c[0x0][0x904] ;  /* 0x00024100000e7ab9 */ /* 0x000fe20000000800 */
[----:B------:R-:W-:Y:S01]  /*2d20*/  UMOV UR13, 0xffffffff ;  /* 0xffffffff000d7882 */ /* 0x000fe20000000000 */
[----:B------:R-:W-:Y:S01]  /*2d30*/  PLOP3.LUT P1, PT, PT, PT, UP3, 0x80, 0x0 ;  /* 0x000000000000781c */ /* 0x000fe20003f2f038 */
[----:B------:R-:W-:-:S04]  /*2d40*/  USHF.L.U32 UR13, UR13, UR14, URZ ;  /* 0x0000000e0d0d7299 */ /* 0x000fc8000800063f */
[----:B------:R-:W2:Y:S02]  /*2d50*/  LDC R17, c[0x0][0x8b8] ;  /* 0x00022e00ff117b82 */ /* 0x000ea40000000800 */
[----:B------:R-:W-:Y:S01]  /*2d60*/  LOP3.LUT R2, RZ, UR13, RZ, 0x33, !PT ;  /* 0x0000000dff027c12 */ /* 0x000fe2000f8e33ff */
[----:B------:R-:W-:Y:S02]  /*2d70*/  UMOV UR13, 0x1 ;  /* 0x00000001000d7882 */ /* 0x000fe40000000000 */
[----:B------:R-:W-:Y:S01]  /*2d80*/  USHF.L.U32 UR13, UR13, UR14, URZ ;  /* 0x0000000e0d0d7299 */ /* 0x000fe2000800063f */
[----:B------:R-:W-:Y:S02]  /*2d90*/  LOP3.LUT R3, R2, UR16, RZ, 0xc0, !PT ;  /* 0x0000001002037c12 */ /* 0x000fe4000f8ec0ff */
[----:B------:R-:W-:Y:S02]  /*2da0*/  @P1 IMAD.U32 R18, RZ, RZ, UR6 ;  /* 0x00000006ff121e24 */ /* 0x000fe4000f8e00ff */
[----:B------:R-:W-:-:S02]  /*2db0*/  @!P1 IMAD.U32 R18, RZ, RZ, UR6 ;  /* 0x00000006ff129e24 */ /* 0x000fc4000f8e00ff */
[----:B------:R-:W-:Y:S02]  /*2dc0*/  IMAD R0, R0, UR13, R3 ;  /* 0x0000000d00007c24 */ /* 0x000fe4000f8e0203 */
[----:B-1----:R-:W-:-:S04]  /*2dd0*/  IMAD R12, R12, R15, UR15 ;  /* 0x0000000f0c0c7e24 */ /* 0x002fc8000f8e020f */
[----:B------:R-:W-:Y:S02]  /*2de0*/  @P1 IMAD.MOV.U32 R16, RZ, RZ, R12 ;  /* 0x000000ffff101224 */ /* 0x000fe400078e000c */
[----:B--2---:R-:W-:Y:S01]  /*2df0*/  IMAD R17, R0, R17, UR11 ;  /* 0x0000000b00117e24 */ /* 0x004fe2000f8e0211 */
[----:B------:R-:W-:-:S03]  /*2e00*/  UMOV UR11, 0x1 ;  /* 0x00000001000b7882 */ /* 0x000fc60000000000 */
[----:B------:R-:W-:Y:S02]  /*2e10*/  @!P1 IMAD.MOV.U32 R16, RZ, RZ, R17 ;  /* 0x000000ffff109224 */ /* 0x000fe400078e0011 */
[----:B------:R-:W-:-:S07]  /*2e20*/  @!P1 IMAD.MOV.U32 R17, RZ, RZ, R12 ;  /* 0x000000ffff119224 */ /* 0x000fce00078e000c */
.L_x_9:
[----:B------:R-:W-:-:S13]  /*2e30*/  ISETP.NE.AND P1, PT, RZ, UR11, PT ;  /* 0x0000000bff007c0c */ /* 0x000fda000bf25270 */
[----:B------:R-:W-:Y:S05]  /*2e40*/  @!P1 EXIT ;  /* 0x000000000000994d */ /* 0x000fea0003800000 */
[----:B-1----:R-:W1:Y:S02]  /*2e50*/  LDC.64 R24, c[0x0][0x290] ;  /* 0x0000a400ff187b82 */ /* 0x002e640000000a00 */
[----:B-1----:R-:W-:-:S05]  /*2e60*/  IMAD.WIDE R24, R18, 0xc, R24 ;  /* 0x0000000c12187825 */ /* 0x002fca00078e0218 */
[----:B------:R1:W5:Y:S04]  /*2e70*/  LDG.E R2, desc[UR56][R24.64] ;  /* 0x0000003818027981 */ /* 0x000368000c1e1900 */
[----:B------:R1:W5:Y:S04]  /*2e80*/  LDG.E R0, desc[UR56][R24.64+0x4] ;  /* 0x0000043818007981 */ /* 0x000368000c1e1900 */
[----:B------:R1:W5:Y:S01]  /*2e90*/  LDG.E R36, desc[UR56][R24.64+0x8] ;  /* 0x0000083818247981 */ /* 0x000362000c1e1900 */
[----:B------:R-:W-:Y:S01]  /*2ea0*/  PLOP3.LUT P1, PT, PT, PT, UP1, 0x80, 0x0 ;  /* 0x000000000000781c */ /* 0x000fe20003f2f018 */
[----:B------:R-:W2:Y:S01]  /*2eb0*/  S2UR UR41, SR_CgaCtaId ;  /* 0x00000000002979c3 */ /* 0x000ea20000008800 */
[----:B------:R-:W-:-:S11]  /*2ec0*/  SHF.R.S32.HI R3, RZ, 0x1f, R18 ;  /* 0x0000001fff037819 */ /* 0x000fd60000011412 */
[----:B-1----:R-:W-:Y:S05]  /*2ed0*/  @!P1 BRA `(.L_x_23) ;  /* 0x0000004000989947 */ /* 0x002fea0003800000 */
[----:B------:R-:W-:-:S06]  /*2ee0*/  UISETP.GT.U32.AND UP0, UPT, UR18, 0x1, UPT ;  /* 0x000000011200788c */ /* 0x000fcc000bf04070 */
[----:B------:R-:W-:-:S13]  /*2ef0*/  PLOP3.LUT P0, PT, PT, PT, UP0, 0x80, 0x0 ;  /* 0x000000000000781c */ /* 0x000fda0003f0f008 */
[----:B--2---:R-:W-:Y:S05]  /*2f00*/  @P0 EXIT ;  /* 0x000000000000094d */ /* 0x004fea0003800000 */
.L_x_24:
[----:B------:R-:W-:-:S08]  /*2f10*/  NOP ;  /* 0x0000000000007918 */ /* 0x000fd00000000000 */
[----:B------:R-:W1:Y:S02]  /*2f20*/  USETMAXREG.TRY_ALLOC.CTAPOOL UP0, 0xe8 ;  /* 0x000000e8000079c8 */ /* 0x000e640008000600 */
[----:B-1----:R-:W-:-:S13]  /*2f30*/  PLOP3.LUT P0, PT, PT, PT, UP0, 0x80, 0x0 ;  /* 0x000000000000781c */ /* 0x002fda0003f0f008 */
[----:B------:R-:W-:Y:S05]  /*2f40*/  @!P0 BRA `(.L_x_24) ;  /* 0xfffffffc00f08947 */ /* 0x000fea000383ffff */
[----:B------:R-:W1:Y:S01]  /*2f50*/  SHFL.IDX PT, R13, R13, RZ, 0x1f ;  /* 0x00001fff0d0d7589 */ /* 0x000e6200000e0000 */
[----:B------:R-:W2:Y:S01]  /*2f60*/  S2UR UR4, SR_CTAID.Y ;  /* 0x00000000000479c3 */ /* 0x000ea20000002600 */
[----:B------:R-:W-:Y:S01]  /*2f70*/  UMOV UR58, URZ ;  /* 0x0000003f003a7c82 */ /* 0x000fe20008000000 */
[----:B------:R-:W-:Y:S01]  /*2f80*/  UMOV UR59, URZ ;  /* 0x0000003f003b7c82 */ /* 0x000fe20008000000 */
[----:B-1----:R-:W-:Y:S01]  /*2f90*/  LOP3.LUT P0, RZ, R13, 0x3, RZ, 0xc0, !PT ;  /* 0x000000030dff7812 */ /* 0x002fe2000780c0ff */
[----:B--2---:R-:W-:-:S12]  /*2fa0*/  UIMAD UR4, UR4, UR39, UR40 ;  /* 0x00000027040472a4 */ /* 0x004fd8000f8e0228 */
[----:B------:R-:W-:Y:S05]  /*2fb0*/  @P0 BRA `(.L_x_25) ;  /* 0x0000000000a40947 */ /* 0x000fea0003800000 */
[----:B------:R-:W-:Y:S01]  /*2fc0*/  ELECT P0, URZ, PT ;  /* 0x00000000003f782f */ /* 0x000fe20003800000 */
[----:B------:R-:W-:-:S12]  /*2fd0*/  BSSY B0, `(.L_x_26) ;  /* 0x0000020000007945 */ /* 0x000fd80003800000 */
[----:B------:R-:W-:Y:S05]  /*2fe0*/  @!P0 BRA `(.L_x_27) ;  /* 0x0000000000788947 */ /* 0x000fea0003800000 */
[----:B------:R-:W1:Y:S01]  /*2ff0*/  S2UR UR6, SR_CgaCtaId ;  /* 0x00000000000679c3 */ /* 0x000e620000008800 */
[----:B------:R-:W-:Y:S01]  /*3000*/  UISETP.NE.AND UP0, UPT, UR12, 0x1, UPT ;  /* 0x000000010c00788c */ /* 0x000fe2000bf05270 */
[----:B------:R-:W-:-:S06]  /*3010*/  UMOV UR5, 0x400 ;  /* 0x0000040000057882 */ /* 0x000fcc0000000000 */
[----:B------:R-:W2:Y:S08]  /*3020*/  LDC.64 R4, c[0x0][0x700] ;  /* 0x0001c000ff047b82 */ /* 0x000eb00000000a00 */
[----:B----4-:R-:W2:Y:S08]  /*3030*/  LDC.64 R6, c[0x0][0x708] ;  /* 0x0001c200ff067b82 */ /* 0x010eb00000000a00 */
[----:B-----5:R-:W3:Y:S01]  /*3040*/  LDC.64 R8, c[0x0][0x710] ;  /* 0x0001c400ff087b82 */ /* 0x020ee20000000a00 */
[----:B-1----:R-:W-:-:S04]  /*3050*/  ULEA UR5, UR6, UR5, 0x18 ;  /* 0x0000000506057291 */ /* 0x002fc8000f8ec03f */
[----:B------:R-:W-:Y:S02]  /*3060*/  UIADD3 UR6, UR5, 0x80, URZ ;  /* 0x0000008005067890 */ /* 0x000fe4000fffe03f */
[----:B------:R-:W-:Y:S01]  /*3070*/  @!UP0 UIADD3 UR6, UR5, URZ, URZ ;  /* 0x0000003f05068290 */ /* 0x000fe2000fffe03f */
[----:B------:R-:W3:Y:S08]  /*3080*/  LDC.64 R10, c[0x0][0x718] ;  /* 0x0001c600ff0a7b82 */ /* 0x000ef00000000a00 */
[----:B------:R-:W1:Y:S01]  /*3090*/  LDC.64 R24, c[0x0][0x720] ;  /* 0x0001c800ff187b82 */ /* 0x000e620000000a00 */
[----:B--2---:R2:W-:Y:S07]  /*30a0*/  STS.128 [UR6+0x38700], R4 ;  /* 0x03870004ff007988 */ /* 0x0045ee0008000c06 */
[----:B------:R-:W1:Y:S08]  /*30b0*/  LDC.64 R26, c[0x0][0x728] ;  /* 0x0001ca00ff1a7b82 */ /* 0x000e700000000a00 */
[----:B------:R-:W4:Y:S01]  /*30c0*/  LDC.64 R28, c[0x0][0x730] ;  /* 0x0001cc00ff1c7b82 */ /* 0x000f220000000a00 */
[----:B---3--:R2:W-:Y:S07]  /*30d0*/  STS.128 [UR6+0x38710], R8 ;  /* 0x03871008ff007988 */ /* 0x0085ee0008000c06 */
[----:B------:R-:W4:Y:S08]  /*30e0*/  LDC.64 R30, c[0x0][0x738] ;  /* 0x0001ce00ff1e7b82 */ /* 0x000f300000000a00 */
[----:B------:R-:W3:Y:S01]  /*30f0*/  LDC.64 R32, c[0x0][0x740] ;  /* 0x0001d000ff207b82 */ /* 0x000ee20000000a00 */
[----:B-1----:R2:W-:Y:S07]  /*3100*/  STS.128 [UR6+0x38720], R24 ;  /* 0x03872018ff007988 */ /* 0x0025ee0008000c06 */
[----:B------:R-:W3:Y:S08]  /*3110*/  LDC.64 R34, c[0x0][0x748] ;  /* 0x0001d200ff227b82 */ /* 0x000ef00000000a00 */
[----:B------:R-:W1:Y:S01]  /*3120*/  LDC.64 R36, c[0x0][0x750] ;  /* 0x0001d400ff247b82 */ /* 0x000e620000000a00 */
[----:B----4-:R2:W-:Y:S07]  /*3130*/  STS.128 [UR6+0x38730], R28 ;  /* 0x0387301cff007988 */ /* 0x0105ee0008000c06 */
[----:B------:R-:W1:Y:S08]  /*3140*/  LDC.64 R38, c[0x0][0x758] ;  /* 0x0001d600ff267b82 */ /* 0x000e700000000a00 */
[----:B------:R-:W4:Y:S01]  /*3150*/  LDC.64 R40, c[0x0][0x760] ;  /* 0x0001d800ff287b82 */ /* 0x000f220000000a00 */
[----:B---3--:R2:W-:Y:S07]  /*3160*/  STS.128 [UR6+0x38740], R32 ;  /* 0x03874020ff007988 */ /* 0x0085ee0008000c06 */
[----:B------:R-:W4:Y:S08]  /*3170*/  LDC.64 R42, c[0x0][0x768] ;  /* 0x0001da00ff2a7b82 */ /* 0x000f300000000a00 */
[----:B------:R-:W3:Y:S01]  /*3180*/  LDC.64 R44, c[0x0][0x770] ;  /* 0x0001dc00ff2c7b82 */ /* 0x000ee20000000a00 */
[----:B-1----:R2:W-:Y:S07]  /*3190*/  STS.128 [UR6+0x38750], R36 ;  /* 0x03875024ff007988 */ /* 0x0025ee0008000c06 */
[----:B------:R-:W3:Y:S01]  /*31a0*/  LDC.64 R46, c[0x0][0x778] ;  /* 0x0001de00ff2e7b82 */ /* 0x000ee20000000a00 */
[----:B----4-:R2:W-:Y:S04]  /*31b0*/  STS.128 [UR6+0x38760], R40 ;  /* 0x03876028ff007988 */ /* 0x0105e80008000c06 */
[----:B---3--:R2:W-:Y:S02]  /*31c0*/  STS.128 [UR6+0x38770], R44 ;  /* 0x0387702cff007988 */ /* 0x0085e40008000c06 */
.L_x_27:
[----:B------:R-:W-:Y:S05]  /*31d0*/  BSYNC B0 ;  /* 0x0000000000007941 */ /* 0x000fea0003800000 */
.L_x_26:
[----:B------:R-:W-:Y:S01]  /*31e0*/  UISETP.NE.AND UP0, UPT, UR12, 0x1, UPT ;  /* 0x000000010c00788c */ /* 0x000fe2000bf05270 */
[----:B------:R-:W-:Y:S01]  /*31f0*/  NOP ;  /* 0x0000000000007918 */ /* 0x000fe20000000000 */
[----:B------:R-:W-:Y:S01]  /*3200*/  ULDC UR5, c[0x0][0x884] ;  /* 0x0002210000057ab9 */ /* 0x000fe20000000800 */
[----:B------:R-:W-:Y:S01]  /*3210*/  ULDC.64 UR58, c[0x0][0x800] ;  /* 0x00020000003a7ab9 */ /* 0x000fe20000000a00 */
[----:B------:R-:W-:-:S04]  /*3220*/  USEL UR5, UR5, URZ, UP0 ;  /* 0x0000003f05057287 */ /* 0x000fc80008000000 */
[----:B------:R-:W-:-:S04]  /*3230*/  UIADD3 UR5, UR4, UR5, URZ ;  /* 0x0000000504057290 */ /* 0x000fc8000fffe03f */
[----:B------:R-:W-:-:S12]  /*3240*/  UIMAD.WIDE UR58, UR5, 0x80, UR58 ;  /* 0x00000080053a78a5 */ /* 0x000fd8000f8e023a */
.L_x_25:
[----:B------:R-:W-:-:S13]  /*3250*/  ISETP.NE.AND P0, PT, RZ, UR54, PT ;  /* 0x00000036ff007c0c */ /* 0x000fda000bf05270 */
[----:B------:R-:W-:Y:S05]  /*3260*/  @P0 BRA `(.L_x_28) ;  /* 0x00000004001c0947 */ /* 0x000fea0003800000 */
[----:B------:R-:W-:Y:S01]  /*3270*/  ELECT P0, URZ, PT ;  /* 0x00000000003f782f */ /* 0x000fe20003800000 */
[----:B------:R-:W-:-:S12]  /*3280*/  BSSY B0, `(.L_x_29) ;  /* 0x0000030000007945 */ /* 0x000fd80003800000 */
[----:B------:R-:W-:Y:S05]  /*3290*/  @!P0 BRA `(.L_x_30) ;  /* 0x0000000000b88947 */ /* 0x000fea0003800000 */
[C---:B--2---:R-:W-:Y:S01]  /*32a0*/  IMAD.SHL.U32 R4, R18.reuse, 0x8, RZ ;  /* 0x0000000812047824 */ /* 0x044fe200078e00ff */
[----:B------:R-:W-:Y:S01]  /*32b0*/  ULDC.64 UR4, c[0x0][0x820] ;  /* 0x0002080000047ab9 */ /* 0x000fe20000000a00 */
[----:B------:R-:W-:-:S03]  /*32c0*/  SHF.L.U64.HI R3, R18, 0x3, R3 ;  /* 0x0000000312037819 */ /* 0x000fc60000010203 */
[----:B----4-:R-:W-:-:S04]  /*32d0*/  IADD3 R6, P0, R4, UR4, RZ ;  /* 0x0000000404067c10 */ /* 0x010fc8000ff1e0ff */
[----:B------:R-:W-:Y:S01]  /*32e0*/  IADD3.X R7, R3, UR5, RZ, P0, !PT ;  /* 0x0000000503077c10 */ /* 0x000fe200087fe4ff */
[----:B------:R-:W-:-:S05]  /*32f0*/  ULDC.64 UR4, c[0x0][0x818] ;  /* 0x0002060000047ab9 */ /* 0x000fca0000000a00 */
[----:B------:R-:W2:Y:S01]  /*3300*/  LDG.E.64 R6, desc[UR56][R6.64] ;  /* 0x0000003806067981 */ /* 0x000ea2000c1e1b00 */
[----:B------:R-:W-:-:S04]  /*3310*/  IADD3 R4, P0, R4, UR4, RZ ;  /* 0x0000000404047c10 */ /* 0x000fc8000ff1e0ff */
[----:B------:R-:W-:-:S06]  /*3320*/  IADD3.X R5, R3, UR5, RZ, P0, !PT ;  /* 0x0000000503057c10 */ /* 0x000fcc00087fe4ff */
[----:B------:R-:W3:Y:S01]  /*3330*/  LDG.E.64 R4, desc[UR56][R4.64] ;  /* 0x0000003804047981 */ /* 0x000ee2000c1e1b00 */
[----:B------:R-:W1:Y:S01]  /*3340*/  S2UR UR5, SR_CgaCtaId ;  /* 0x00000000000579c3 */ /* 0x000e620000008800 */
[----:B------:R-:W-:Y:S01]  /*3350*/  UISETP.NE.AND UP0, UPT, UR12, 0x1, UPT ;  /* 0x000000010c00788c */ /* 0x000fe2000bf05270 */
[----:B-----5:R-:W-:Y:S01]  /*3360*/  VIADD R9, R0, 0xffffffff ;  /* 0xffffffff00097836 */ /* 0x020fe20000000000 */
[----:B------:R-:W-:Y:S01]  /*3370*/  UMOV UR4, 0x400 ;  /* 0x0000040000047882 */ /* 0x000fe20000000000 */
[----:B------:R-:W-:Y:S01]  /*3380*/  CS2R R10, SRZ ;  /* 0x00000000000a7805 */ /* 0x000fe2000001ff00 */
[----:B-1----:R-:W-:-:S04]  /*3390*/  ULEA UR4, UR5, UR4, 0x18 ;  /* 0x0000000405047291 */ /* 0x002fc8000f8ec03f */
[----:B------:R-:W-:-:S03]  /*33a0*/  UIADD3 UR5, UR4, 0x80, URZ ;  /* 0x0000008004057890 */ /* 0x000fc6000fffe03f */
[----:B------:R-:W-:-:S04]  /*33b0*/  @!UP0 UIADD3 UR5, UR4, URZ, URZ ;  /* 0x0000003f04058290 */ /* 0x000fc8000fffe03f */
[----:B------:R-:W-:-:S05]  /*33c0*/  UIADD3 UR4, UR5, 0x38700, URZ ;  /* 0x0003870005047890 */ /* 0x000fca000fffe03f */
[----:B------:R-:W1:Y:S01]  /*33d0*/  LDS R3, [UR5+0x3871c] ;  /* 0x03871c05ff037984 */ /* 0x000e620008000800 */
[----:B------:R-:W-:-:S03]  /*33e0*/  IMAD.U32 R20, RZ, RZ, UR4 ;  /* 0x00000004ff147e24 */ /* 0x000fc6000f8e00ff */
[----:B------:R-:W-:Y:S02]  /*33f0*/  STS [UR5+0x38730], RZ ;  /* 0x038730ffff007988 */ /* 0x000fe40008000805 */
[----:B------:R-:W-:-:S05]  /*3400*/  SHF.R.U64 R20, R20, 0x4, RZ ;  /* 0x0000000414147819 */ /* 0x000fca00000012ff */
[----:B------:R-:W-:Y:S04]  /*3410*/  STS [UR5+0x38710], R20 ;  /* 0x03871014ff007988 */ /* 0x000fe80008000805 */
[----:B------:R-:W-:Y:S01]  /*3420*/  STS [UR5+0x38714], R20 ;  /* 0x03871414ff007988 */ /* 0x000fe20008000805 */
[C---:B--2---:R-:W-:Y:S01]  /*3430*/  SHF.L.U64.HI R13, R6.reuse, 0x1, R7 ;  /* 0x00000001060d7819 */ /* 0x044fe20000010207 */
[----:B------:R-:W-:-:S03]  /*3440*/  IMAD.SHL.U32 R6, R6, 0x2, RZ ;  /* 0x0000000206067824 */ /* 0x000fc600078e00ff */
[----:B------:R-:W-:Y:S02]  /*3450*/  LOP3.LUT R13, R13, 0x1fffffff, RZ, 0xc0, !PT ;  /* 0x1fffffff0d0d7812 */ /* 0x000fe400078ec0ff */
[----:B------:R-:W-:Y:S02]  /*3460*/  LOP3.LUT R0, R6, 0xfffffffe, RZ, 0xc0, !PT ;  /* 0xfffffffe06007812 */ /* 0x000fe400078ec0ff */
[--C-:B------:R-:W-:Y:S02]  /*3470*/  SHF.R.U32.HI R8, RZ, 0x4, R13.reuse ;  /* 0x00000004ff087819 */ /* 0x100fe4000001160d */
[----:B------:R-:W-:Y:S01]  /*3480*/  SHF.R.U64 R0, R0, 0x4, R13 ;  /* 0x0000000400007819 */ /* 0x000fe2000000120d */
[----:B---3--:R-:W-:Y:S01]  /*3490*/  STS.64 [UR5+0x38700], R4 ;  /* 0x03870004ff007988 */ /* 0x008fe20008000a05 */
[----:B-1----:R-:W-:-:S03]  /*34a0*/  LOP3.LUT R3, R3, 0xf, R8, 0xb8, !PT ;  /* 0x0000000f03037812 */ /* 0x002fc600078eb808 */
[----:B------:R-:W-:Y:S04]  /*34b0*/  STS [UR5+0x3870c], R0 ;  /* 0x03870c00ff007988 */ /* 0x000fe80008000805 */
[----:B------:R-:W-:Y:S04]  /*34c0*/  STS [UR5+0x3871c], R3 ;  /* 0x03871c03ff007988 */ /* 0x000fe80008000805 */
[----:B------:R-:W1:Y:S02]  /*34d0*/  LDS R7, [UR5+0x3871c] ;  /* 0x03871c05ff077984 */ /* 0x000e640008000800 */
[----:B-1----:R-:W-:-:S05]  /*34e0*/  LOP3.LUT R7, R7, 0xf0, RZ, 0xb8, !PT ;  /* 0x000000f007077812 */ /* 0x002fca00078eb8ff */
[----:B------:R-:W-:Y:S04]  /*34f0*/  STS [UR5+0x3871c], R7 ;  /* 0x03871c07ff007988 */ /* 0x000fe80008000805 */
[----:B------:R-:W1:Y:S02]  /*3500*/  LDS R8, [UR5+0x3871c] ;  /* 0x03871c05ff087984 */ /* 0x000e640008000800 */
[----:B-1----:R-:W-:Y:S01]  /*3510*/  LOP3.LUT R21, R8, 0xf00, RZ, 0xb8, !PT ;  /* 0x00000f0008157812 */ /* 0x002fe200078eb8ff */
[----:B------:R-:W-:-:S04]  /*3520*/  VIADD R8, R2, 0xffffffff ;  /* 0xffffffff02087836 */ /* 0x000fc80000000000 */
[----:B------:R-:W-:Y:S04]  /*3530*/  STS.64 [UR5+0x38718], R20 ;  /* 0x03871814ff007988 */ /* 0x000fe80008000a05 */
[----:B------:R-:W1:Y:S04]  /*3540*/  LDS R12, [UR5+0x3871c] ;  /* 0x03871c05ff0c7984 */ /* 0x000e680008000800 */
[----:B------:R3:W-:Y:S01]  /*3550*/  STS.128 [UR5+0x38720], R8 ;  /* 0x03872008ff007988 */ /* 0x0007e20008000c05 */
[----:B-1----:R-:W-:-:S05]  /*3560*/  LOP3.LUT R12, R12, 0xf000, RZ, 0xb8, !PT ;  /* 0x0000f0000c0c7812 */ /* 0x002fca00078eb8ff */
[----:B------:R3:W-:Y:S02]  /*3570*/  STS [UR5+0x3871c], R12 ;  /* 0x03871c0cff007988 */ /* 0x0007e40008000805 */
.L_x_30:
[----:B------:R-:W-:Y:S05]  /*3580*/  BSYNC B0 ;  /* 0x0000000000007941 */ /* 0x000fea0003800000 */
.L_x_29:
[----:B------:R-:W-:Y:S01]  /*3590*/  ELECT P0, URZ, PT ;  /* 0x00000000003f782f */ /* 0x000fe20003800000 */
[----:B------:R-:W-:Y:S01]  /*35a0*/  NOP ;  /* 0x0000000000007918 */ /* 0x000fe20000000000 */
[----:B------:R-:W-:Y:S11]  /*35b0*/  BSSY B0, `(.L_x_31) ;  /* 0x0000004000007945 */ /* 0x000ff60003800000 */
[----:B------:R-:W-:Y:S05]  /*35c0*/  @!P0 BRA `(.L_x_32) ;  /* 0x0000000000088947 */ /* 0x000fea0003800000 */
[----:B------:R0:W-:Y:S01]  /*35d0*/  UTMACMDFLUSH ;  /* 0x00000000000079b7 */ /* 0x0001e20000000000 */
[----:B------:R-:W-:-:S04]  /*35e0*/  DEPBAR.LE SB0, 0x0 ;  /* 0x000080000000791a */ /* 0x000fc80000000000 */
.L_x_32:
[----:B------:R-:W-:Y:S05]  /*35f0*/  BSYNC B0 ;  /* 0x0000000000007941 */ /* 0x000fea0003800000 */
.L_x_31:
[----:B------:R-:W1:Y:S01]  /*3600*/  S2UR UR5, SR_CgaCtaId ;  /* 0x00000000000579c3 */ /* 0x000e620000008800 */
[----:B-----5:R-:W2:Y:S01]  /*3610*/  S2R R0, SR_LANEID ;  /* 0x0000000000007919 */ /* 0x020ea20000000000 */
[----:B------:R-:W-:Y:S01]  /*3620*/  UISETP.NE.AND UP0, UPT, UR12, 0x1, UPT ;  /* 0x000000010c00788c */ /* 0x000fe2000bf05270 */
[----:B------:R-:W-:Y:S02]  /*3630*/  UMOV UR4, 0x400 ;  /* 0x0000040000047882 */ /* 0x000fe40000000000 */
[----:B-1----:R-:W-:-:S04]  /*3640*/  ULEA UR4, UR5, UR4, 0x18 ;  /* 0x0000000405047291 */ /* 0x002fc8000f8ec03f */
[----:B------:R-:W-:-:S04]  /*3650*/  UIADD3 UR5, UR4, 0x80, URZ ;  /* 0x0000008004057890 */ /* 0x000fc8000fffe03f */
[----:B------:R-:W-:Y:S01]  /*3660*/  @!UP0 UIADD3 UR5, UR4, URZ, URZ ;  /* 0x0000003f04058290 */ /* 0x000fe2000fffe03f */
[----:B--2---:R-:W-:-:S05]  /*3670*/  IMAD.SHL.U32 R0, R0, 0x4, RZ ;  /* 0x0000000400007824 */ /* 0x004fca00078e00ff */
[----:B------:R-:W-:Y:S01]  /*3680*/  IMAD.U32 R3, RZ, RZ, UR5 ;  /* 0x00000005ff037e24 */ /* 0x000fe2000f8e00ff */
[----:B------:R-:W-:-:S04]  /*3690*/  IADD3 R2, P0, R0, UR58, RZ ;  /* 0x0000003a00027c10 */ /* 0x000fc8000ff1e0ff */
[----:B------:R-:W-:Y:S01]  /*36a0*/  IADD3 R4, R0, 0x38700, R3 ;  /* 0x0003870000047810 */ /* 0x000fe20007ffe003 */
[----:B------:R-:W-:-:S04]  /*36b0*/  IMAD.X R3, RZ, RZ, UR59, P0 ;  /* 0x0000003bff037e24 */ /* 0x000fc800080e06ff */
[----:B------:R-:W1:Y:S04]  /*36c0*/  LDS R5, [R4] ;  /* 0x0000000004057984 */ /* 0x000e680000000800 */
[----:B-1----:R1:W5:Y:S02]  /*36d0*/  ATOMG.E.EXCH.STRONG.GPU PT, RZ, [R2], R5 ;  /* 0x0000000502ff73a8 */ /* 0x00236400041ee100 */
.L_x_28:
[----:B------:R-:W-:Y:S01]  /*36e0*/  LEA.HI R14, R14, R19, RZ, 0x8 ;  /* 0x000000130e0e7211 */ /* 0x000fe200078f40ff */
[----:B------:R-:W3:Y:S01]  /*36f0*/  S2UR UR42, SR_CgaCtaId ;  /* 0x00000000002a79c3 */ /* 0x000ee20000008800 */
[----:B------:R-:W-:Y:S01]  /*3700*/  UISETP.NE.AND UP0, UPT, UR12, 0x1, UPT ;  /* 0x000000010c00788c */ /* 0x000fe2000bf05270 */
[----:B------:R-:W-:Y:S01]  /*3710*/  IMAD.MOV.U32 R92, RZ, RZ, 0x1 ;  /* 0x00000001ff5c7424 */ /* 0x000fe200078e00ff */
[----:B------:R-:W-:Y:S01]  /*3720*/  LOP3.LUT R14, R14, 0xffffff00, RZ, 0xc0, !PT ;  /* 0xffffff000e0e7812 */ /* 0x000fe200078ec0ff */
[----:B------:R-:W-:Y:S01]  /*3730*/  UMOV UR43, 0x400 ;  /* 0x00000400002b7882 */ /* 0x000fe20000000000 */
[----:B------:R-:W-:Y:S01]  /*3740*/  IMAD.MOV.U32 R93, RZ, RZ, RZ ;  /* 0x000000ffff5d7224 */ /* 0x000fe200078e00ff */
[----:B------:R-:W-:Y:S02]  /*3750*/  ULOP3.LUT UR50, UR52, 0x1, URZ, 0xfc, !UPT ;  /* 0x0000000134327892 */ /* 0x000fe4000f8efc3f */
[----:B------:R-:W-:Y:S01]  /*3760*/  IMAD.IADD R14, R19, 0x1, -R14 ;  /* 0x00000001130e7824 */ /* 0x000fe200078e0a0e */
[----:B------:R-:W-:-:S02]  /*3770*/  ULOP3.LUT UR47, UR53, 0x1, URZ, 0xfc, !UPT ;  /* 0x00000001352f7892 */ /* 0x000fc4000f8efc3f */
[----:B------:R-:W-:Y:S01]  /*3780*/  ULOP3.LUT UR48, UR51, 0x1, URZ, 0xfc, !UPT ;  /* 0x0000000133307892 */ /* 0x000fe2000f8efc3f */
[C---:B--2---:R-:W-:Y:S01]  /*3790*/  IMAD.SHL.U32 R4, R14.reuse, 0x40, RZ ;  /* 0x000000400e047824 */ /* 0x044fe200078e00ff */
[----:B-1----:R-:W-:Y:S01]  /*37a0*/  SHF.R.S32.HI R3, RZ, 0x1f, R14 ;  /* 0x0000001fff037819 */ /* 0x002fe2000001140e */
[C---:B------:R-:W-:Y:S01]  /*37b0*/  VIADD R90, R14.reuse, 0x1f ;  /* 0x0000001f0e5a7836 */ /* 0x040fe20000000000 */
[-C--:B-----5:R-:W-:Y:S01]  /*37c0*/  LEA.HI R0, R14, R14.reuse, RZ, 0x1 ;  /* 0x0000000e0e007211 */ /* 0x0a0fe200078f08ff */
[----:B------:R-:W-:Y:S01]  /*37d0*/  UMOV UR36, URZ ;  /* 0x0000003f00247c82 */ /* 0x000fe20008000000 */
[CC--:B------:R-:W-:Y:S01]  /*37e0*/  LEA.HI R2, R3.reuse, R14.reuse, RZ, 0x5 ;  /* 0x0000000e03027211 */ /* 0x0c0fe200078f28ff */
[----:B------:R-:W-:Y:S01]  /*37f0*/  UMOV UR55, URZ ;  /* 0x0000003f00377c82 */ /* 0x000fe20008000000 */
[----:B------:R-:W-:Y:S01]  /*3800*/  SHF.R.S32.HI R0, RZ, 0x1, R0 ;  /* 0x00000001ff007819 */ /* 0x000fe20000011400 */
[----:B------:R-:W-:Y:S01]  /*3810*/  UMOV UR9, URZ ;  /* 0x0000003f00097c82 */ /* 0x000fe20008000000 */
[----:B------:R-:W-:Y:S01]  /*3820*/  SHF.R.S32.HI R2, RZ, 0x5, R2 ;  /* 0x00000005ff027819 */ /* 0x000fe20000011402 */
[----:B------:R-:W-:Y:S01]  /*3830*/  UMOV UR37, URZ ;  /* 0x0000003f00257c82 */ /* 0x000fe20008000000 */
[CC--:B----4-:R-:W-:Y:S01]  /*3840*/  LEA.HI R6, R3.reuse, R14.reuse, RZ, 0x4 ;  /* 0x0000000e03067211 */ /* 0x0d0fe200078f20ff */
[----:B---3--:R-:W-:Y:S01]  /*3850*/  ULEA UR43, UR42, UR43, 0x18 ;  /* 0x0000002b2a2b7291 */ /* 0x008fe2000f8ec03f */
[----:B------:R-:W-:Y:S01]  /*3860*/  LOP3.LUT R4, R4, 0x40, RZ, 0xc0, !PT ;  /* 0x0000004004047812 */ /* 0x000fe200078ec0ff */
[----:B------:R-:W-:Y:S01]  /*3870*/  IMAD.SHL.U32 R5, R2, 0x10, RZ ;  /* 0x0000001002057824 */ /* 0x000fe200078e00ff */
[----:B------:R-:W-:Y:S01]  /*3880*/  SHF.R.S32.HI R9, RZ, 0x4, R6 ;  /* 0x00000004ff097819 */ /* 0x000fe20000011406 */
[----:B------:R-:W-:Y:S01]  /*3890*/  IMAD.SHL.U32 R2, R0, 0x80, RZ ;  /* 0x0000008000027824 */ /* 0x000fe200078e00ff */
[----:B------:R-:W-:Y:S01]  /*38a0*/  LEA.HI R0, R3, R14, RZ, 0x3 ;  /* 0x0000000e03007211 */ /* 0x000fe200078f18ff */
[----:B------:R-:W-:Y:S01]  /*38b0*/  UIADD3 UR49, UR43, 0x80, URZ ;  /* 0x000000802b317890 */ /* 0x000fe2000fffe03f */
[----:B------:R-:W-:Y:S01]  /*38c0*/  LOP3.LUT R7, R4, 0x30, R5, 0xf8, !PT ;  /* 0x0000003004077812 */ /* 0x000fe200078ef805 */
[----:B------:R-:W-:Y:S01]  /*38d0*/  @!UP0 UIADD3 UR49, UR43, URZ, URZ ;  /* 0x0000003f2b318290 */ /* 0x000fe2000fffe03f */
[----:B------:R-:W-:Y:S01]  /*38e0*/  LEA.HI R6, R6, R9, RZ, 0x1 ;  /* 0x0000000906067211 */ /* 0x000fe200078f08ff */
[----:B------:R-:W-:Y:S01]  /*38f0*/  UMOV UR38, URZ ;  /* 0x0000003f00267c82 */ /* 0x000fe20008000000 */
[----:B------:R-:W-:Y:S01]  /*3900*/  LOP3.LUT R5, R2, 0x180, RZ, 0xc0, !PT ;  /* 0x0000018002057812 */ /* 0x000fe200078ec0ff */
[----:B------:R-:W-:Y:S01]  /*3910*/  UIADD3 UR49, UR49, 0x38700, URZ ;  /* 0x0003870031317890 */ /* 0x000fe2000fffe03f */
[----:B------:R-:W-:-:S02]  /*3920*/  LOP3.LUT R6, R6, 0x7ffffe, RZ, 0xc0, !PT ;  /* 0x007ffffe06067812 */ /* 0x000fc400078ec0ff */
[----:B------:R-:W-:Y:S02]  /*3930*/  LOP3.LUT R4, R5, R4, RZ, 0xfc, !PT ;  /* 0x0000000405047212 */ /* 0x000fe400078efcff */
[----:B------:R-:W-:Y:S01]  /*3940*/  LEA.HI R88, R3, R14, RZ, 0x7 ;  /* 0x0000000e03587211 */ /* 0x000fe200078f38ff */
[----:B------:R-:W-:Y:S01]  /*3950*/  IMAD.IADD R9, R9, 0x1, -R6 ;  /* 0x0000000109097824 */ /* 0x000fe200078e0a06 */
[----:B------:R-:W-:Y:S02]  /*3960*/  LOP3.LUT R0, R7, 0x8, R0, 0xf8, !PT ;  /* 0x0000000807007812 */ /* 0x000fe400078ef800 */
[----:B------:R-:W-:Y:S02]  /*3970*/  SHF.R.U32.HI R4, RZ, 0x3, R4 ;  /* 0x00000003ff047819 */ /* 0x000fe40000011604 */
[----:B------:R-:W-:Y:S02]  /*3980*/  SHF.R.S32.HI R88, RZ, 0x7, R88 ;  /* 0x00000007ff587819 */ /* 0x000fe40000011458 */
[----:B------:R-:W-:-:S03]  /*3990*/  LOP3.LUT R0, R4, R0, R5, 0x1e, !PT ;  /* 0x0000000004007212 */ /* 0x000fc600078e1e05 */
[----:B------:R-:W-:-:S04]  /*39a0*/  IMAD R9, R88, 0x4, R9 ;  /* 0x0000000458097824 */ /* 0x000fc800078e0209 */
[----:B------:R-:W-:Y:S02]  /*39b0*/  IMAD.U32 R89, R9, 0x200, R0 ;  /* 0x0000020009597824 */ /* 0x000fe400078e0000 */
[----:B------:R-:W-:-:S07]  /*39c0*/  IMAD.MOV.U32 R0, RZ, RZ, 0x1 ;  /* 0x00000001ff007424 */ /* 0x000fce00078e00ff */
.L_x_97:
[----:B-1-3--:R-:W1:Y:S02]  /*39d0*/  LDC.64 R2, c[0x0][0x290] ;  /* 0x0000a400ff027b82 */ /* 0x00ae640000000a00 */
[----:B-1----:R-:W-:-:S05]  /*39e0*/  IMAD.WIDE R2, R18, 0xc, R2 ;  /* 0x0000000c12027825 */ /* 0x002fca00078e0202 */
[----:B------:R-:W2:Y:S01]  /*39f0*/  LDG.E R6, desc[UR56][R2.64+0x8] ;  /* 0x0000083802067981 */ /* 0x000ea2000c1e1900 */
[----:B------:R-:W-:Y:S01]  /*3a00*/  UMOV UR10, URZ ;  /* 0x0000003f000a7c82 */ /* 0x000fe20008000000 */
[----:B------:R-:W-:Y:S01]  /*3a10*/  UMOV UR11, UR9 ;  /* 0x00000009000b7c82 */ /* 0x000fe20008000000 */
[--C-:B------:R-:W-:Y:S01]  /*3a20*/  IMAD.MOV.U32 R91, RZ, RZ, R18.reuse ;  /* 0x000000ffff5b7224 */ /* 0x100fe200078e0012 */
[----:B-----5:R-:W1:Y:S01]  /*3a30*/  SHFL.IDX PT, R4, R88, RZ, 0x1f ;  /* 0x00001fff58047589 */ /* 0x020e6200000e0000 */
[----:B------:R-:W-:Y:S02]  /*3a40*/  SHF.R.S32.HI R19, RZ, 0x1f, R18 ;  /* 0x0000001fff137819 */ /* 0x000fe40000011412 */
[----:B------:R-:W-:Y:S02]  /*3a50*/  CS2R R86, SRZ ;  /* 0x0000000000567805 */ /* 0x000fe4000001ff00 */
[----:B------:R-:W-:Y:S02]  /*3a60*/  CS2R R24, SRZ ;  /* 0x0000000000187805 */ /* 0x000fe4000001ff00 */
[----:B------:R-:W-:-:S02]  /*3a70*/  CS2R R26, SRZ ;  /* 0x00000000001a7805 */ /* 0x000fc4000001ff00 */
[----:B------:R-:W-:Y:S02]  /*3a80*/  CS2R R28, SRZ ;  /* 0x00000000001c7805 */ /* 0x000fe4000001ff00 */
[----:B------:R-:W-:Y:S02]  /*3a90*/  CS2R R30, SRZ ;  /* 0x00000000001e7805 */ /* 0x000fe4000001ff00 */
[----:B------:R-:W-:Y:S02]  /*3aa0*/  CS2R R32, SRZ ;  /* 0x0000000000207805 */ /* 0x000fe4000001ff00 */
        /* <DEDUP_REMOVED lines=16> */
[----:B-1----:R-:W-:Y:S01]  /*3bb0*/  R2UR UR4, R4 ;  /* 0x00000000040472ca */ /* 0x002fe200000e0000 */
[----:B------:R-:W-:Y:S01]  /*3bc0*/  IMAD.U32 R4, RZ, RZ, UR37 ;  /* 0x00000025ff047e24 */ /* 0x000fe2000f8e00ff */
        /* <DEDUP_REMOVED lines=9> */
[----:B------:R-:W-:Y:S01]  /*3c60*/  CS2R R84, SRZ ;  /* 0x0000000000547805 */ /* 0x000fe2000001ff00 */
[----:B------:R-:W-:-:S04]  /*3c70*/  ULEA.HI UR5, UR4, UR4, URZ, 0x1 ;  /* 0x0000000404057291 */ /* 0x000fc8000f8f083f */
[----:B------:R-:W-:-:S04]  /*3c80*/  ULOP3.LUT UR5, UR5, 0x1e, URZ, 0xc0, !UPT ;  /* 0x0000001e05057892 */ /* 0x000fc8000f8ec03f */
[----:B------:R-:W-:-:S04]  /*3c90*/  UIADD3 UR5, UR4, -UR5, URZ ;  /* 0x8000000504057290 */ /* 0x000fc8000fffe03f */
[----:B------:R-:W-:-:S04]  /*3ca0*/  ULEA UR5, UR5, UR43, 0xd ;  /* 0x0000002b05057291 */ /* 0x000fc8000f8e683f */
[----:B------:R-:W-:-:S04]  /*3cb0*/  USHF.R.U32.HI UR5, URZ, 0x4, UR5 ;  /* 0x000000043f057899 */ /* 0x000fc80008011605 */
[----:B------:R-:W-:-:S04]  /*3cc0*/  ULOP3.LUT UR5, UR5, 0x3fff, URZ, 0xc0, !UPT ;  /* 0x00003fff05057892 */ /* 0x000fc8000f8ec03f */
[----:B------:R-:W-:Y:S01]  /*3cd0*/  ULOP3.LUT UR8, UR5, 0x10000, URZ, 0xfc, !UPT ;  /* 0x0001000005087892 */ /* 0x000fe2000f8efc3f */
[----:B--2---:R-:W-:-:S13]  /*3ce0*/  ISETP.GE.AND P0, PT, R6, 0x1, PT ;  /* 0x000000010600780c */ /* 0x004fda0003f06270 */
[----:B------:R-:W-:Y:S05]  /*3cf0*/  @!P0 BRA `(.L_x_33) ;  /* 0x0000000400488947 */ /* 0x000fea0003800000 */
[----:B------:R-:W-:-:S06]  /*3d00*/  UISETP.NE.AND UP0, UPT, UR50, 0x3, UPT ;  /* 0x000000033200788c */ /* 0x000fcc000bf05270 */
[----:B------:R-:W-:-:S13]  /*3d10*/  PLOP3.LUT P1, PT, PT, PT, UP0, 0x80, 0x0 ;  /* 0x000000000000781c */ /* 0x000fda0003f2f008 */
[----:B------:R-:W-:Y:S05]  /*3d20*/  @!P1 BRA `(.L_x_34) ;  /* 0x0000000000049947 */ /* 0x000fea0003800000 */
[----:B------:R-:W-:Y:S01]  /*3d30*/  BPT.TRAP 0x1 ;  /* 0x000000040000795c */ /* 0x000fe20000300000 */
.L_x_34:
[----:B------:R-:W-:Y:S01]  /*3d40*/  ULEA UR4, UR9, UR43, 0x3 ;  /* 0x0000002b09047291 */ /* 0x000fe2000f8e183f */
[----:B------:R-:W-:-:S05]  /*3d50*/  IMAD.U32 R2, RZ, RZ, UR37 ;  /* 0x00000025ff027e24 */ /* 0x000fca000f8e00ff */
[----:B------:R-:W-:-:S04]  /*3d60*/  SHF.L.U32 R2, R2, 0x1f, RZ ;  /* 0x0000001f02027819 */ /* 0x000fc800000006ff */
[----:B------:R1:W2:Y:S01]  /*3d70*/  SYNCS.PHASECHK.TRANS64.TRYWAIT P0, [UR4+0x38480], R2 ;  /* 0x03848002ff0075a7 */ /* 0x0002a20008000144 */
[----:B------:R-:W-:Y:S05]  /*3d80*/  @!P1 BRA `(.L_x_35) ;  /* 0x0000000000049947 */ /* 0x000fea0003800000 */
[----:B------:R-:W-:Y:S01]  /*3d90*/  BPT.TRAP 0x1 ;  /* 0x000000040000795c */ /* 0x000fe20000300000 */
.L_x_35:
[----:B--2---:R-:W-:Y:S05]  /*3da0*/  @P0 BRA `(.L_x_36) ;  /* 0x0000000000080947 */ /* 0x004fea0003800000 */
[----:B------:R-:W2:Y:S02]  /*3db0*/  SYNCS.PHASECHK.TRANS64.TRYWAIT P0, [UR4+0x38480], R2 ;  /* 0x03848002ff0075a7 */ /* 0x000ea40008000144 */
[----:B--2---:R-:W-:Y:S05]  /*3dc0*/  @!P0 BRA `(.L_x_37) ;  /* 0x0000008800f48947 */ /* 0x004fea0003800000 */
.L_x_36:
[----:B------:R-:W-:Y:S01]  /*3dd0*/  UIADD3 UR4, UR43, 0x18000, URZ ;  /* 0x000180002b047890 */ /* 0x000fe2000fffe03f */
[----:B------:R-:W-:Y:S01]  /*3de0*/  WARPGROUP.ARRIVE ;  /* 0x00000000000079c5 */ /* 0x000fe20000000000 */
[----:B------:R-:W-:Y:S02]  /*3df0*/  ULEA UR11, UR9, UR8, 0xb ;  /* 0x00000008090b7291 */ /* 0x000fe4000f8e583f */
[----:B------:R-:W-:Y:S01]  /*3e00*/  USHF.R.U32.HI UR4, URZ, 0x4, UR4 ;  /* 0x000000043f047899 */ /* 0x000fe20008011604 */
[----:B------:R-:W-:Y:S01]  /*3e10*/  UMOV UR5, 0x40000040 ;  /* 0x4000004000057882 */ /* 0x000fe20000000000 */
[----:B------:R-:W-:Y:S02]  /*3e20*/  UMOV UR7, 0x40000040 ;  /* 0x4000004000077882 */ /* 0x000fe40000000000 */
[----:B------:R-:W-:-:S04]  /*3e30*/  ULOP3.LUT UR4, UR4, 0x3fff, URZ, 0xc0, !UPT ;  /* 0x00003fff04047892 */ /* 0x000fc8000f8ec03f */
[----:B------:R-:W-:-:S04]  /*3e40*/  ULOP3.LUT UR4, UR4, 0x10000, URZ, 0xfc, !UPT ;  /* 0x0001000004047892 */ /* 0x000fc8000f8efc3f */
[----:B------:R-:W-:-:S03]  /*3e50*/  ULEA UR10, UR9, UR4, 0xb ;  /* 0x00000004090a7291 */ /* 0x000fc6000f8e583f */
[----:B------:R-:W-:-:S04]  /*3e60*/  UMOV UR4, UR11 ;  /* 0x0000000b00047c82 */ /* 0x000fc80008000000 */
[----:B------:R-:W-:Y:S02]  /*3e70*/  UMOV UR6, UR10 ;  /* 0x0000000a00067c82 */ /* 0x000fe40008000000 */
[----:B------:R-:W-:Y:S01]  /*3e80*/  HGMMA.64x128x16.F32.BF16 R24, gdesc[UR4], RZ, !UPT, gsb0 ;  /* 0x01e00000041879f0 */ /* 0x000fe2000c0018ff */
[----:B------:R-:W-:Y:S02]  /*3e90*/  UIADD3 UR4, UR11, 0x2, URZ ;  /* 0x000000020b047890 */ /* 0x000fe4000fffe03f */
[----:B------:R-:W-:Y:S01]  /*3ea0*/  UIADD3 UR6, UR10, 0x2, URZ ;  /* 0x000000020a067890 */ /* 0x000fe2000fffe03f */
[----:B------:R-:W-:Y:S01]  /*3eb0*/  UMOV UR5, 0x40000040 ;  /* 0x4000004000057882 */ /* 0x000fe20000000000 */
[----:B------:R-:W-:Y:S01]  /*3ec0*/  UMOV UR7, 0x40000040 ;  /* 0x4000004000077882 */ /* 0x000fe20000000000 */
[----:B------:R-:W-:Y:S02]  /*3ed0*/  WARPGROUP.DEPBAR.LE gsb0, 0x0 ;  /* 0x00008000000079c5 */ /* 0x000fe40000010000 */
[----:B------:R-:W-:-:S06]  /*3ee0*/  WARPGROUP.ARRIVE ;  /* 0x00000000000079c5 */ /* 0x000fcc0000000000 */
[----:B------:R-:W-:Y:S01]  /*3ef0*/  HGMMA.64x128x16.F32.BF16 R24, gdesc[UR4], R24, gsb0 ;  /* 0x01e00000041879f0 */ /* 0x000fe20008001818 */
        /* <DEDUP_REMOVED lines=39> */
[----:B------:R-:W-:Y:S01]  /*4170*/  UIADD3 UR11, UR9, 0x1, URZ ;  /* 0x00000001090b7890 */ /* 0x000fe2000fffe03f */
[----:B------:R-:W-:-:S03]  /*4180*/  UMOV UR10, 0x1 ;  /* 0x00000001000a7882 */ /* 0x000fc60000000000 */
[----:B------:R-:W-:-:S04]  /*4190*/  UISETP.NE.AND UP0, UPT, UR11, 0x3, UPT ;  /* 0x000000030b00788c */ /* 0x000fc8000bf05270 */
[----:B------:R-:W-:Y:S01]  /*41a0*/  USEL UR11, UR11, URZ, UP0 ;  /* 0x0000003f0b0b7287 */ /* 0x000fe20008000000 */
[----:B------:R-:W-:Y:S02]  /*41b0*/  WARPGROUP.DEPBAR.LE gsb0, 0x0 ;  /* 0x00008000000079c5 */ /* 0x000fe40000010000 */
[----:B------:R-:W-:-:S06]  /*41c0*/  WARPGROUP.ARRIVE ;  /* 0x00000000000079c5 */ /* 0x000fcc0000000000 */
[----:B------:R-:W-:Y:S01]  /*41d0*/  HGMMA.64x128x16.F32.BF16 R24, gdesc[UR4], R24, gsb0 ;  /* 0x01e00000041879f0 */ /* 0x000fe20008001818 */
[----:B------:R-:W-:-:S04]  /*41e0*/  USEL UR4, URZ, 0x1, UP0 ;  /* 0x000000013f047887 */ /* 0x000fc80008000000 */
[----:B------:R-:W-:-:S06]  /*41f0*/  ULOP3.LUT UR4, UR37, UR4, URZ, 0x3c, !UPT ;  /* 0x0000000425047292 */ /* 0x000fcc000f8e3c3f */
[----:B------:R-:W-:Y:S01]  /*4200*/  IMAD.U32 R4, RZ, RZ, UR4 ;  /* 0x00000004ff047e24 */ /* 0x000fe2000f8e00ff */
[----:B------:R-:W-:-:S06]  /*4210*/  WARPGROUP.DEPBAR.LE gsb0, 0x0 ;  /* 0x00008000000079c5 */ /* 0x000fcc0000010000 */
.L_x_33:
[----:B-12---:R-:W-:-:S05]  /*4220*/  VIADD R2, R6, 0x7f ;  /* 0x0000007f06027836 */ /* 0x006fca0000000000 */
[----:B------:R-:W-:-:S04]  /*4230*/  SHF.R.S32.HI R3, RZ, 0x1f, R2 ;  /* 0x0000001fff037819 */ /* 0x000fc80000011402 */
[----:B------:R-:W-:-:S04]  /*4240*/  LEA.HI R3, R3, R2, RZ, 0x7 ;  /* 0x0000000203037211 */ /* 0x000fc800078f38ff */
[----:B------:R-:W-:-:S04]  /*4250*/  SHF.R.S32.HI R3, RZ, 0x7, R3 ;  /* 0x00000007ff037819 */ /* 0x000fc80000011403 */
[----:B------:R-:W-:-:S05]  /*4260*/  VIMNMX R2, R3, 0x1, PT ;  /* 0x0000000103027848 */ /* 0x000fca0003fe0100 */
[----:B------:R-:W-:-:S05]  /*4270*/  IMAD.IADD R7, R3, 0x1, -R2 ;  /* 0x0000000103077824 */ /* 0x000fca00078e0a02 */
[----:B------:R-:W-:-:S13]  /*4280*/  ISETP.GE.AND P0, PT, R7, 0x1, PT ;  /* 0x000000010700780c */ /* 0x000fda0003f06270 */
[----:B------:R-:W-:Y:S05]  /*4290*/  @!P0 BRA `(.L_x_38) ;  /* 0x00000004008c8947 */ /* 0x000fea0003800000 */
[----:B------:R-:W-:Y:S02]  /*42a0*/  IMAD.MOV.U32 R2, RZ, RZ, R7 ;  /* 0x000000ffff027224 */ /* 0x000fe400078e0007 */
[----:B------:R-:W-:-:S07]  /*42b0*/  IMAD.U32 R3, RZ, RZ, UR9 ;  /* 0x00000009ff037e24 */ /* 0x000fce000f8e00ff */
.L_x_45:
[----:B------:R-:W-:-:S06]  /*42c0*/  UISETP.NE.AND UP0, UPT, UR50, 0x3, UPT ;  /* 0x000000033200788c */ /* 0x000fcc000bf05270 */
[----:B------:R-:W-:-:S13]  /*42d0*/  PLOP3.LUT P1, PT, PT, PT, UP0, 0x80, 0x0 ;  /* 0x000000000000781c */ /* 0x000fda0003f2f008 */
[----:B------:R-:W-:Y:S05]  /*42e0*/  @!P1 BRA `(.L_x_39) ;  /* 0x0000000000049947 */ /* 0x000fea0003800000 */
[----:B------:R-:W-:Y:S01]  /*42f0*/  BPT.TRAP 0x1 ;  /* 0x000000040000795c */ /* 0x000fe20000300000 */
.L_x_39:
[----:B------:R-:W-:Y:S01]  /*4300*/  ULEA UR4, UR11, UR43, 0x3 ;  /* 0x0000002b0b047291 */ /* 0x000fe2000f8e183f */
[----:B------:R-:W-:-:S08]  /*4310*/  SHF.L.U32 R5, R4, 0x1f, RZ ;  /* 0x0000001f04057819 */ /* 0x000fd000000006ff */
[----:B------:R1:W2:Y:S01]  /*4320*/  SYNCS.PHASECHK.TRANS64.TRYWAIT P0, [UR4+0x38480], R5 ;  /* 0x03848005ff0075a7 */ /* 0x0002a20008000144 */
[----:B------:R-:W-:Y:S05]  /*4330*/  @!P1 BRA `(.L_x_40) ;  /* 0x0000000000049947 */ /* 0x000fea0003800000 */
[----:B------:R-:W-:Y:S01]  /*4340*/  BPT.TRAP 0x1 ;  /* 0x000000040000795c */ /* 0x000fe20000300000 */
.L_x_40:
[----:B--2---:R-:W-:Y:S05]  /*4350*/  @P0 BRA `(.L_x_41) ;  /* 0x0000000000080947 */ /* 0x004fea0003800000 */
[----:B------:R-:W2:Y:S02]  /*4360*/  SYNCS.PHASECHK.TRANS64.TRYWAIT P0, [UR4+0x38480], R5 ;  /* 0x03848005ff0075a7 */ /* 0x000ea40008000144 */
[----:B--2---:R-:W-:Y:S05]  /*4370*/  @!P0 BRA `(.L_x_42) ;  /* 0x0000008400a08947 */ /* 0x004fea0003800000 */
.L_x_41:
[----:B------:R-:W-:Y:S01]  /*4380*/  UIADD3 UR4, UR43, 0x18000, URZ ;  /* 0x000180002b047890 */ /* 0x000fe2000fffe03f */
[----:B------:R-:W-:Y:S01]  /*4390*/  WARPGROUP.ARRIVE ;  /* 0x00000000000079c5 */ /* 0x000fe20000000000 */
[----:B------:R-:W-:Y:S02]  /*43a0*/  UISETP.NE.U32.AND UP0, UPT, UR10, URZ, UPT ;  /* 0x0000003f0a00728c */ /* 0x000fe4000bf05070 */
[----:B------:R-:W-:Y:S02]  /*43b0*/  USHF.R.U32.HI UR4, URZ, 0x4, UR4 ;  /* 0x000000043f047899 */ /* 0x000fe40008011604 */
[----:B------:R-:W-:Y:S02]  /*43c0*/  ULEA UR13, UR11, UR8, 0xb ;  /* 0x000000080b0d7291 */ /* 0x000fe4000f8e583f */
[----:B------:R-:W-:Y:S01]  /*43d0*/  ULOP3.LUT UR4, UR4, 0x3fff, URZ, 0xc0, !UPT ;  /* 0x00003fff04047892 */ /* 0x000fe2000f8ec03f */
[----:B------:R-:W-:Y:S01]  /*43e0*/  UMOV UR5, 0x40000040 ;  /* 0x4000004000057882 */ /* 0x000fe20000000000 */
[----:B------:R-:W-:-:S02]  /*43f0*/  UMOV UR7, 0x40000040 ;  /* 0x4000004000077882 */ /* 0x000fc40000000000 */
[----:B------:R-:W-:-:S04]  /*4400*/  ULOP3.LUT UR4, UR4, 0x10000, URZ, 0xfc, !UPT ;  /* 0x0001000004047892 */ /* 0x000fc8000f8efc3f */
[----:B------:R-:W-:-:S03]  /*4410*/  ULEA UR12, UR11, UR4, 0xb ;  /* 0x000000040b0c7291 */ /* 0x000fc6000f8e583f */
[----:B------:R-:W-:-:S04]  /*4420*/  UMOV UR4, UR13 ;  /* 0x0000000d00047c82 */ /* 0x000fc80008000000 */
[----:B------:R-:W-:Y:S02]  /*4430*/  UMOV UR6, UR12 ;  /* 0x0000000c00067c82 */ /* 0x000fe40008000000 */
[----:B------:R-:W-:Y:S01]  /*4440*/  HGMMA.64x128x16.F32.BF16 R24, gdesc[UR4], R24, UP0, gsb0 ;  /* 0x01e00000041879f0 */ /* 0x000fe2000b801818 */
[----:B------:R-:W-:Y:S02]  /*4450*/  UIADD3 UR4, UR13, 0x2, URZ ;  /* 0x000000020d047890 */ /* 0x000fe4000fffe03f */
[----:B------:R-:W-:Y:S01]  /*4460*/  UIADD3 UR6, UR12, 0x2, URZ ;  /* 0x000000020c067890 */ /* 0x000fe2000fffe03f */
[----:B------:R-:W-:Y:S01]  /*4470*/  UMOV UR5, 0x40000040 ;  /* 0x4000004000057882 */ /* 0x000fe20000000000 */
[----:B------:R-:W-:Y:S01]  /*4480*/  UMOV UR7, 0x40000040 ;  /* 0x4000004000077882 */ /* 0x000fe20000000000 */
[----:B------:R-:W-:Y:S02]  /*4490*/  WARPGROUP.DEPBAR.LE gsb0, 0x0 ;  /* 0x00008000000079c5 */ /* 0x000fe40000010000 */
[----:B------:R-:W-:-:S06]  /*44a0*/  WARPGROUP.ARRIVE ;  /* 0x00000000000079c5 */ /* 0x000fcc0000000000 */
        /* <DEDUP_REMOVED lines=42> */
[----:B------:R-:W-:Y:S03]  /*4750*/  HGMMA.64x128x16.F32.BF16 R24, gdesc[UR4], R24, UP0, gsb0 ;  /* 0x01e00000041879f0 */ /* 0x000fe6000b801818 */
[----:B------:R-:W-:Y:S02]  /*4760*/  WARPGROUP.DEPBAR.LE gsb0, 0x0 ;  /* 0x00008000000079c5 */ /* 0x000fe40000010000 */
[----:B------:R-:W-:Y:S05]  /*4770*/  @!P1 BRA `(.L_x_43) ;  /* 0x0000000000049947 */ /* 0x000fea0003800000 */
[----:B------:R-:W-:Y:S01]  /*4780*/  BPT.TRAP 0x1 ;  /* 0x000000040000795c */ /* 0x000fe20000300000 */
.L_x_43:
[----:B------:R-:W-:Y:S01]  /*4790*/  ISETP.NE.AND P0, PT, R23, RZ, PT ;  /* 0x000000ff1700720c */ /* 0x000fe20003f05270 */
[----:B------:R-:W-:-:S12]  /*47a0*/  UISETP.GT.U32.AND UP0, UPT, UR52, 0x1, UPT ;  /* 0x000000013400788c */ /* 0x000fd8000bf04070 */
[----:B-12---:R-:W-:-:S05]  /*47b0*/  @P0 LEA R5, R3, UR43, 0x3 ;  /* 0x0000002b03050c11 */ /* 0x006fca000f8e18ff */
[----:B------:R-:W-:-:S05]  /*47c0*/  @P0 VIADD R5, R5, 0x38498 ;  /* 0x0003849805050836 */ /* 0x000fca0000000000 */
[----:B------:R-:W-:-:S04]  /*47d0*/  @P0 PRMT R5, R22, 0x654, R5 ;  /* 0x0000065416050816 */ /* 0x000fc80000000005 */
[----:B------:R1:W-:Y:S01]  /*47e0*/  @P0 SYNCS.ARRIVE.TRANS64.RED.A1T0 RZ, [R5+URZ], RZ ;  /* 0x000000ff05ff09a7 */ /* 0x0003e2000810043f */
[----:B------:R-:W-:-:S13]  /*47f0*/  PLOP3.LUT P0, PT, PT, PT, UP0, 0x80, 0x0 ;  /* 0x000000000000781c */ /* 0x000fda0003f0f008 */
[----:B-1----:R-:W-:Y:S05]  /*4800*/  @P0 BRA `(.L_x_44) ;  /* 0x0000000000040947 */ /* 0x002fea0003800000 */
[----:B------:R-:W-:Y:S01]  /*4810*/  BPT.TRAP 0x1 ;  /* 0x000000040000795c */ /* 0x000fe20000300000 */
.L_x_44:
[----:B------:R-:W-:Y:S01]  /*4820*/  UIADD3 UR11, UR11, 0x1, URZ ;  /* 0x000000010b0b7890 */ /* 0x000fe2000fffe03f */
[C---:B------:R-:W-:Y:S01]  /*4830*/  ISETP.GT.AND P1, PT, R2.reuse, 0x1, PT ;  /* 0x000000010200780c */ /* 0x040fe20003f24270 */
[----:B------:R-:W-:Y:S02]  /*4840*/  VIADD R3, R3, 0x1 ;  /* 0x0000000103037836 */ /* 0x000fe40000000000 */
[----:B------:R-:W-:Y:S01]  /*4850*/  UISETP.NE.AND UP0, UPT, UR11, 0x3, UPT ;  /* 0x000000030b00788c */ /* 0x000fe2000bf05270 */
[----:B------:R-:W-:Y:S02]  /*4860*/  VIADD R2, R2, 0xffffffff ;  /* 0xffffffff02027836 */ /* 0x000fe40000000000 */
[C---:B------:R-:W-:Y:S01]  /*4870*/  ISETP.NE.AND P0, PT, R3.reuse, 0x3, PT ;  /* 0x000000030300780c */ /* 0x040fe20003f05270 */
[----:B------:R-:W-:Y:S02]  /*4880*/  USEL UR4, URZ, 0x1, UP0 ;  /* 0x000000013f047887 */ /* 0x000fe40008000000 */
[----:B------:R-:W-:Y:S01]  /*4890*/  USEL UR11, UR11, URZ, UP0 ;  /* 0x0000003f0b0b7287 */ /* 0x000fe20008000000 */
[----:B------:R-:W-:-:S03]  /*48a0*/  SEL R3, R3, RZ, P0 ;  /* 0x000000ff03037207 */ /* 0x000fc60000000000 */
[----:B------:R-:W-:Y:S01]  /*48b0*/  LOP3.LUT R4, R4, UR4, RZ, 0x3c, !PT ;  /* 0x0000000404047c12 */ /* 0x000fe2000f8e3cff */
[----:B------:R-:W-:Y:S07]  /*48c0*/  @P1 BRA `(.L_x_45) ;  /* 0xfffffff8007c1947 */ /* 0x000fee000383ffff */
.L_x_38:
[----:B------:R-:W-:-:S13]  /*48d0*/  ISETP.GE.AND P0, PT, R6, 0x1, PT ;  /* 0x000000010600780c */ /* 0x000fda0003f06270 */
[----:B------:R-:W-:Y:S05]  /*48e0*/  @!P0 BRA `(.L_x_46) ;  /* 0x0000000000448947 */ /* 0x000fea0003800000 */
[----:B------:R-:W-:-:S06]  /*48f0*/  UISETP.NE.AND UP0, UPT, UR50, 0x3, UPT ;  /* 0x000000033200788c */ /* 0x000fcc000bf05270 */
[----:B------:R-:W-:-:S13]  /*4900*/  PLOP3.LUT P0, PT, PT, PT, UP0, 0x80, 0x0 ;  /* 0x000000000000781c */ /* 0x000fda0003f0f008 */
[----:B------:R-:W-:Y:S05]  /*4910*/  @!P0 BRA `(.L_x_47) ;  /* 0x0000000000048947 */ /* 0x000fea0003800000 */
[----:B------:R-:W-:Y:S01]  /*4920*/  BPT.TRAP 0x1 ;  /* 0x000000040000795c */ /* 0x000fe20000300000 */
.L_x_47:
[----:B------:R-:W-:Y:S01]  /*4930*/  ISETP.NE.AND P0, PT, R23, RZ, PT ;  /* 0x000000ff1700720c */ /* 0x000fe20003f05270 */
[----:B------:R-:W-:-:S12]  /*4940*/  UISETP.GT.U32.AND UP0, UPT, UR52, 0x1, UPT ;  /* 0x000000013400788c */ /* 0x000fd8000bf04070 */
[----:B------:R-:W-:-:S04]  /*4950*/  @P0 VIADD R4, R7, UR9 ;  /* 0x0000000907040c36 */ /* 0x000fc80008000000 */
[----:B------:R-:W-:-:S05]  /*4960*/  @P0 IMAD.WIDE.U32 R2, R4, -0x55555555, RZ ;  /* 0xaaaaaaab04020825 */ /* 0x000fca00078e00ff */
[----:B------:R-:W-:-:S05]  /*4970*/  @P0 SHF.R.U32.HI R3, RZ, 0x1, R3 ;  /* 0x00000001ff030819 */ /* 0x000fca0000011603 */
[----:B------:R-:W-:-:S05]  /*4980*/  @P0 IMAD R4, R3, -0x3, R4 ;  /* 0xfffffffd03040824 */ /* 0x000fca00078e0204 */
[----:B------:R-:W-:-:S05]  /*4990*/  @P0 LEA R4, R4, UR43, 0x3 ;  /* 0x0000002b04040c11 */ /* 0x000fca000f8e18ff */
[----:B------:R-:W-:-:S05]  /*49a0*/  @P0 VIADD R3, R4, 0x38498 ;  /* 0x0003849804030836 */ /* 0x000fca0000000000 */
[----:B------:R-:W-:-:S04]  /*49b0*/  @P0 PRMT R3, R22, 0x654, R3 ;  /* 0x0000065416030816 */ /* 0x000fc80000000003 */
[----:B------:R1:W-:Y:S01]  /*49c0*/  @P0 SYNCS.ARRIVE.TRANS64.RED.A1T0 RZ, [R3+URZ], RZ ;  /* 0x000000ff03ff09a7 */ /* 0x0003e2000810043f */
[----:B------:R-:W-:-:S13]  /*49d0*/  PLOP3.LUT P0, PT, PT, PT, UP0, 0x80, 0x0 ;  /* 0x000000000000781c */ /* 0x000fda0003f0f008 */
[----:B-1----:R-:W-:Y:S05]  /*49e0*/  @P0 BRA `(.L_x_46) ;  /* 0x0000000000040947 */ /* 0x002fea0003800000 */
[----:B------:R-:W-:Y:S01]  /*49f0*/  BPT.TRAP 0x1 ;  /* 0x000000040000795c */ /* 0x000fe20000300000 */
.L_x_46:
[----:B------:R-:W-:Y:S02]  /*4a00*/  R2UR UR4, R6 ;  /* 0x00000000060472ca */ /* 0x000fe400000e0000 */
[----:B------:R-:W-:Y:S02]  /*4a10*/  R2UR UR45, R16 ;  /* 0x00000000102d72ca */ /* 0x000fe400000e0000 */
[----:B------:R-:W-:Y:S02]  /*4a20*/  R2UR UR46, R17 ;  /* 0x00000000112e72ca */ /* 0x000fe400000e0000 */
[----:B------:R-:W-:-:S07]  /*4a30*/  LOP3.LUT P0, RZ, R0, 0xff, RZ, 0xc0, !PT ;  /* 0x000000ff00ff7812 */ /* 0x000fce000780c0ff */
[----:B------:R-:W-:Y:S02]  /*4a40*/  UIADD3 UR4, UR4, 0x7f, URZ ;  /* 0x0000007f04047890 */ /* 0x000fe4000fffe03f */
[----:B------:R-:W-:Y:S02]  /*4a50*/  USHF.L.U32 UR45, UR45, 0x7, URZ ;  /* 0x000000072d2d7899 */ /* 0x000fe4000800063f */
[----:B------:R-:W-:Y:S02]  /*4a60*/  USHF.R.S32.HI UR5, URZ, 0x1f, UR4 ;  /* 0x0000001f3f057899 */ /* 0x000fe40008011404 */
[----:B------:R-:W-:Y:S02]  /*4a70*/  USHF.L.U32 UR46, UR46, 0x7, URZ ;  /* 0x000000072e2e7899 */ /* 0x000fe4000800063f */
[----:B------:R-:W-:Y:S02]  /*4a80*/  ULEA.HI UR5, UR5, UR4, URZ, 0x7 ;  /* 0x0000000405057291 */ /* 0x000fe4000f8f383f */
[----:B------:R-:W-:-:S02]  /*4a90*/  UIADD3 UR4, UR43, 0x30000, URZ ;  /* 0x000300002b047890 */ /* 0x000fc4000fffe03f */
[----:B------:R-:W-:Y:S02]  /*4aa0*/  USHF.R.S32.HI UR5, URZ, 0x7, UR5 ;  /* 0x000000073f057899 */ /* 0x000fe40008011405 */
[----:B------:R-:W-:Y:S02]  /*4ab0*/  ULOP3.LUT UP2, URZ, UR4, 0x3ff, URZ, 0xc0, !UPT ;  /* 0x000003ff043f7892 */ /* 0x000fe4000f84c03f */
[----:B------:R-:W-:Y:S02]  /*4ac0*/  UIADD3 UR60, UR5, UR9, URZ ;  /* 0x00000009053c7290 */ /* 0x000fe4000fffe03f */
[----:B------:R-:W-:Y:S02]  /*4ad0*/  UISETP.GE.U32.AND UP1, UPT, UR5, 0x3, UPT ;  /* 0x000000030500788c */ /* 0x000fe4000bf26070 */
[----:B------:R-:W-:Y:S01]  /*4ae0*/  UISETP.GT.U32.AND UP0, UPT, UR60, 0x2, UPT ;  /* 0x000000023c00788c */ /* 0x000fe2000bf04070 */
[----:B------:R-:W-:-:S03]  /*4af0*/  PLOP3.LUT P1, PT, PT, PT, UP2, 0x80, 0x0 ;  /* 0x000000000000781c */ /* 0x000fc60003f2f028 */
[----:B------:R-:W-:-:S04]  /*4b00*/  UISETP.LT.U32.AND UP0, UPT, UR5, 0x3, UP0 ;  /* 0x000000030500788c */ /* 0x000fc80008701070 */
[----:B------:R-:W-:Y:S02]  /*4b10*/  USEL UR6, URZ, 0x1, !UP0 ;  /* 0x000000013f067887 */ /* 0x000fe4000c000000 */
[----:B------:R-:W-:Y:S02]  /*4b20*/  @UP1 UIMAD.WIDE.U32 UR4, UR60, -0x55555555, URZ ;  /* 0xaaaaaaab3c0418a5 */ /* 0x000fe4000f8e003f */
[----:B------:R-:W-:Y:S02]  /*4b30*/  ULOP3.LUT UR37, UR37, UR6, URZ, 0x3c, !UPT ;  /* 0x0000000625257292 */ /* 0x000fe4000f8e3c3f */
[----:B------:R-:W-:-:S04]  /*4b40*/  @UP1 USHF.R.U32.HI UR4, URZ, 0x1, UR5 ;  /* 0x000000013f041899 */ /* 0x000fc80008011605 */
[----:B------:R-:W-:Y:S01]  /*4b50*/  @UP1 ULOP3.LUT UR37, UR37, 0x1, UR4, 0x78, !UPT ;  /* 0x0000000125251892 */ /* 0x000fe2000f8e7804 */
[----:B------:R-:W-:Y:S11]  /*4b60*/  @!P0 BRA `(.L_x_48) ;  /* 0x00000000000c8947 */ /* 0x000ff60003800000 */
[----:B------:R-:W-:-:S04]  /*4b70*/  DEPBAR {5,4,3,2,1,0} ;  /* 0x0000003f0000791a */ /* 0x000fc80000000000 */
[----:B------:R1:W-:Y:S02]  /*4b80*/  UTMACCTL.IV [UR58] ;  /* 0x000000003a0079b9 */ /* 0x0003e40008000000 */
[----:B-1----:R-:W-:Y:S01]  /*4b90*/  NOP ;  /* 0x0000000000007918 */ /* 0x002fe20000000000 */
.L_x_48:
[----:B------:R-:W-:Y:S05]  /*4ba0*/  @!P1 BRA `(.L_x_49) ;  /* 0x00000000007c9947 */ /* 0x000fea0003800000 */
[----:B------:R-:W-:Y:S01]  /*4bb0*/  MOV R2, 0x0 ;  /* 0x0000000000027802 */ /* 0x000fe20000000f00 */
[----:B------:R-:W-:Y:S01]  /*4bc0*/  ULDC.64 UR4, c[0x4][0x68] ;  /* 0x01001a0000047ab9 */ /* 0x000fe20000000a00 */
[----:B------:R-:W-:Y:S01]  /*4bd0*/  ULDC.64 UR6, c[0x4][0x8] ;  /* 0x0100020000067ab9 */ /* 0x000fe20000000a00 */
[----:B------:R-:W-:Y:S01]  /*4be0*/  IMAD.U32 R4, RZ, RZ, UR4 ;  /* 0x00000004ff047e24 */ /* 0x000fe2000f8e00ff */
[----:B------:R1:W2:Y:S01]  /*4bf0*/  LDC.64 R14, c[0x4][R2] ;  /* 0x01000000020e7b82 */ /* 0x0002a20000000a00 */
[----:B------:R-:W-:Y:S01]  /*4c00*/  IMAD.U32 R5, RZ, RZ, UR5 ;  /* 0x00000005ff057e24 */ /* 0x000fe2000f8e00ff */
[----:B------:R-:W-:Y:S01]  /*4c10*/  ULDC.64 UR4, c[0x4][0x70] ;  /* 0x01001c0000047ab9 */ /* 0x000fe20000000a00 */
[----:B------:R-:W-:Y:S02]  /*4c20*/  IMAD.U32 R10, RZ, RZ, UR6 ;  /* 0x00000006ff0a7e24 */ /* 0x000fe4000f8e00ff */
[----:B------:R-:W-:Y:S02]  /*4c30*/  IMAD.U32 R6, RZ, RZ, UR4 ;  /* 0x00000004ff067e24 */ /* 0x000fe4000f8e00ff */
[----:B------:R-:W-:-:S02]  /*4c40*/  IMAD.U32 R7, RZ, RZ, UR5 ;  /* 0x00000005ff077e24 */ /* 0x000fc4000f8e00ff */
[----:B------:R-:W-:Y:S02]  /*4c50*/  IMAD.U32 R11, RZ, RZ, UR7 ;  /* 0x00000007ff0b7e24 */ /* 0x000fe4000f8e00ff */
[----:B------:R-:W-:Y:S02]  /*4c60*/  IMAD.MOV.U32 R8, RZ, RZ, 0x70 ;  /* 0x00000070ff087424 */ /* 0x000fe400078e00ff */
[----:B------:R-:W-:Y:S02]  /*4c70*/  IMAD.MOV.U32 R12, RZ, RZ, 0x1 ;  /* 0x00000001ff0c7424 */ /* 0x000fe400078e00ff */
[----:B-1----:R-:W-:-:S07]  /*4c80*/  IMAD.MOV.U32 R13, RZ, RZ, RZ ;  /* 0x000000ffff0d7224 */ /* 0x002fce00078e00ff */
[----:B------:R-:W-:-:S07]  /*4c90*/  LEPC R20, `(.L_x_50) ;  /* 0x000000001014794e */ /* 0x000fce0000000000 */
[----:B--2---:R-:W-:Y:S05]  /*4ca0*/  CALL.ABS.NOINC R14 ;  /* 0x000000000e007343 */ /* 0x004fea0003c00000 */
.L_x_50:
[----:B------:R-:W1:Y:S01]  /*4cb0*/  LDC.64 R2, c[0x4][R2] ;  /* 0x0100000002027b82 */ /* 0x000e620000000a00 */
[----:B------:R-:W-:Y:S01]  /*4cc0*/  ULDC.64 UR4, c[0x4][0x68] ;  /* 0x01001a0000047ab9 */ /* 0x000fe20000000a00 */
[----:B------:R-:W-:Y:S01]  /*4cd0*/  ULDC.64 UR6, c[0x4][0x8] ;  /* 0x0100020000067ab9 */ /* 0x000fe20000000a00 */
[----:B------:R-:W-:Y:S02]  /*4ce0*/  IMAD.U32 R4, RZ, RZ, UR4 ;  /* 0x00000004ff047e24 */ /* 0x000fe4000f8e00ff */
        /* <DEDUP_REMOVED lines=8> */
[----:B------:R-:W-:-:S07]  /*4d70*/  IMAD.MOV.U32 R13, RZ, RZ, RZ ;  /* 0x000000ffff0d7224 */ /* 0x000fce00078e00ff */
[----:B------:R-:W-:-:S07]  /*4d80*/  LEPC R20, `(.L_x_49) ;  /* 0x000000001014794e */ /* 0x000fce0000000000 */
[----:B-1----:R-:W-:Y:S05]  /*4d90*/  CALL.ABS.NOINC R2 ;  /* 0x0000000002007343 */ /* 0x002fea0003c00000 */
.L_x_49:
[----:B------:R-:W-:Y:S02]  /*4da0*/  ULDC.64 UR4, c[0x0][0x590] ;  /* 0x0001640000047ab9 */ /* 0x000fe40000000a00 */
[----:B------:R-:W-:-:S04]  /*4db0*/  ISETP.NE.U32.AND P0, PT, RZ, UR4, PT ;  /* 0x00000004ff007c0c */ /* 0x000fc8000bf05070 */
[----:B------:R-:W-:-:S13]  /*4dc0*/  ISETP.NE.AND.EX P0, PT, RZ, UR5, PT, P0 ;  /* 0x00000005ff007c0c */ /* 0x000fda000bf05300 */
[----:B------:R-:W-:Y:S05]  /*4dd0*/  @!P0 BRA `(.L_x_51) ;  /* 0x0000000000148947 */ /* 0x000fea0003800000 */
[----:B------:R-:W-:-:S04]  /*4de0*/  LEA R2, P0, R18, UR4, 0x3 ;  /* 0x0000000412027c11 */ /* 0x000fc8000f8018ff */
[----:B------:R-:W-:-:S06]  /*4df0*/  LEA.HI.X R3, R18, UR5, R19, 0x3, P0 ;  /* 0x0000000512037c11 */ /* 0x000fcc00080f1c13 */
[----:B------:R-:W2:Y:S04]  /*4e00*/  LDG.E.64 R2, desc[UR56][R2.64] ;  /* 0x0000003802027981 */ /* 0x000ea8000c1e1b00 */
[----:B--2---:R1:W5:Y:S01]  /*4e10*/  LD.E R0, desc[UR56][R2.64] ;  /* 0x0000003802007980 */ /* 0x004362000c101900 */
[----:B------:R-:W-:Y:S05]  /*4e20*/  BRA `(.L_x_52) ;  /* 0x0000000000307947 */ /* 0x000fea0003800000 */
.L_x_51:
[----:B------:R-:W-:Y:S02]  /*4e30*/  ULDC.64 UR4, c[0x0][0x588] ;  /* 0x0001620000047ab9 */ /* 0x000fe40000000a00 */
[----:B------:R-:W-:-:S04]  /*4e40*/  ISETP.NE.U32.AND P0, PT, RZ, UR4, PT ;  /* 0x00000004ff007c0c */ /* 0x000fc8000bf05070 */
[----:B------:R-:W-:-:S13]  /*4e50*/  ISETP.NE.AND.EX P0, PT, RZ, UR5, PT, P0 ;  /* 0x00000005ff007c0c */ /* 0x000fda000bf05300 */
[----:B------:R-:W-:Y:S05]  /*4e60*/  @!P0 BRA `(.L_x_53) ;  /* 0x0000000000188947 */ /* 0x000fea0003800000 */
[----:B------:R-:W1:Y:S01]  /*4e70*/  LDC.64 R2, c[0x0][0x588] ;  /* 0x00016200ff027b82 */ /* 0x000e620000000a00 */
[----:B------:R-:W-:Y:S02]  /*4e80*/  ULDC UR4, c[0x0][0x598] ;  /* 0x0001660000047ab9 */ /* 0x000fe40000000800 */
[----:B------:R-:W-:-:S04]  /*4e90*/  IMAD R5, R18, UR4, RZ ;  /* 0x0000000412057c24 */ /* 0x000fc8000f8e02ff */
[----:B-1----:R-:W-:-:S05]  /*4ea0*/  IMAD.WIDE R2, R5, 0x4, R2 ;  /* 0x0000000405027825 */ /* 0x002fca00078e0202 */
[----:B------:R2:W5:Y:S01]  /*4eb0*/  LDG.E R0, desc[UR56][R2.64] ;  /* 0x0000003802007981 */ /* 0x000562000c1e1900 */
[----:B------:R-:W-:Y:S05]  /*4ec0*/  BRA `(.L_x_52) ;  /* 0x0000000000087947 */ /* 0x000fea0003800000 */
.L_x_53:
[----:B------:R-:W-:Y:S02]  /*4ed0*/  ULDC UR4, c[0x0][0x580] ;  /* 0x0001600000047ab9 */ /* 0x000fe40000000800 */
[----:B------:R-:W-:-:S07]  /*4ee0*/  IMAD.U32 R0, RZ, RZ, UR4 ;  /* 0x00000004ff007e24 */ /* 0x000fce000f8e00ff */
.L_x_52:
[----:B------:R-:W-:Y:S02]  /*4ef0*/  ULDC.64 UR4, c[0x0][0x5b8] ;  /* 0x00016e0000047ab9 */ /* 0x000fe40000000a00 */
[----:B------:R-:W-:-:S04]  /*4f00*/  ISETP.NE.U32.AND P0, PT, RZ, UR4, PT ;  /* 0x00000004ff007c0c */ /* 0x000fc8000bf05070 */
[----:B------:R-:W-:-:S13]  /*4f10*/  ISETP.NE.AND.EX P0, PT, RZ, UR5, PT, P0 ;  /* 0x00000005ff007c0c */ /* 0x000fda000bf05300 */
[----:B------:R-:W-:Y:S05]  /*4f20*/  @!P0 BRA `(.L_x_54) ;  /* 0x0000000000148947 */ /* 0x000fea0003800000 */
[----:B------:R-:W-:-:S04]  /*4f30*/  LEA R4, P0, R18, UR4, 0x3 ;  /* 0x0000000412047c11 */ /* 0x000fc8000f8018ff */
[----:B------:R-:W-:-:S05]  /*4f40*/  LEA.HI.X R5, R18, UR5, R19, 0x3, P0 ;  /* 0x0000000512057c11 */ /* 0x000fca00080f1c13 */
[----:B-12---:R-:W2:Y:S04]  /*4f50*/  LDG.E.64 R2, desc[UR56][R4.64] ;  /* 0x0000003804027981 */ /* 0x006ea8000c1e1b00 */
[----:B--2---:R2:W5:Y:S01]  /*4f60*/  LD.E R2, desc[UR56][R2.64] ;  /* 0x0000003802027980 */ /* 0x004562000c101900 */
[----:B------:R-:W-:Y:S05]  /*4f70*/  BRA `(.L_x_55) ;  /* 0x0000000000307947 */ /* 0x000fea0003800000 */
.L_x_54:
[----:B------:R-:W-:Y:S02]  /*4f80*/  ULDC.64 UR4, c[0x0][0x5b0] ;  /* 0x00016c0000047ab9 */ /* 0x000fe40000000a00 */
[----:B------:R-:W-:-:S04]  /*4f90*/  ISETP.NE.U32.AND P0, PT, RZ, UR4, PT ;  /* 0x00000004ff007c0c */ /* 0x000fc8000bf05070 */
[----:B------:R-:W-:-:S13]  /*4fa0*/  ISETP.NE.AND.EX P0, PT, RZ, UR5, PT, P0 ;  /* 0x00000005ff007c0c */ /* 0x000fda000bf05300 */
[----:B------:R-:W-:Y:S05]  /*4fb0*/  @!P0 BRA `(.L_x_56) ;  /* 0x0000000000188947 */ /* 0x000fea0003800000 */
[----:B-12---:R-:W1:Y:S01]  /*4fc0*/  LDC.64 R2, c[0x0][0x5b0] ;  /* 0x00016c00ff027b82 */ /* 0x006e620000000a00 */
[----:B------:R-:W-:Y:S02]  /*4fd0*/  ULDC UR4, c[0x0][0x5c0] ;  /* 0x0001700000047ab9 */ /* 0x000fe40000000800 */
[----:B------:R-:W-:-:S04]  /*4fe0*/  IMAD R5, R18, UR4, RZ ;  /* 0x0000000412057c24 */ /* 0x000fc8000f8e02ff */
[----:B-1----:R-:W-:-:S06]  /*4ff0*/  IMAD.WIDE R2, R5, 0x4, R2 ;  /* 0x0000000405027825 */ /* 0x002fcc00078e0202 */
[----:B------:R1:W5:Y:S01]  /*5000*/  LDG.E R2, desc[UR56][R2.64] ;  /* 0x0000003802027981 */ /* 0x000362000c1e1900 */
[----:B------:R-:W-:Y:S05]  /*5010*/  BRA `(.L_x_55) ;  /* 0x0000000000087947 */ /* 0x000fea0003800000 */
.L_x_56:
[----:B------:R-:W-:Y:S02]  /*5020*/  ULDC UR4, c[0x0][0x5a8] ;  /* 0x00016a0000047ab9 */ /* 0x000fe40000000800 */
[----:B-12---:R-:W-:-:S07]  /*5030*/  IMAD.U32 R2, RZ, RZ, UR4 ;  /* 0x00000004ff027e24 */ /* 0x006fce000f8e00ff */
.L_x_55:
[----:B------:R-:W-:Y:S01]  /*5040*/  ISETP.GT.U32.AND P0, PT, R90, 0x3e, PT ;  /* 0x0000003e5a00780c */ /* 0x000fe20003f04070 */
[----:B------:R-:W-:Y:S01]  /*5050*/  BSSY B0, `(.L_x_57) ;  /* 0x0000007000007945 */ /* 0x000fe20003800000 */
[----:B------:R-:W-:-:S11]  /*5060*/  PRMT R4, RZ, 0x7610, R4 ;  /* 0x00007610ff047816 */ /* 0x000fd60000000004 */
[----:B------:R-:W-:Y:S05]  /*5070*/  @P0 BRA `(.L_x_58) ;  /* 0x0000000000100947 */ /* 0x000fea0003800000 */
[----:B------:R-:W-:-:S03]  /*5080*/  UMOV UR4, 0xffffffff ;  /* 0xffffffff00047882 */ /* 0x000fc60000000000 */
[----:B------:R-:W-:Y:S05]  /*5090*/  BRA.DIV UR4, `(.L_x_59) ;  /* 0x0000007a04707947 */ /* 0x000fea000b800000 */
[----:B------:R-:W-:-:S13]  /*50a0*/  ELECT P6, URZ, PT ;  /* 0x00000000003f782f */ /* 0x000fda00038c0000 */
.L_x_226:
[----:B------:R-:W-:-:S07]  /*50b0*/  SEL R4, RZ, 0x1, !P6 ;  /* 0x00000001ff047807 */ /* 0x000fce0007000000 */
.L_x_58:
[----:B------:R-:W-:Y:S05]  /*50c0*/  BSYNC B0 ;  /* 0x0000000000007941 */ /* 0x000fea0003800000 */
.L_x_57:
[----:B-12---:R-:W-:Y:S01]  /*50d0*/  IMAD.U32 R3, RZ, RZ, UR48 ;  /* 0x00000030ff037e24 */ /* 0x006fe2000f8e00ff */
[----:B------:R-:W-:-:S04]  /*50e0*/  LOP3.LUT R92, R92, 0x1, RZ, 0x3c, !PT ;  /* 0x000000015c5c7812 */ /* 0x000fc800078e3cff */
[----:B------:R-:W-:-:S13]  /*50f0*/  ISETP.NE.AND P1, PT, R3, 0x3, PT ;  /* 0x000000030300780c */ /* 0x000fda0003f25270 */
[----:B------:R-:W-:Y:S05]  /*5100*/  @!P1 BRA `(.L_x_60) ;  /* 0x0000000000049947 */ /* 0x000fea0003800000 */
[----:B------:R-:W-:Y:S01]  /*5110*/  BPT.TRAP 0x1 ;  /* 0x000000040000795c */ /* 0x000fe20000300000 */
.L_x_60:
[----:B------:R-:W-:Y:S01]  /*5120*/  SHF.L.U32 R3, R92, 0x1f, RZ ;  /* 0x0000001f5c037819 */ /* 0x000fe200000006ff */
[----:B------:R-:W-:Y:S01]  /*5130*/  BSSY B0, `(.L_x_61) ;  /* 0x000000a000007945 */ /* 0x000fe20003800000 */
[----:B-----5:R-:W-:Y:S01]  /*5140*/  FSETP.NEU.AND P2, PT, R0, RZ, PT ;  /* 0x000000ff0000720b */ /* 0x020fe20003f4d000 */
[-C--:B------:R-:W-:Y:S01]  /*5150*/  FMUL R24, R24, R2.reuse ;  /* 0x0000000218187220 */ /* 0x080fe20000400000 */
[----:B------:R-:W1:Y:S01]  /*5160*/  SYNCS.PHASECHK.TRANS64.TRYWAIT P3, [UR43+0x384b0], R3 ;  /* 0x0384b003ff0075a7 */ /* 0x000e62000806016b */
[----:B------:R-:W-:Y:S01]  /*5170*/  PRMT R4, R4, 0x9910, RZ ;  /* 0x0000991004047816 */ /* 0x000fe200000000ff */
[-C--:B------:R-:W-:Y:S01]  /*5180*/  FMUL R14, R25, R2.reuse ;  /* 0x00000002190e7220 */ /* 0x080fe20000400000 */
[----:B------:R-:W-:Y:S02]  /*5190*/  FMUL R26, R26, R2 ;  /* 0x000000021a1a7220 */ /* 0x000fe40000400000 */
[----:B------:R-:W-:-:S06]  /*51a0*/  ISETP.NE.AND P0, PT, R4, RZ, PT ;  /* 0x000000ff0400720c */ /* 0x000fcc0003f05270 */
[----:B------:R-:W-:Y:S01]  /*51b0*/  @P2 LEA R12, R89, UR43, 0x1 ;  /* 0x0000002b590c2c11 */ /* 0x000fe2000f8e08ff */
[----:B-1----:R-:W-:Y:S06]  /*51c0*/  @!P3 BRA `(.L_x_62) ;  /* 0x00000078003cb947 */ /* 0x002fec0003800000 */
.L_x_227:
[----:B------:R-:W-:Y:S05]  /*51d0*/  BSYNC B0 ;  /* 0x0000000000007941 */ /* 0x000fea0003800000 */
.L_x_61:
[----:B------:R-:W-:Y:S05]  /*51e0*/  @P2 WARPSYNC.ALL ;  /* 0x0000000000002948 */ /* 0x000fea0003800000 */
[----:B-1----:R1:W2:Y:S01]  /*51f0*/  @P2 LDSM.16.MT88.4 R4, [R12+0x30000] ;  /* 0x030000000c04283b */ /* 0x0022a20000004200 */
[----:B------:R-:W-:Y:S03]  /*5200*/  BSSY B0, `(.L_x_63) ;  /* 0x0000007000007945 */ /* 0x000fe60003800000 */
[----:B------:R1:W3:Y:S01]  /*5210*/  @P2 LDSM.16.MT88.4 R8, [R12+0x30800] ;  /* 0x030800000c08283b */ /* 0x0002e20000004200 */
[----:B------:R-:W-:Y:S05]  /*5220*/  @P2 BRA `(.L_x_64) ;  /* 0x0000000000102947 */ /* 0x000fea0003800000 */
[----:B---3--:R-:W-:Y:S02]  /*5230*/  CS2R R10, SRZ ;  /* 0x00000000000a7805 */ /* 0x008fe4000001ff00 */
[----:B------:R-:W-:Y:S02]  /*5240*/  CS2R R8, SRZ ;  /* 0x0000000000087805 */ /* 0x000fe4000001ff00 */
[----:B--2---:R-:W-:Y:S02]  /*5250*/  CS2R R6, SRZ ;  /* 0x0000000000067805 */ /* 0x004fe4000001ff00 */
[----:B------:R-:W-:-:S07]  /*5260*/  CS2R R4, SRZ ;  /* 0x0000000000047805 */ /* 0x000fce000001ff00 */
.L_x_64:
[----:B------:R-:W-:Y:S05]  /*5270*/  BSYNC B0 ;  /* 0x0000000000007941 */ /* 0x000fea0003800000 */
.L_x_63:
[--C-:B--2---:R-:W-:Y:S02]  /*5280*/  HADD2.F32 R13, -RZ, R4.reuse.H0_H0 ;  /* 0x20000004ff0d7230 */ /* 0x104fe40000004100 */
[-C--:B-1----:R-:W-:Y:S01]  /*5290*/  FMUL R12, R27, R2.reuse ;  /* 0x000000021b0c7220 */ /* 0x082fe20000400000 */
[----:B------:R-:W-:Y:S02]  /*52a0*/  HADD2.F32 R15, -RZ, R4.H1_H1 ;  /* 0x30000004ff0f7230 */ /* 0x000fe40000004100 */
[----:B------:R-:W-:Y:S01]  /*52b0*/  FMUL R28, R28, R2 ;  /* 0x000000021c1c7220 */ /* 0x000fe20000400000 */
[--C-:B------:R-:W-:Y:S02]  /*52c0*/  HADD2.F32 R19, -RZ, R5.reuse.H1_H1 ;  /* 0x30000005ff137230 */ /* 0x100fe40000004100 */
[-C--:B------:R-:W-:Y:S01]  /*52d0*/  FFMA R24, R13, R0.reuse, R24 ;  /* 0x000000000d187223 */ /* 0x080fe20000000018 */
[----:B------:R-:W-:Y:S02]  /*52e0*/  HADD2.F32 R17, -RZ, R5.H0_H0 ;  /* 0x20000005ff117230 */ /* 0x000fe40000004100 */
[----:B------:R-:W-:Y:S01]  /*52f0*/  FFMA R21, R15, R0, R14 ;  /* 0x000000000f157223 */ /* 0x000fe2000000000e */
[----:B------:R-:W-:-:S02]  /*5300*/  HADD2.F32 R13, -RZ, R6.H0_H0 ;  /* 0x20000006ff0d7230 */ /* 0x000fc40000004100 */
[-C--:B------:R-:W-:Y:S01]  /*5310*/  FFMA R25, R19, R0.reuse, R12 ;  /* 0x0000000013197223 */ /* 0x080fe2000000000c */
[----:B------:R-:W-:Y:S02]  /*5320*/  HADD2.F32 R15, -RZ, R6.H1_H1 ;  /* 0x30000006ff0f7230 */ /* 0x000fe40000004100 */
[----:B------:R-:W-:Y:S01]  /*5330*/  FFMA R26, R17, R0, R26 ;  /* 0x00000000111a7223 */ /* 0x000fe2000000001a */
[-C--:B------:R-:W-:Y:S01]  /*5340*/  FMUL R12, R29, R2.reuse ;  /* 0x000000021d0c7220 */ /* 0x080fe20000400000 */
[--C-:B------:R-:W-:Y:S02]  /*5350*/  HADD2.F32 R17, -RZ, R7.reuse.H0_H0 ;  /* 0x20000007ff117230 */ /* 0x100fe40000004100 */
[-C--:B------:R-:W-:Y:S01]  /*5360*/  FMUL R30, R30, R2.reuse ;  /* 0x000000021e1e7220 */ /* 0x080fe20000400000 */
[----:B------:R-:W-:Y:S02]  /*5370*/  HADD2.F32 R19, -RZ, R7.H1_H1 ;  /* 0x30000007ff137230 */ /* 0x000fe40000004100 */
[----:B------:R-:W-:Y:S01]  /*5380*/  FMUL R14, R31, R2 ;  /* 0x000000021f0e7220 */ /* 0x000fe20000400000 */
[-C--:B------:R-:W-:Y:S01]  /*5390*/  FFMA R28, R13, R0.reuse, R28 ;  /* 0x000000000d1c7223 */ /* 0x080fe2000000001c */
[----:B------:R-:W-:Y:S01]  /*53a0*/  FFMA R27, R15, R0, R12 ;  /* 0x000000000f1b7223 */ /* 0x000fe2000000000c */
[----:B---3--:R-:W-:-:S02]  /*53b0*/  HADD2.F32 R13, -RZ, R8.H0_H0 ;  /* 0x20000008ff0d7230 */ /* 0x008fc40000004100 */
[-C--:B------:R-:W-:Y:S01]  /*53c0*/  FFMA R30, R17, R0.reuse, R30 ;  /* 0x00000000111e7223 */ /* 0x080fe2000000001e */
[----:B------:R-:W-:Y:S02]  /*53d0*/  HADD2.F32 R15, -RZ, R8.H1_H1 ;  /* 0x30000008ff0f7230 */ /* 0x000fe40000004100 */
[----:B------:R-:W-:Y:S01]  /*53e0*/  FFMA R29, R19, R0, R14 ;  /* 0x00000000131d7223 */ /* 0x000fe2000000000e */
[-C--:B------:R-:W-:Y:S01]  /*53f0*/  FMUL R32, R32, R2.reuse ;  /* 0x0000000220207220 */ /* 0x080fe20000400000 */
[-C--:B------:R-:W-:Y:S01]  /*5400*/  FMUL R12, R33, R2.reuse ;  /* 0x00000002210c7220 */ /* 0x080fe20000400000 */
[--C-:B------:R-:W-:Y:S02]  /*5410*/  HADD2.F32 R17, -RZ, R9.reuse.H0_H0 ;  /* 0x20000009ff117230 */ /* 0x100fe40000004100 */
[-C--:B------:R-:W-:Y:S01]  /*5420*/  FMUL R34, R34, R2.reuse ;  /* 0x0000000222227220 */ /* 0x080fe20000400000 */
[----:B------:R-:W-:Y:S02]  /*5430*/  HADD2.F32 R19, -RZ, R9.H1_H1 ;  /* 0x30000009ff137230 */ /* 0x000fe40000004100 */
[----:B------:R-:W-:Y:S01]  /*5440*/  FMUL R14, R35, R2 ;  /* 0x00000002230e7220 */ /* 0x000fe20000400000 */
[-C--:B------:R-:W-:Y:S01]  /*5450*/  FFMA R32, R13, R0.reuse, R32 ;  /* 0x000000000d207223 */ /* 0x080fe20000000020 */
[----:B------:R-:W-:Y:S01]  /*5460*/  FFMA R31, R15, R0, R12 ;  /* 0x000000000f1f7223 */ /* 0x000fe2000000000c */
[----:B------:R-:W-:-:S02]  /*5470*/  HADD2.F32 R13, -RZ, R10.H0_H0 ;  /* 0x2000000aff0d7230 */ /* 0x000fc40000004100 */
        /* <DEDUP_REMOVED lines=10> */
[-C--:B------:R-:W-:Y:S01]  /*5520*/  FFMA R12, R15, R0.reuse, R12 ;  /* 0x000000000f0c7223 */ /* 0x080fe2000000000c */
[-C--:B------:R-:W-:Y:S01]  /*5530*/  FFMA R17, R17, R0.reuse, R38 ;  /* 0x0000000011117223 */ /* 0x080fe20000000026 */
[----:B------:R-:W-:Y:S01]  /*5540*/  FFMA R14, R19, R0, R14 ;  /* 0x00000000130e7223 */ /* 0x000fe2000000000e */
[----:B------:R-:W-:Y:S01]  /*5550*/  F2FP.F16.F32.PACK_AB R25, R25, R26 ;  /* 0x0000001a1919723e */ /* 0x000fe200000000ff */
[----:B------:R-:W-:Y:S05]  /*5560*/  WARPSYNC.ALL ;  /* 0x0000000000007948 */ /* 0x000fea0003800000 */
[----:B------:R-:W-:Y:S01]  /*5570*/  F2FP.F16.F32.PACK_AB R33, R33, R34 ;  /* 0x000000222121723e */ /* 0x000fe200000000ff */
[----:B------:R-:W-:Y:S01]  /*5580*/  BSSY B0, `(.L_x_65) ;  /* 0x000001a000007945 */ /* 0x000fe20003800000 */
[----:B------:R-:W-:-:S02]  /*5590*/  F2FP.F16.F32.PACK_AB R26, R27, R28 ;  /* 0x0000001c1b1a723e */ /* 0x000fc400000000ff */
[----:B------:R-:W-:Y:S02]  /*55a0*/  F2FP.F16.F32.PACK_AB R34, R12, R13 ;  /* 0x0000000d0c22723e */ /* 0x000fe400000000ff */
[----:B------:R-:W-:Y:S02]  /*55b0*/  F2FP.F16.F32.PACK_AB R24, R21, R24 ;  /* 0x000000181518723e */ /* 0x000fe400000000ff */
[----:B------:R-:W-:Y:S02]  /*55c0*/  F2FP.F16.F32.PACK_AB R27, R29, R30 ;  /* 0x0000001e1d1b723e */ /* 0x000fe400000000ff */
[----:B------:R-:W-:Y:S02]  /*55d0*/  LEA R12, R89, UR43, 0x1 ;  /* 0x0000002b590c7c11 */ /* 0x000fe4000f8e08ff */
[----:B------:R-:W-:Y:S02]  /*55e0*/  F2FP.F16.F32.PACK_AB R32, R31, R32 ;  /* 0x000000201f20723e */ /* 0x000fe400000000ff */
[----:B------:R-:W-:Y:S01]  /*55f0*/  F2FP.F16.F32.PACK_AB R35, R14, R17 ;  /* 0x000000110e23723e */ /* 0x000fe200000000ff */
[----:B------:R1:W-:Y:S04]  /*5600*/  STSM.16.MT88.4 [R12+0x30000], R24 ;  /* 0x030000180c007844 */ /* 0x0003e80000004200 */
[----:B------:R1:W-:Y:S01]  /*5610*/  STSM.16.MT88.4 [R12+0x30800], R32 ;  /* 0x030800200c007844 */ /* 0x0003e20000004200 */
[----:B------:R-:W-:Y:S01]  /*5620*/  @!PT LDS RZ, [RZ] ;  /* 0x00000000fffff984 */ /* 0x000fe20000000800 */
[----:B------:R-:W-:Y:S01]  /*5630*/  @!PT LDS RZ, [RZ] ;  /* 0x00000000fffff984 */ /* 0x000fe20000000800 */
[----:B------:R-:W-:Y:S01]  /*5640*/  @!PT LDS RZ, [RZ] ;  /* 0x00000000fffff984 */ /* 0x000fe20000000800 */
[----:B------:R-:W-:Y:S01]  /*5650*/  @!PT LDS RZ, [RZ] ;  /* 0x00000000fffff984 */ /* 0x000fe20000000800 */
[----:B------:R2:W-:Y:S06]  /*5660*/  MEMBAR.ALL.CTA ;  /* 0x0000000000007992 */ /* 0x0005ec0000008000 */
[----:B--2---:R-:W2:Y:S02]  /*5670*/  FENCE.VIEW.ASYNC.S ;  /* 0x00000000000073c6 */ /* 0x004ea40000000000 */
[----:B--2---:R-:W-:Y:S06]  /*5680*/  BAR.SYNC.DEFER_BLOCKING 0x1, 0x100 ;  /* 0x0044000000007b1d */ /* 0x004fec0000010000 */
[----:B------:R-:W-:Y:S05]  /*5690*/  @!P0 BRA `(.L_x_66) ;  /* 0x0000000000208947 */ /* 0x000fea0003800000 */
[----:B------:R-:W-:Y:S02]  /*56a0*/  UIADD3 UR44, UR43, 0x30000, URZ ;  /* 0x000300002b2c7890 */ /* 0x000fe4000fffe03f */
[----:B------:R-:W-:Y:S02]  /*56b0*/  UIADD3 UR5, UR45, 0x40, URZ ;  /* 0x000000402d057890 */ /* 0x000fe4000fffe03f */
[----:B------:R-:W-:Y:S01]  /*56c0*/  UIADD3 UR4, UR43, 0x31000, URZ ;  /* 0x000310002b047890 */ /* 0x000fe2000fffe03f */
[----:B------:R-:W-:-:S04]  /*56d0*/  UMOV UR6, UR46 ;  /* 0x0000002e00067c82 */ /* 0x000fc80008000000 */
[----:B------:R2:W-:Y:S04]  /*56e0*/  UTMASTG.2D [UR44], [UR58] ;  /* 0x0000002c3a0073b5 */ /* 0x0005e80008008000 */
[----:B------:R2:W-:Y:S01]  /*56f0*/  UTMASTG.2D [UR4], [UR58] ;  /* 0x000000043a0073b5 */ /* 0x0005e20008008000 */
[----:B------:R0:W-:Y:S01]  /*5700*/  UTMACMDFLUSH ;  /* 0x00000000000079b7 */ /* 0x0001e20000000000 */
[----:B--2---:R-:W-:-:S04]  /*5710*/  DEPBAR.LE SB0, 0x1 ;  /* 0x000080400000791a */ /* 0x004fc80000000000 */
.L_x_66:
[----:B------:R-:W-:Y:S05]  /*5720*/  BSYNC B0 ;  /* 0x0000000000007941 */ /* 0x000fea0003800000 */
.L_x_65:
[----:B------:R-:W-:Y:S01]  /*5730*/  BAR.SYNC.DEFER_BLOCKING 0x1, 0x100 ;  /* 0x0044000000007b1d */ /* 0x000fe20000010000 */
[----:B------:R-:W-:-:S13]  /*5740*/  ISETP.NE.AND P3, PT, RZ, UR36, PT ;  /* 0x00000024ff007c0c */ /* 0x000fda000bf65270 */
[----:B------:R-:W-:Y:S05]  /*5750*/  @!P3 BRA `(.L_x_67) ;  /* 0x000000000024b947 */ /* 0x000fea0003800000 */
[----:B------:R-:W-:Y:S05]  /*5760*/  @!P1 BRA `(.L_x_68) ;  /* 0x0000000000049947 */ /* 0x000fea0003800000 */
[----:B------:R-:W-:Y:S01]  /*5770*/  BPT.TRAP 0x1 ;  /* 0x000000040000795c */ /* 0x000fe20000300000 */
.L_x_68:
[----:B------:R-:W-:Y:S02]  /*5780*/  ULEA UR4, UR55, UR43, 0x3 ;  /* 0x0000002b37047291 */ /* 0x000fe4000f8e183f */
[----:B------:R-:W-:Y:S02]  /*5790*/  UIADD3 UR55, UR55, 0x1, URZ ;  /* 0x0000000137377890 */ /* 0x000fe4000fffe03f */
[----:B------:R-:W-:Y:S02]  /*57a0*/  UIADD3 UR4, UR4, 0x384d0, URZ ;  /* 0x000384d004047890 */ /* 0x000fe4000fffe03f */
[----:B------:R-:W-:Y:S02]  /*57b0*/  UISETP.NE.AND UP0, UPT, UR55, 0x4, UPT ;  /* 0x000000043700788c */ /* 0x000fe4000bf05270 */
[----:B------:R-:W-:Y:S02]  /*57c0*/  UPRMT UR4, UR42, 0x654, UR4 ;  /* 0x000006542a047896 */ /* 0x000fe40008000004 */
[----:B------:R-:W-:-:S07]  /*57d0*/  USEL UR55, UR55, URZ, UP0 ;  /* 0x0000003f37377287 */ /* 0x000fce0008000000 */
[----:B------:R-:W-:Y:S05]  /*57e0*/  SYNCS.ARRIVE.TRANS64.RED.A1T0 RZ, [UR4], RZ ;  /* 0x000000ffffff79a7 */ /* 0x000fea0008100404 */
.L_x_67:
[----:B------:R-:W-:Y:S05]  /*57f0*/  @!P1 BRA `(.L_x_69) ;  /* 0x0000000000049947 */ /* 0x000fea0003800000 */
[----:B------:R-:W-:Y:S01]  /*5800*/  BPT.TRAP 0x1 ;  /* 0x000000040000795c */ /* 0x000fe20000300000 */
.L_x_69:
[----:B------:R-:W2:Y:S01]  /*5810*/  SYNCS.PHASECHK.TRANS64.TRYWAIT P3, [UR43+0x384b8], R3 ;  /* 0x0384b803ff0075a7 */ /* 0x000ea2000806016b */
[----:B------:R-:W-:Y:S04]  /*5820*/  BSSY B0, `(.L_x_70) ;  /* 0x0000002000007945 */ /* 0x000fe80003800000 */
[----:B--2---:R-:W-:Y:S05]  /*5830*/  @!P3 BRA `(.L_x_71) ;  /* 0x0000007000b8b947 */ /* 0x004fea0003800000 */
.L_x_228:
[----:B------:R-:W-:Y:S05]  /*5840*/  BSYNC B0 ;  /* 0x0000000000007941 */ /* 0x000fea0003800000 */
.L_x_70:
[----:B------:R-:W-:Y:S05]  /*5850*/  @P2 WARPSYNC.ALL ;  /* 0x0000000000002948 */ /* 0x000fea0003800000 */
[----:B------:R-:W2:Y:S01]  /*5860*/  @P2 LDSM.16.MT88.4 R4, [R12+0x32000] ;  /* 0x032000000c04283b */ /* 0x000ea20000004200 */
[-C--:B------:R-:W-:Y:S01]  /*5870*/  FMUL R13, R40, R2.reuse ;  /* 0x00000002280d7220 */ /* 0x080fe20000400000 */
[-C--:B------:R-:W-:Y:S01]  /*5880*/  FMUL R41, R41, R2.reuse ;  /* 0x0000000229297220 */ /* 0x080fe20000400000 */
[-C--:B------:R-:W-:Y:S01]  /*5890*/  FMUL R15, R42, R2.reuse ;  /* 0x000000022a0f7220 */ /* 0x080fe20000400000 */
[----:B------:R-:W3:Y:S01]  /*58a0*/  @P2 LDSM.16.MT88.4 R8, [R12+0x32800] ;  /* 0x032800000c08283b */ /* 0x000ee20000004200 */
[-C--:B------:R-:W-:Y:S01]  /*58b0*/  FMUL R43, R43, R2.reuse ;  /* 0x000000022b2b7220 */ /* 0x080fe20000400000 */
[-C--:B------:R-:W-:Y:S01]  /*58c0*/  FMUL R17, R44, R2.reuse ;  /* 0x000000022c117220 */ /* 0x080fe20000400000 */
[-C--:B------:R-:W-:Y:S01]  /*58d0*/  FMUL R45, R45, R2.reuse ;  /* 0x000000022d2d7220 */ /* 0x080fe20000400000 */
[-C--:B------:R-:W-:Y:S01]  /*58e0*/  FMUL R19, R46, R2.reuse ;  /* 0x000000022e137220 */ /* 0x080fe20000400000 */
[-C--:B------:R-:W-:Y:S01]  /*58f0*/  FMUL R47, R47, R2.reuse ;  /* 0x000000022f2f7220 */ /* 0x080fe20000400000 */
[-C--:B------:R-:W-:Y:S01]  /*5900*/  FMUL R21, R48, R2.reuse ;  /* 0x0000000230157220 */ /* 0x080fe20000400000 */
[-C--:B------:R-:W-:Y:S01]  /*5910*/  FMUL R49, R49, R2.reuse ;  /* 0x0000000231317220 */ /* 0x080fe20000400000 */
[-C--:B-1----:R-:W-:Y:S01]  /*5920*/  FMUL R25, R50, R2.reuse ;  /* 0x0000000232197220 */ /* 0x082fe20000400000 */
[-C--:B------:R-:W-:Y:S01]  /*5930*/  FMUL R51, R51, R2.reuse ;  /* 0x0000000233337220 */ /* 0x080fe20000400000 */
[-C--:B------:R-:W-:Y:S01]  /*5940*/  FMUL R27, R52, R2.reuse ;  /* 0x00000002341b7220 */ /* 0x080fe20000400000 */
[-C--:B------:R-:W-:Y:S01]  /*5950*/  FMUL R53, R53, R2.reuse ;  /* 0x0000000235357220 */ /* 0x080fe20000400000 */
[-C--:B------:R-:W-:Y:S01]  /*5960*/  FMUL R29, R54, R2.reuse ;  /* 0x00000002361d7220 */ /* 0x080fe20000400000 */
[----:B------:R-:W-:Y:S01]  /*5970*/  FMUL R55, R55, R2 ;  /* 0x0000000237377220 */ /* 0x000fe20000400000 */
[----:B------:R-:W-:Y:S05]  /*5980*/  WARPSYNC.ALL ;  /* 0x0000000000007948 */ /* 0x000fea0003800000 */
[----:B------:R-:W-:Y:S01]  /*5990*/  BSSY B0, `(.L_x_72) ;  /* 0x000003d000007945 */ /* 0x000fe20003800000 */
[----:B--2---:R-:W-:-:S02]  /*59a0*/  HADD2.F32 R14, -RZ, R4.H0_H0 ;  /* 0x20000004ff0e7230 */ /* 0x004fc40000004100 */
[----:B------:R-:W-:Y:S02]  /*59b0*/  HADD2.F32 R16, -RZ, R4.H1_H1 ;  /* 0x30000004ff107230 */ /* 0x000fe40000004100 */
[--C-:B------:R-:W-:Y:S02]  /*59c0*/  HADD2.F32 R18, -RZ, R5.reuse.H0_H0 ;  /* 0x20000005ff127230 */ /* 0x100fe40000004100 */
[-C--:B------:R-:W-:Y:S01]  /*59d0*/  FFMA R13, R14, R0.reuse, R13 ;  /* 0x000000000e0d7223 */ /* 0x080fe2000000000d */
[----:B------:R-:W-:Y:S02]  /*59e0*/  HADD2.F32 R20, -RZ, R5.H1_H1 ;  /* 0x30000005ff147230 */ /* 0x000fe40000004100 */
[-C--:B------:R-:W-:Y:S01]  /*59f0*/  FFMA R14, R16, R0.reuse, R41 ;  /* 0x00000000100e7223 */ /* 0x080fe20000000029 */
[----:B------:R-:W-:Y:S02]  /*5a00*/  HADD2.F32 R24, -RZ, R7.H0_H0 ;  /* 0x20000007ff187230 */ /* 0x000fe40000004100 */
[----:B------:R-:W-:Y:S01]  /*5a10*/  FFMA R15, R18, R0, R15 ;  /* 0x00000000120f7223 */ /* 0x000fe2000000000f */
[----:B------:R-:W-:-:S02]  /*5a20*/  HADD2.F32 R18, -RZ, R6.H0_H0 ;  /* 0x20000006ff127230 */ /* 0x000fc40000004100 */
[-C--:B------:R-:W-:Y:S01]  /*5a30*/  FFMA R16, R20, R0.reuse, R43 ;  /* 0x0000000014107223 */ /* 0x080fe2000000002b */
[----:B------:R-:W-:Y:S02]  /*5a40*/  HADD2.F32 R20, -RZ, R6.H1_H1 ;  /* 0x30000006ff147230 */ /* 0x000fe40000004100 */
[-C--:B------:R-:W-:Y:S01]  /*5a50*/  FFMA R19, R24, R0.reuse, R19 ;  /* 0x0000000018137223 */ /* 0x080fe20000000013 */
[----:B------:R-:W-:Y:S02]  /*5a60*/  HADD2.F32 R26, -RZ, R7.H1_H1 ;  /* 0x30000007ff1a7230 */ /* 0x000fe40000004100 */
[-C--:B------:R-:W-:Y:S01]  /*5a70*/  FFMA R17, R18, R0.reuse, R17 ;  /* 0x0000000012117223 */ /* 0x080fe20000000011 */
[----:B---3--:R-:W-:Y:S02]  /*5a80*/  HADD2.F32 R24, -RZ, R8.H0_H0 ;  /* 0x20000008ff187230 */ /* 0x008fe40000004100 */
[----:B------:R-:W-:Y:S01]  /*5a90*/  FFMA R18, R20, R0, R45 ;  /* 0x0000000014127223 */ /* 0x000fe2000000002d */
[----:B------:R-:W-:-:S02]  /*5aa0*/  HADD2.F32 R28, -RZ, R9.H0_H0 ;  /* 0x20000009ff1c7230 */ /* 0x000fc40000004100 */
[-C--:B------:R-:W-:Y:S01]  /*5ab0*/  FFMA R20, R26, R0.reuse, R47 ;  /* 0x000000001a147223 */ /* 0x080fe2000000002f */
[----:B------:R-:W-:Y:S02]  /*5ac0*/  HADD2.F32 R26, -RZ, R8.H1_H1 ;  /* 0x30000008ff1a7230 */ /* 0x000fe40000004100 */
        /* <DEDUP_REMOVED lines=11> */
[----:B------:R-:W-:Y:S01]  /*5b80*/  F2FP.F16.F32.PACK_AB R25, R26, R25 ;  /* 0x000000191a19723e */ /* 0x000fe200000000ff */
[-C--:B------:R-:W-:Y:S01]  /*5b90*/  FFMA R28, R30, R0.reuse, R53 ;  /* 0x000000001e1c7223 */ /* 0x080fe20000000035 */
[----:B------:R-:W-:Y:S01]  /*5ba0*/  F2FP.F16.F32.PACK_AB R32, R14, R13 ;  /* 0x0000000d0e20723e */ /* 0x000fe200000000ff */
[----:B------:R-:W-:Y:S01]  /*5bb0*/  FFMA R30, R34, R0, R55 ;  /* 0x00000000221e7223 */ /* 0x000fe20000000037 */
[----:B------:R-:W-:-:S02]  /*5bc0*/  F2FP.F16.F32.PACK_AB R33, R16, R15 ;  /* 0x0000000f1021723e */ /* 0x000fc400000000ff */
[----:B------:R-:W-:Y:S02]  /*5bd0*/  F2FP.F16.F32.PACK_AB R34, R18, R17 ;  /* 0x000000111222723e */ /* 0x000fe400000000ff */
[----:B------:R-:W-:Y:S02]  /*5be0*/  F2FP.F16.F32.PACK_AB R35, R20, R19 ;  /* 0x000000131423723e */ /* 0x000fe400000000ff */
[----:B------:R-:W-:Y:S02]  /*5bf0*/  F2FP.F16.F32.PACK_AB R26, R28, R27 ;  /* 0x0000001b1c1a723e */ /* 0x000fe400000000ff */
[----:B------:R-:W-:Y:S01]  /*5c00*/  F2FP.F16.F32.PACK_AB R24, R24, R21 ;  /* 0x000000151818723e */ /* 0x000fe200000000ff */
[----:B------:R1:W-:Y:S01]  /*5c10*/  STSM.16.MT88.4 [R12+0x32000], R32 ;  /* 0x032000200c007844 */ /* 0x0003e20000004200 */
[----:B------:R-:W-:-:S05]  /*5c20*/  F2FP.F16.F32.PACK_AB R27, R30, R29 ;  /* 0x0000001d1e1b723e */ /* 0x000fca00000000ff */
        /* <DEDUP_REMOVED lines=11> */
[----:B------:R-:W-:Y:S02]  /*5ce0*/  UIADD3 UR9, UR45, 0x40, URZ ;  /* 0x000000402d097890 */ /* 0x000fe4000fffe03f */
[----:B------:R-:W-:Y:S01]  /*5cf0*/  UIADD3 UR8, UR43, 0x33000, URZ ;  /* 0x000330002b087890 */ /* 0x000fe2000fffe03f */
[----:B------:R-:W-:Y:S01]  /*5d00*/  UMOV UR5, UR45 ;  /* 0x0000002d00057c82 */ /* 0x000fe20008000000 */
[----:B------:R-:W-:-:S03]  /*5d10*/  UMOV UR10, UR6 ;  /* 0x00000006000a7c82 */ /* 0x000fc60008000000 */
[----:B------:R2:W-:Y:S04]  /*5d20*/  UTMASTG.2D [UR4], [UR58] ;  /* 0x000000043a0073b5 */ /* 0x0005e80008008000 */
[----:B------:R2:W-:Y:S01]  /*5d30*/  UTMASTG.2D [UR8], [UR58] ;  /* 0x000000083a0073b5 */ /* 0x0005e20008008000 */
[----:B------:R0:W-:Y:S01]  /*5d40*/  UTMACMDFLUSH ;  /* 0x00000000000079b7 */ /* 0x0001e20000000000 */
[----:B--2---:R-:W-:-:S04]  /*5d50*/  DEPBAR.LE SB0, 0x1 ;  /* 0x000080400000791a */ /* 0x004fc80000000000 */
.L_x_73:
[----:B------:R-:W-:Y:S05]  /*5d60*/  BSYNC B0 ;  /* 0x0000000000007941 */ /* 0x000fea0003800000 */
.L_x_72:
[----:B------:R-:W-:Y:S06]  /*5d70*/  BAR.SYNC.DEFER_BLOCKING 0x1, 0x100 ;  /* 0x0044000000007b1d */ /* 0x000fec0000010000 */
[----:B------:R-:W-:Y:S05]  /*5d80*/  @!P1 BRA `(.L_x_74) ;  /* 0x0000000000049947 */ /* 0x000fea0003800000 */
[----:B------:R-:W-:Y:S01]  /*5d90*/  BPT.TRAP 0x1 ;  /* 0x000000040000795c */ /* 0x000fe20000300000 */
.L_x_74:
[----:B------:R-:W-:-:S04]  /*5da0*/  ULEA UR4, UR55, UR43, 0x3 ;  /* 0x0000002b37047291 */ /* 0x000fc8000f8e183f */
[----:B------:R-:W-:-:S04]  /*5db0*/  UIADD3 UR4, UR4, 0x384d0, URZ ;  /* 0x000384d004047890 */ /* 0x000fc8000fffe03f */
[----:B------:R-:W-:-:S09]  /*5dc0*/  UPRMT UR4, UR42, 0x654, UR4 ;  /* 0x000006542a047896 */ /* 0x000fd20008000004 */
[----:B------:R-:W-:Y:S01]  /*5dd0*/  SYNCS.ARRIVE.TRANS64.RED.A1T0 RZ, [UR4], RZ ;  /* 0x000000ffffff79a7 */ /* 0x000fe20008100404 */
[----:B------:R-:W-:Y:S05]  /*5de0*/  @!P1 BRA `(.L_x_75) ;  /* 0x0000000000049947 */ /* 0x000fea0003800000 */
[----:B------:R-:W-:Y:S01]  /*5df0*/  BPT.TRAP 0x1 ;  /* 0x000000040000795c */ /* 0x000fe20000300000 */
.L_x_75:
[----:B------:R-:W2:Y:S01]  /*5e00*/  SYNCS.PHASECHK.TRANS64.TRYWAIT P3, [UR43+0x384c0], R3 ;  /* 0x0384c003ff0075a7 */ /* 0x000ea2000806016b */
[----:B------:R-:W-:Y:S04]  /*5e10*/  BSSY B0, `(.L_x_76) ;  /* 0x0000002000007945 */ /* 0x000fe80003800000 */
[----:B--2---:R-:W-:Y:S05]  /*5e20*/  @!P3 BRA `(.L_x_77) ;  /* 0x0000006c0054b947 */ /* 0x004fea0003800000 */
.L_x_229:
[----:B------:R-:W-:Y:S05]  /*5e30*/  BSYNC B0 ;  /* 0x0000000000007941 */ /* 0x000fea0003800000 */
.L_x_76:
        /* <DEDUP_REMOVED lines=81> */
.L_x_79:
[----:B------:R-:W-:Y:S05]  /*6350*/  BSYNC B0 ;  /* 0x0000000000007941 */ /* 0x000fea0003800000 */
.L_x_78:
[----:B------:R-:W-:Y:S06]  /*6360*/  BAR.SYNC.DEFER_BLOCKING 0x1, 0x100 ;  /* 0x0044000000007b1d */ /* 0x000fec0000010000 */
[----:B------:R-:W-:Y:S05]  /*6370*/  @!P1 BRA `(.L_x_80) ;  /* 0x0000000000049947 */ /* 0x000fea0003800000 */
[----:B------:R-:W-:Y:S01]  /*6380*/  BPT.TRAP 0x1 ;  /* 0x000000040000795c */ /* 0x000fe20000300000 */
.L_x_80:
[----:B------:R-:W-:-:S04]  /*6390*/  UIADD3 UR55, UR55, 0x1, URZ ;  /* 0x0000000137377890 */ /* 0x000fc8000fffe03f */
[----:B------:R-:W-:-:S04]  /*63a0*/  UISETP.NE.AND UP0, UPT, UR55, 0x4, UPT ;  /* 0x000000043700788c */ /* 0x000fc8000bf05270 */
[----:B------:R-:W-:-:S04]  /*63b0*/  USEL UR55, UR55, URZ, UP0 ;  /* 0x0000003f37377287 */ /* 0x000fc80008000000 */
[----:B------:R-:W-:-:S04]  /*63c0*/  ULEA UR4, UR55, UR43, 0x3 ;  /* 0x0000002b37047291 */ /* 0x000fc8000f8e183f */
[----:B------:R-:W-:-:S04]  /*63d0*/  UIADD3 UR4, UR4, 0x384d0, URZ ;  /* 0x000384d004047890 */ /* 0x000fc8000fffe03f */
[----:B------:R-:W-:-:S09]  /*63e0*/  UPRMT UR4, UR42, 0x654, UR4 ;  /* 0x000006542a047896 */ /* 0x000fd20008000004 */
[----:B------:R-:W-:Y:S01]  /*63f0*/  SYNCS.ARRIVE.TRANS64.RED.A1T0 RZ, [UR4], RZ ;  /* 0x000000ffffff79a7 */ /* 0x000fe20008100404 */
[----:B------:R-:W-:Y:S05]  /*6400*/  @!P1 BRA `(.L_x_81) ;  /* 0x0000000000049947 */ /* 0x000fea0003800000 */
[----:B------:R-:W-:Y:S01]  /*6410*/  BPT.TRAP 0x1 ;  /* 0x000000040000795c */ /* 0x000fe20000300000 */
.L_x_81:
[----:B------:R-:W2:Y:S01]  /*6420*/  SYNCS.PHASECHK.TRANS64.TRYWAIT P3, [UR43+0x384c8], R3 ;  /* 0x0384c803ff0075a7 */ /* 0x000ea2000806016b */
[----:B------:R-:W-:Y:S04]  /*6430*/  BSSY B0, `(.L_x_82) ;  /* 0x0000002000007945 */ /* 0x000fe80003800000 */
[----:B--2---:R-:W-:Y:S05]  /*6440*/  @!P3 BRA `(.L_x_83) ;  /* 0x0000006400e4b947 */ /* 0x004fea0003800000 */
.L_x_230:
[----:B------:R-:W-:Y:S05]  /*6450*/  BSYNC B0 ;  /* 0x0000000000007941 */ /* 0x000fea0003800000 */
.L_x_82:
[----:B------:R-:W-:Y:S05]  /*6460*/  @P2 WARPSYNC.ALL ;  /* 0x0000000000002948 */ /* 0x000fea0003800000 */
[----:B------:R-:W3:Y:S01]  /*6470*/  @P2 LDSM.16.MT88.4 R4, [R12+0x36000] ;  /* 0x036000000c04283b */ /* 0x000ee20000004200 */
[-C--:B------:R-:W-:Y:S01]  /*6480*/  FMUL R80, R80, R2.reuse ;  /* 0x0000000250507220 */ /* 0x080fe20000400000 */
[-C--:B-1----:R-:W-:Y:S01]  /*6490*/  FMUL R24, R81, R2.reuse ;  /* 0x0000000251187220 */ /* 0x082fe20000400000 */
[-C--:B------:R-:W-:Y:S01]  /*64a0*/  FMUL R72, R72, R2.reuse ;  /* 0x0000000248487220 */ /* 0x080fe20000400000 */
[----:B------:R-:W1:Y:S01]  /*64b0*/  @P2 LDSM.16.MT88.4 R8, [R12+0x36800] ;  /* 0x036800000c08283b */ /* 0x000e620000004200 */
[-C--:B--2---:R-:W-:Y:S01]  /*64c0*/  FMUL R14, R73, R2.reuse ;  /* 0x00000002490e7220 */ /* 0x084fe20000400000 */
[-C--:B------:R-:W-:Y:S01]  /*64d0*/  FMUL R74, R74, R2.reuse ;  /* 0x000000024a4a7220 */ /* 0x080fe20000400000 */
        /* <DEDUP_REMOVED lines=10> */
[----:B------:R-:W-:Y:S01]  /*6580*/  FMUL R2, R87, R2 ;  /* 0x0000000257027220 */ /* 0x000fe20000400000 */
[----:B------:R-:W-:Y:S05]  /*6590*/  WARPSYNC.ALL ;  /* 0x0000000000007948 */ /* 0x000fea0003800000 */
[----:B------:R-:W-:Y:S01]  /*65a0*/  BSSY B0, `(.L_x_84) ;  /* 0x000003c000007945 */ /* 0x000fe20003800000 */
[----:B---3--:R-:W-:-:S02]  /*65b0*/  HADD2.F32 R15, -RZ, R5.H0_H0 ;  /* 0x20000005ff0f7230 */ /* 0x008fc40000004100 */
[----:B------:R-:W-:Y:S02]  /*65c0*/  HADD2.F32 R21, -RZ, R7.H0_H0 ;  /* 0x20000007ff157230 */ /* 0x000fe40000004100 */
[--C-:B-1----:R-:W-:Y:S02]  /*65d0*/  HADD2.F32 R25, -RZ, R8.reuse.H0_H0 ;  /* 0x20000008ff197230 */ /* 0x102fe40000004100 */
        /* <DEDUP_REMOVED lines=11> */
[--C-:B------:R-:W-:Y:S02]  /*6690*/  HADD2.F32 R17, -RZ, R6.reuse.H0_H0 ;  /* 0x20000006ff117230 */ /* 0x100fe40000004100 */
[----:B------:R-:W-:Y:S01]  /*66a0*/  FFMA R14, R13, R0, R14 ;  /* 0x000000000d0e7223 */ /* 0x000fe2000000000e */
[----:B------:R-:W-:-:S02]  /*66b0*/  HADD2.F32 R19, -RZ, R6.H1_H1 ;  /* 0x30000006ff137230 */ /* 0x000fc40000004100 */
        /* <DEDUP_REMOVED lines=40> */
[----:B------:R2:W-:Y:S02]  /*6940*/  UTMASTG.2D [UR8], [UR58] ;  /* 0x000000083a0073b5 */ /* 0x0005e40008008000 */
[----:B--2---:R0:W-:Y:S02]  /*6950*/  UTMACMDFLUSH ;  /* 0x00000000000079b7 */ /* 0x0041e40000000000 */
.L_x_85:
[----:B------:R-:W-:Y:S05]  /*6960*/  BSYNC B0 ;  /* 0x0000000000007941 */ /* 0x000fea0003800000 */
.L_x_84:
[----:B------:R-:W-:Y:S04]  /*6970*/  BSSY B0, `(.L_x_86) ;  /* 0x0000003000007945 */ /* 0x000fe80003800000 */
[----:B------:R-:W-:Y:S05]  /*6980*/  @!P0 BRA `(.L_x_87) ;  /* 0x0000000000048947 */ /* 0x000fea0003800000 */
[----:B------:R-:W-:-:S04]  /*6990*/  DEPBAR.LE SB0, 0x1 ;  /* 0x000080400000791a */ /* 0x000fc80000000000 */
.L_x_87:
[----:B------:R-:W-:Y:S05]  /*69a0*/  BSYNC B0 ;  /* 0x0000000000007941 */ /* 0x000fea0003800000 */
.L_x_86:
[----:B------:R-:W-:Y:S06]  /*69b0*/  BAR.SYNC.DEFER_BLOCKING 0x1, 0x100 ;  /* 0x0044000000007b1d */ /* 0x000fec0000010000 */
[----:B------:R-:W-:Y:S05]  /*69c0*/  @!P1 BRA `(.L_x_88) ;  /* 0x0000000000049947 */ /* 0x000fea0003800000 */
[----:B------:R-:W-:Y:S01]  /*69d0*/  BPT.TRAP 0x1 ;  /* 0x000000040000795c */ /* 0x000fe20000300000 */
.L_x_88:
[----:B------:R-:W-:Y:S02]  /*69e0*/  UIADD3 UR4, UR55, 0x1, URZ ;  /* 0x0000000137047890 */ /* 0x000fe4000fffe03f */
[----:B------:R-:W-:Y:S02]  /*69f0*/  UISETP.NE.AND UP1, UPT, UR47, 0x3, UPT ;  /* 0x000000032f00788c */ /* 0x000fe4000bf25270 */
[----:B------:R-:W-:-:S04]  /*6a00*/  UISETP.NE.AND UP0, UPT, UR4, 0x4, UPT ;  /* 0x000000040400788c */ /* 0x000fc8000bf05270 */
[----:B------:R-:W-:Y:S01]  /*6a10*/  USEL UR4, UR4, URZ, UP0 ;  /* 0x0000003f04047287 */ /* 0x000fe20008000000 */
[----:B------:R-:W-:-:S03]  /*6a20*/  PLOP3.LUT P2, PT, PT, PT, UP1, 0x80, 0x0 ;  /* 0x000000000000781c */ /* 0x000fc60003f4f018 */
[----:B------:R-:W-:Y:S02]  /*6a30*/  ULEA UR5, UR4, UR43, 0x3 ;  /* 0x0000002b04057291 */ /* 0x000fe4000f8e183f */
[----:B------:R-:W-:Y:S02]  /*6a40*/  UIADD3 UR4, UR4, 0x1, URZ ;  /* 0x0000000104047890 */ /* 0x000fe4000fffe03f */
[----:B------:R-:W-:Y:S02]  /*6a50*/  UIADD3 UR5, UR5, 0x384d0, URZ ;  /* 0x000384d005057890 */ /* 0x000fe4000fffe03f */
[----:B------:R-:W-:Y:S02]  /*6a60*/  UISETP.NE.AND UP0, UPT, UR4, 0x4, UPT ;  /* 0x000000040400788c */ /* 0x000fe4000bf05270 */
[----:B------:R-:W-:Y:S02]  /*6a70*/  UPRMT UR5, UR42, 0x654, UR5 ;  /* 0x000006542a057896 */ /* 0x000fe40008000005 */
[----:B------:R-:W-:-:S07]  /*6a80*/  USEL UR55, UR4, URZ, UP0 ;  /* 0x0000003f04377287 */ /* 0x000fce0008000000 */
[----:B------:R-:W-:Y:S01]  /*6a90*/  SYNCS.ARRIVE.TRANS64.RED.A1T0 RZ, [UR5], RZ ;  /* 0x000000ffffff79a7 */ /* 0x000fe20008100405 */
[----:B------:R-:W-:Y:S05]  /*6aa0*/  @!P2 BRA `(.L_x_89) ;  /* 0x000000000004a947 */ /* 0x000fea0003800000 */
[----:B------:R-:W-:Y:S01]  /*6ab0*/  BPT.TRAP 0x1 ;  /* 0x000000040000795c */ /* 0x000fe20000300000 */
.L_x_89:
[----:B------:R-:W-:Y:S01]  /*6ac0*/  ULEA UR4, UR38, UR43, 0x3 ;  /* 0x0000002b26047291 */ /* 0x000fe2000f8e183f */
[----:B------:R-:W-:-:S08]  /*6ad0*/  SHF.L.U32 R0, R93, 0x1f, RZ ;  /* 0x0000001f5d007819 */ /* 0x000fd000000006ff */
[----:B------:R-:W2:Y:S02]  /*6ae0*/  SYNCS.PHASECHK.TRANS64.TRYWAIT P0, [UR4+0x38400], R0 ;  /* 0x03840000ff0075a7 */ /* 0x000ea40008000144 */
[----:B--2---:R-:W-:Y:S05]  /*6af0*/  @!P0 BRA `(.L_x_90) ;  /* 0x0000006000508947 */ /* 0x004fea0003800000 */
.L_x_231:
[----:B------:R-:W-:-:S09]  /*6b00*/  ULEA UR5, UR38, UR43, 0x4 ;  /* 0x0000002b26057291 */ /* 0x000fd2000f8e203f */
[----:B------:R-:W3:Y:S01]  /*6b10*/  LDS.128 R16, [UR5+0x38500] ;  /* 0x03850005ff107984 */ /* 0x000ee20008000c00 */
[----:B------:R-:W-:Y:S01]  /*6b20*/  @!PT LDS RZ, [RZ] ;  /* 0x00000000fffff984 */ /* 0x000fe20000000800 */
[----:B------:R-:W-:Y:S01]  /*6b30*/  @!PT LDS RZ, [RZ] ;  /* 0x00000000fffff984 */ /* 0x000fe20000000800 */
[----:B------:R-:W-:Y:S01]  /*6b40*/  @!PT LDS RZ, [RZ] ;  /* 0x00000000fffff984 */ /* 0x000fe20000000800 */
[----:B------:R-:W-:Y:S01]  /*6b50*/  @!PT LDS RZ, [RZ] ;  /* 0x00000000fffff984 */ /* 0x000fe20000000800 */
[----:B------:R4:W-:Y:S06]  /*6b60*/  MEMBAR.ALL.CTA ;  /* 0x0000000000007992 */ /* 0x0009ec0000008000 */
[----:B----4-:R-:W4:Y:S01]  /*6b70*/  FENCE.VIEW.ASYNC.S ;  /* 0x00000000000073c6 */ /* 0x010f220000000000 */
[----:B------:R-:W-:Y:S05]  /*6b80*/  @!P2 BRA `(.L_x_91) ;  /* 0x000000000004a947 */ /* 0x000fea0003800000 */
[----:B------:R-:W-:Y:S01]  /*6b90*/  BPT.TRAP 0x1 ;  /* 0x000000040000795c */ /* 0x000fe20000300000 */
.L_x_91:
[----:B---3--:R-:W-:Y:S01]  /*6ba0*/  ISETP.NE.AND P0, PT, R19, RZ, PT ;  /* 0x000000ff1300720c */ /* 0x008fe20003f05270 */
[----:B------:R-:W-:Y:S01]  /*6bb0*/  UIADD3 UR4, UR4, 0x38440, URZ ;  /* 0x0003844004047890 */ /* 0x000fe2000fffe03f */
[CC--:B------:R-:W-:Y:S02]  /*6bc0*/  ISETP.NE.AND P2, PT, R91.reuse, R18.reuse, PT ;  /* 0x000000125b00720c */ /* 0x0c0fe40003f45270 */
[----:B------:R-:W-:Y:S01]  /*6bd0*/  ISETP.EQ.OR P0, PT, R91, R18, !P0 ;  /* 0x000000125b00720c */ /* 0x000fe20004702670 */
[----:B------:R-:W-:-:S09]  /*6be0*/  UPRMT UR4, UR42, 0x654, UR4 ;  /* 0x000006542a047896 */ /* 0x000fd20008000004 */
[----:B----4-:R-:W-:Y:S03]  /*6bf0*/  SYNCS.ARRIVE.TRANS64.RED.A1T0 RZ, [UR4], RZ ;  /* 0x000000ffffff79a7 */ /* 0x010fe60008100404 */
[----:B------:R-:W-:Y:S05]  /*6c00*/  @P0 BRA `(.L_x_92) ;  /* 0x0000000000fc0947 */ /* 0x000fea0003800000 */
[----:B------:R-:W-:-:S13]  /*6c10*/  ISETP.NE.AND P0, PT, RZ, UR54, PT ;  /* 0x00000036ff007c0c */ /* 0x000fda000bf05270 */
[----:B------:R-:W-:Y:S05]  /*6c20*/  @P0 BRA `(.L_x_92) ;  /* 0x0000000000f40947 */ /* 0x000fea0003800000 */
[----:B--2---:R-:W2:Y:S01]  /*6c30*/  S2R R0, SR_LANEID ;  /* 0x0000000000007919 */ /* 0x004ea20000000000 */
[----:B------:R-:W-:Y:S01]  /*6c40*/  ELECT P0, URZ, PT ;  /* 0x00000000003f782f */ /* 0x000fe20003800000 */
[----:B------:R-:W-:Y:S01]  /*6c50*/  BSSY B0, `(.L_x_93) ;  /* 0x000002f000007945 */ /* 0x000fe20003800000 */
[----:B--2---:R-:W-:-:S11]  /*6c60*/  IMAD.SHL.U32 R15, R0, 0x4, RZ ;  /* 0x00000004000f7824 */ /* 0x004fd600078e00ff */
[----:B------:R-:W-:Y:S05]  /*6c70*/  @!P0 BRA `(.L_x_94) ;  /* 0x0000000000b08947 */ /* 0x000fea0003800000 */
[----:B------:R-:W-:Y:S01]  /*6c80*/  IMAD.SHL.U32 R0, R18, 0x8, RZ ;  /* 0x0000000812007824 */ /* 0x000fe200078e00ff */
[----:B------:R-:W-:Y:S01]  /*6c90*/  SHF.R.S32.HI R3, RZ, 0x1f, R18 ;  /* 0x0000001fff037819 */ /* 0x000fe20000011412 */
[----:B------:R-:W-:-:S03]  /*6ca0*/  ULDC.64 UR4, c[0x0][0x820] ;  /* 0x0002080000047ab9 */ /* 0x000fc60000000a00 */
[----:B------:R-:W-:Y:S02]  /*6cb0*/  SHF.L.U64.HI R8, R18, 0x3, R3 ;  /* 0x0000000312087819 */ /* 0x000fe40000010203 */
[----:B-1----:R-:W-:Y:S01]  /*6cc0*/  IADD3 R4, P0, R0, UR4, RZ ;  /* 0x0000000400047c10 */ /* 0x002fe2000ff1e0ff */
[----:B------:R-:W1:Y:S03]  /*6cd0*/  LDC.64 R2, c[0x0][0x290] ;  /* 0x0000a400ff027b82 */ /* 0x000e660000000a00 */
[----:B------:R-:W-:Y:S01]  /*6ce0*/  IADD3.X R5, R8, UR5, RZ, P0, !PT ;  /* 0x0000000508057c10 */ /* 0x000fe200087fe4ff */
[----:B------:R-:W-:-:S05]  /*6cf0*/  ULDC.64 UR4, c[0x0][0x818] ;  /* 0x0002060000047ab9 */ /* 0x000fca0000000a00 */
[----:B------:R-:W2:Y:S01]  /*6d00*/  LDG.E.64 R4, desc[UR56][R4.64] ;  /* 0x0000003804047981 */ /* 0x000ea2000c1e1b00 */
[----:B-1----:R-:W-:Y:S01]  /*6d10*/  IMAD.WIDE R6, R18, 0xc, R2 ;  /* 0x0000000c12067825 */ /* 0x002fe200078e0202 */
[----:B------:R-:W-:Y:S02]  /*6d20*/  IADD3 R2, P0, R0, UR4, RZ ;  /* 0x0000000400027c10 */ /* 0x000fe4000ff1e0ff */
[----:B------:R-:W1:Y:S02]  /*6d30*/  LDS R0, [UR49+0x1c] ;  /* 0x00001c31ff007984 */ /* 0x000e640008000800 */
[----:B------:R-:W-:Y:S02]  /*6d40*/  IADD3.X R3, R8, UR5, RZ, P0, !PT ;  /* 0x0000000508037c10 */ /* 0x000fe400087fe4ff */
[----:B------:R-:W3:Y:S04]  /*6d50*/  LDG.E R12, desc[UR56][R6.64] ;  /* 0x00000038060c7981 */ /* 0x000ee8000c1e1900 */
[----:B------:R4:W5:Y:S04]  /*6d60*/  LDG.E R13, desc[UR56][R6.64+0x4] ;  /* 0x00000438060d7981 */ /* 0x000968000c1e1900 */
[----:B------:R-:W5:Y:S01]  /*6d70*/  LDG.E.64 R2, desc[UR56][R2.64] ;  /* 0x0000003802027981 */ /* 0x000f62000c1e1b00 */
[----:B------:R-:W-:-:S03]  /*6d80*/  IMAD.U32 R8, RZ, RZ, UR49 ;  /* 0x00000031ff087e24 */ /* 0x000fc6000f8e00ff */
[----:B------:R-:W-:Y:S02]  /*6d90*/  STS [UR49+0x30], RZ ;  /* 0x000030ffff007988 */ /* 0x000fe40008000831 */
[----:B------:R-:W-:Y:S02]  /*6da0*/  SHF.R.U64 R8, R8, 0x4, RZ ;  /* 0x0000000408087819 */ /* 0x000fe400000012ff */
[----:B----4-:R-:W-:-:S03]  /*6db0*/  CS2R R6, SRZ ;  /* 0x0000000000067805 */ /* 0x010fc6000001ff00 */
[----:B------:R-:W-:Y:S04]  /*6dc0*/  STS [UR49+0x10], R8 ;  /* 0x00001008ff007988 */ /* 0x000fe80008000831 */
[----:B------:R-:W-:Y:S01]  /*6dd0*/  STS [UR49+0x14], R8 ;  /* 0x00001408ff007988 */ /* 0x000fe20008000831 */
[C---:B--2---:R-:W-:Y:S01]  /*6de0*/  SHF.L.U64.HI R11, R4.reuse, 0x1, R5 ;  /* 0x00000001040b7819 */ /* 0x044fe20000010205 */
[----:B------:R-:W-:-:S03]  /*6df0*/  IMAD.SHL.U32 R10, R4, 0x2, RZ ;  /* 0x00000002040a7824 */ /* 0x000fc600078e00ff */
[----:B------:R-:W-:Y:S02]  /*6e00*/  LOP3.LUT R11, R11, 0x1fffffff, RZ, 0xc0, !PT ;  /* 0x1fffffff0b0b7812 */ /* 0x000fe400078ec0ff */
[----:B------:R-:W-:Y:S02]  /*6e10*/  LOP3.LUT R10, R10, 0xfffffffe, RZ, 0xc0, !PT ;  /* 0xfffffffe0a0a7812 */ /* 0x000fe400078ec0ff */
[--C-:B------:R-:W-:Y:S02]  /*6e20*/  SHF.R.U32.HI R5, RZ, 0x4, R11.reuse ;  /* 0x00000004ff057819 */ /* 0x100fe4000001160b */
[----:B------:R-:W-:Y:S02]  /*6e30*/  SHF.R.U64 R10, R10, 0x4, R11 ;  /* 0x000000040a0a7819 */ /* 0x000fe4000000120b */
[----:B-1----:R-:W-:-:S03]  /*6e40*/  LOP3.LUT R0, R0, 0xf, R5, 0xb8, !PT ;  /* 0x0000000f00007812 */ /* 0x002fc600078eb805 */
[----:B------:R-:W-:Y:S04]  /*6e50*/  STS [UR49+0xc], R10 ;  /* 0x00000c0aff007988 */ /* 0x000fe80008000831 */
[----:B------:R-:W-:Y:S01]  /*6e60*/  STS [UR49+0x1c], R0 ;  /* 0x00001c00ff007988 */ /* 0x000fe20008000831 */
[----:B---3--:R-:W-:-:S03]  /*6e70*/  VIADD R4, R12, 0xffffffff ;  /* 0xffffffff0c047836 */ /* 0x008fc60000000000 */
[----:B------:R-:W1:Y:S04]  /*6e80*/  LDS R5, [UR49+0x1c] ;  /* 0x00001c31ff057984 */ /* 0x000e680008000800 */
[----:B-----5:R-:W-:Y:S01]  /*6e90*/  STS.64 [UR49], R2 ;  /* 0x00000002ff007988 */ /* 0x020fe20008000a31 */
[----:B-1----:R-:W-:-:S05]  /*6ea0*/  LOP3.LUT R5, R5, 0xf0, RZ, 0xb8, !PT ;  /* 0x000000f005057812 */ /* 0x002fca00078eb8ff */
[----:B------:R1:W-:Y:S04]  /*6eb0*/  STS [UR49+0x1c], R5 ;  /* 0x00001c05ff007988 */ /* 0x0003e80008000831 */
[----:B------:R-:W2:Y:S01]  /*6ec0*/  LDS R9, [UR49+0x1c] ;  /* 0x00001c31ff097984 */ /* 0x000ea20008000800 */
[----:B-1----:R-:W-:-:S05]  /*6ed0*/  VIADD R5, R13, 0xffffffff ;  /* 0xffffffff0d057836 */ /* 0x002fca0000000000 */
[----:B------:R-:W-:Y:S01]  /*6ee0*/  STS.128 [UR49+0x20], R4 ;  /* 0x00002004ff007988 */ /* 0x000fe20008000c31 */
[----:B--2---:R-:W-:-:S05]  /*6ef0*/  LOP3.LUT R9, R9, 0xf00, RZ, 0xb8, !PT ;  /* 0x00000f0009097812 */ /* 0x004fca00078eb8ff */
[----:B------:R-:W-:Y:S04]  /*6f00*/  STS.64 [UR49+0x18], R8 ;  /* 0x00001808ff007988 */ /* 0x000fe80008000a31 */
[----:B------:R-:W1:Y:S02]  /*6f10*/  LDS R14, [UR49+0x1c] ;  /* 0x00001c31ff0e7984 */ /* 0x000e640008000800 */
[----:B-1----:R-:W-:-:S05]  /*6f20*/  LOP3.LUT R0, R14, 0xf000, RZ, 0xb8, !PT ;  /* 0x0000f0000e007812 */ /* 0x002fca00078eb8ff */
[----:B------:R2:W-:Y:S02]  /*6f30*/  STS [UR49+0x1c], R0 ;  /* 0x00001c00ff007988 */ /* 0x0005e40008000831 */
.L_x_94:
[----:B------:R-:W-:Y:S05]  /*6f40*/  BSYNC B0 ;  /* 0x0000000000007941 */ /* 0x000fea0003800000 */
.L_x_93:
[----:B------:R-:W-:Y:S01]  /*6f50*/  NOP ;  /* 0x0000000000007918 */ /* 0x000fe20000000000 */
[----:B-1----:R1:W3:Y:S01]  /*6f60*/  LDS R5, [R15+UR49] ;  /* 0x000000310f057984 */ /* 0x0022e20008000800 */
[----:B------:R-:W-:Y:S02]  /*6f70*/  ELECT P0, URZ, PT ;  /* 0x00000000003f782f */ /* 0x000fe40003800000 */
[----:B------:R-:W-:Y:S01]  /*6f80*/  IADD3 R2, P3, R15, UR58, RZ ;  /* 0x0000003a0f027c10 */ /* 0x000fe2000ff7e0ff */
[----:B------:R-:W-:Y:S04]  /*6f90*/  BSSY B0, `(.L_x_95) ;  /* 0x0000005000007945 */ /* 0x000fe80003800000 */
[----:B------:R-:W-:-:S06]  /*6fa0*/  IMAD.X R3, RZ, RZ, UR59, P3 ;  /* 0x0000003bff037e24 */ /* 0x000fcc00098e06ff */
[----:B-1----:R-:W-:Y:S05]  /*6fb0*/  @!P0 BRA `(.L_x_96) ;  /* 0x0000000000088947 */ /* 0x002fea0003800000 */
[----:B------:R0:W-:Y:S01]  /*6fc0*/  UTMACMDFLUSH ;  /* 0x00000000000079b7 */ /* 0x0001e20000000000 */
[----:B------:R-:W-:-:S04]  /*6fd0*/  DEPBAR.LE SB0, 0x0 ;  /* 0x000080000000791a */ /* 0x000fc80000000000 */
.L_x_96:
[----:B------:R-:W-:Y:S05]  /*6fe0*/  BSYNC B0 ;  /* 0x0000000000007941 */ /* 0x000fea0003800000 */
.L_x_95:
[----:B---3--:R3:W5:Y:S02]  /*6ff0*/  ATOMG.E.EXCH.STRONG.GPU PT, RZ, [R2], R5 ;  /* 0x0000000502ff73a8 */ /* 0x00876400041ee100 */
.L_x_92:
[----:B------:R-:W-:Y:S01]  /*7000*/  UIMAD.WIDE.U32 UR4, UR60, -0x55555555, URZ ;  /* 0xaaaaaaab3c0478a5 */ /* 0x000fe2000f8e003f */
[----:B------:R-:W-:Y:S01]  /*7010*/  ISETP.NE.AND P0, PT, R19, RZ, PT ;  /* 0x000000ff1300720c */ /* 0x000fe20003f05270 */
[----:B------:R-:W-:Y:S01]  /*7020*/  UIADD3 UR38, UR38, 0x1, URZ ;  /* 0x0000000126267890 */ /* 0x000fe2000fffe03f */
[----:B--2---:R-:W-:Y:S01]  /*7030*/  SEL R0, RZ, 0x1, !P2 ;  /* 0x00000001ff007807 */ /* 0x004fe20005000000 */
[----:B------:R-:W-:Y:S02]  /*7040*/  USHF.R.U32.HI UR4, URZ, 0x1, UR5 ;  /* 0x000000013f047899 */ /* 0x000fe40008011605 */
[----:B------:R-:W-:Y:S02]  /*7050*/  UISETP.NE.AND UP0, UPT, UR38, 0x8, UPT ;  /* 0x000000082600788c */ /* 0x000fe4000bf05270 */
[----:B------:R-:W-:Y:S02]  /*7060*/  UIMAD UR9, UR4, -0x3, UR60 ;  /* 0xfffffffd040978a4 */ /* 0x000fe4000f8e023c */
[----:B------:R-:W-:-:S02]  /*7070*/  USEL UR4, URZ, 0x1, UP0 ;  /* 0x000000013f047887 */ /* 0x000fc40008000000 */
[----:B------:R-:W-:Y:S02]  /*7080*/  UIADD3 UR36, UR36, 0x4, URZ ;  /* 0x0000000424247890 */ /* 0x000fe4000fffe03f */
[----:B------:R-:W-:Y:S02]  /*7090*/  USEL UR38, UR38, URZ, UP0 ;  /* 0x0000003f26267287 */ /* 0x000fe40008000000 */
[----:B------:R-:W-:Y:S01]  /*70a0*/  LOP3.LUT R93, R93, UR4, RZ, 0x3c, !PT ;  /* 0x000000045d5d7c12 */ /* 0x000fe2000f8e3cff */
[----:B------:R-:W-:Y:S09]  /*70b0*/  @P0 BRA `(.L_x_97) ;  /* 0xffffffc800440947 */ /* 0x000ff2000383ffff */
[----:B------:R-:W-:-:S04]  /*70c0*/  DEPBAR.LE SB0, 0x0 ;  /* 0x000080000000791a */ /* 0x000fc80000000000 */
[----:B------:R-:W-:Y:S05]  /*70d0*/  @!P1 BRA `(.L_x_98) ;  /* 0x0000000000049947 */ /* 0x000fea0003800000 */
[----:B------:R-:W-:Y:S01]  /*70e0*/  BPT.TRAP 0x1 ;  /* 0x000000040000795c */ /* 0x000fe20000300000 */
.L_x_98:
[----:B------:R-:W-:-:S04]  /*70f0*/  ULEA UR43, UR55, UR43, 0x3 ;  /* 0x0000002b372b7291 */ /* 0x000fc8000f8e183f */
[----:B------:R-:W-:-:S04]  /*7100*/  UIADD3 UR43, UR43, 0x384d0, URZ ;  /* 0x000384d02b2b7890 */ /* 0x000fc8000fffe03f */
[----:B------:R-:W-:-:S09]  /*7110*/  UPRMT UR43, UR42, 0x654, UR43 ;  /* 0x000006542a2b7896 */ /* 0x000fd2000800002b */
[----:B-----5:R-:W-:Y:S01]  /*7120*/  SYNCS.ARRIVE.TRANS64.RED.A1T0 RZ, [UR43], RZ ;  /* 0x000000ffffff79a7 */ /* 0x020fe2000810042b */
[----:B------:R-:W-:Y:S05]  /*7130*/  EXIT ;  /* 0x000000000000794d */ /* 0x000fea0003800000 */
.L_x_23:
[----:B------:R-:W-:-:S08]  /*7140*/  NOP ;  /* 0x0000000000007918 */ /* 0x000fd00000000000 */
[----:B----45:R-:W1:-:S00]  /*7150*/  USETMAXREG.DEALLOC.CTAPOOL 0x28 ;  /* 0x00000028000079c8 */ /* 0x030e4000080e0500 */
[----:B------:R-:W-:-:S06]  /*7160*/  UISETP.NE.AND UP1, UPT, UR54, 0x3, UPT ;  /* 0x000000033600788c */ /* 0x000fcc000bf25270 */
[----:B------:R-:W-:-:S13]  /*7170*/  PLOP3.LUT P1, PT, PT, PT, UP1, 0x80, 0x0 ;  /* 0x000000000000781c */ /* 0x000fda0003f2f018 */
[----:B-1----:R-:W-:Y:S05]  /*7180*/  @!P1 BRA `(.L_x_99) ;  /* 0x0000003400389947 */ /* 0x002fea0003800000 */
[----:B------:R-:W-:-:S13]  /*7190*/  ISETP.NE.AND P0, PT, RZ, UR54, PT ;  /* 0x00000036ff007c0c */ /* 0x000fda000bf05270 */
[----:B------:R-:W-:Y:S05]  /*71a0*/  @!P0 BRA `(.L_x_100) ;  /* 0x0000001800208947 */ /* 0x000fea0003800000 */
[----:B------:R-:W-:-:S06]  /*71b0*/  UISETP.NE.AND UP0, UPT, UR54, 0x2, UPT ;  /* 0x000000023600788c */ /* 0x000fcc000bf05270 */
[----:B------:R-:W-:-:S13]  /*71c0*/  PLOP3.LUT P0, PT, PT, PT, UP0, 0x80, 0x0 ;  /* 0x000000000000781c */ /* 0x000fda0003f0f008 */
[----:B--2---:R-:W-:Y:S05]  /*71d0*/  @P0 EXIT ;  /* 0x000000000000094d */ /* 0x004fea0003800000 */
[----:B------:R-:W1:Y:S01]  /*71e0*/  S2UR UR4, SR_CTAID.Y ;  /* 0x00000000000479c3 */ /* 0x000e620000002600 */
[----:B------:R-:W-:Y:S01]  /*71f0*/  ELECT P0, URZ, PT ;  /* 0x00000000003f782f */ /* 0x000fe20003800000 */
[----:B------:R-:W-:Y:S01]  /*7200*/  BSSY B0, `(.L_x_101) ;  /* 0x000001d000007945 */ /* 0x000fe20003800000 */
[----:B-1----:R-:W-:-:S11]  /*7210*/  UIMAD UR4, UR4, UR39, UR40 ;  /* 0x00000027040472a4 */ /* 0x002fd6000f8e0228 */
[----:B------:R-:W-:Y:S05]  /*7220*/  @!P0 BRA `(.L_x_102) ;  /* 0x0000000000688947 */ /* 0x000fea0003800000 */
[----:B------:R-:W1:Y:S01]  /*7230*/  LDC.64 R4, c[0x0][0x600] ;  /* 0x00018000ff047b82 */ /* 0x000e620000000a00 */
[----:B------:R-:W-:Y:S02]  /*7240*/  UMOV UR5, 0x400 ;  /* 0x0000040000057882 */ /* 0x000fe40000000000 */
[----:B------:R-:W-:-:S05]  /*7250*/  ULEA UR5, UR41, UR5, 0x18 ;  /* 0x0000000529057291 */ /* 0x000fca000f8ec03f */
[----:B------:R-:W1:Y:S08]  /*7260*/  LDC.64 R6, c[0x0][0x608] ;  /* 0x00018200ff067b82 */ /* 0x000e700000000a00 */
[----:B------:R-:W2:Y:S08]  /*7270*/  LDC.64 R32, c[0x0][0x610] ;  /* 0x00018400ff207b82 */ /* 0x000eb00000000a00 */
[----:B------:R-:W2:Y:S01]  /*7280*/  LDC.64 R34, c[0x0][0x618] ;  /* 0x00018600ff227b82 */ /* 0x000ea20000000a00 */
[----:B-1----:R1:W-:Y:S07]  /*7290*/  STS.128 [UR5+0x38680], R4 ;  /* 0x03868004ff007988 */ /* 0x0023ee0008000c05 */
[----:B------:R-:W3:Y:S08]  /*72a0*/  LDC.64 R28, c[0x0][0x620] ;  /* 0x00018800ff1c7b82 */ /* 0x000ef00000000a00 */
[----:B------:R-:W3:Y:S01]  /*72b0*/  LDC.64 R30, c[0x0][0x628] ;  /* 0x00018a00ff1e7b82 */ /* 0x000ee20000000a00 */
[----:B--2---:R2:W-:Y:S07]  /*72c0*/  STS.128 [UR5+0x38690], R32 ;  /* 0x03869020ff007988 */ /* 0x0045ee0008000c05 */
[----:B------:R-:W4:Y:S08]  /*72d0*/  LDC.64 R24, c[0x0][0x630] ;  /* 0x00018c00ff187b82 */ /* 0x000f300000000a00 */
[----:B------:R-:W4:Y:S08]  /*72e0*/  LDC.64 R26, c[0x0][0x638] ;  /* 0x00018e00ff1a7b82 */ /* 0x000f300000000a00 */
[----:B------:R-:W5:Y:S01]  /*72f0*/  LDC.64 R20, c[0x0][0x640] ;  /* 0x00019000ff147b82 */ /* 0x000f620000000a00 */
[----:B---3--:R2:W-:Y:S07]  /*7300*/  STS.128 [UR5+0x386a0], R28 ;  /* 0x0386a01cff007988 */ /* 0x0085ee0008000c05 */
[----:B------:R-:W5:Y:S08]  /*7310*/  LDC.64 R22, c[0x0][0x648] ;  /* 0x00019200ff167b82 */ /* 0x000f700000000a00 */
[----:B------:R-:W3:Y:S01]  /*7320*/  LDC.64 R12, c[0x0][0x650] ;  /* 0x00019400ff0c7b82 */ /* 0x000ee20000000a00 */
[----:B----4-:R2:W-:Y:S07]  /*7330*/  STS.128 [UR5+0x386b0], R24 ;  /* 0x0386b018ff007988 */ /* 0x0105ee0008000c05 */
[----:B------:R-:W3:Y:S08]  /*7340*/  LDC.64 R14, c[0x0][0x658] ;  /* 0x00019600ff0e7b82 */ /* 0x000ef00000000a00 */
[----:B------:R-:W4:Y:S01]  /*7350*/  LDC.64 R8, c[0x0][0x660] ;  /* 0x00019800ff087b82 */ /* 0x000f220000000a00 */
[----:B-----5:R2:W-:Y:S07]  /*7360*/  STS.128 [UR5+0x386c0], R20 ;  /* 0x0386c014ff007988 */ /* 0x0205ee0008000c05 */
[----:B------:R-:W4:Y:S08]  /*7370*/  LDC.64 R10, c[0x0][0x668] ;  /* 0x00019a00ff0a7b82 */ /* 0x000f300000000a00 */
[----:B-1----:R-:W1:Y:S01]  /*7380*/  LDC.64 R4, c[0x0][0x670] ;  /* 0x00019c00ff047b82 */ /* 0x002e620000000a00 */
[----:B---3--:R2:W-:Y:S07]  /*7390*/  STS.128 [UR5+0x386d0], R12 ;  /* 0x0386d00cff007988 */ /* 0x0085ee0008000c05 */
[----:B------:R-:W1:Y:S01]  /*73a0*/  LDC.64 R6, c[0x0][0x678] ;  /* 0x00019e00ff067b82 */ /* 0x000e620000000a00 */
[----:B----4-:R2:W-:Y:S04]  /*73b0*/  STS.128 [UR5+0x386e0], R8 ;  /* 0x0386e008ff007988 */ /* 0x0105e80008000c05 */
[----:B-1----:R2:W-:Y:S02]  /*73c0*/  STS.128 [UR5+0x386f0], R4 ;  /* 0x0386f004ff007988 */ /* 0x0025e40008000c05 */
.L_x_102:
[----:B------:R-:W-:Y:S05]  /*73d0*/  BSYNC B0 ;  /* 0x0000000000007941 */ /* 0x000fea0003800000 */
.L_x_101:
[----:B------:R-:W-:Y:S01]  /*73e0*/  ELECT P0, URZ, PT ;  /* 0x00000000003f782f */ /* 0x000fe20003800000 */
[----:B------:R-:W-:Y:S01]  /*73f0*/  NOP ;  /* 0x0000000000007918 */ /* 0x000fe20000000000 */
[----:B------:R-:W-:Y:S01]  /*7400*/  ULDC UR5, c[0x0][0x884] ;  /* 0x0002210000057ab9 */ /* 0x000fe20000000800 */
[----:B------:R-:W-:Y:S01]  /*7410*/  ULDC.64 UR6, c[0x0][0x800] ;  /* 0x0002000000067ab9 */ /* 0x000fe20000000a00 */
[----:B------:R-:W-:Y:S01]  /*7420*/  ULEA UR4, UR5, UR4, 0x1 ;  /* 0x0000000405047291 */ /* 0x000fe2000f8e083f */
[----:B------:R-:W-:Y:S03]  /*7430*/  BSSY B0, `(.L_x_103) ;  /* 0x0000033000007945 */ /* 0x000fe60003800000 */
[----:B------:R-:W-:-:S05]  /*7440*/  UIMAD.WIDE UR6, UR4, 0x80, UR6 ;  /* 0x00000080040678a5 */ /* 0x000fca000f8e0206 */
[----:B------:R-:W-:Y:S07]  /*7450*/  @!P0 BRA `(.L_x_104) ;  /* 0x0000000000c08947 */ /* 0x000fee0003800000 */
[----:B------:R-:W-:Y:S01]  /*7460*/  ULDC.64 UR4, c[0x0][0x808] ;  /* 0x0002020000047ab9 */ /* 0x000fe20000000a00 */
[----:B------:R-:W-:Y:S01]  /*7470*/  ULDC.64 UR8, c[0x0][0x810] ;  /* 0x0002040000087ab9 */ /* 0x000fe20000000a00 */
[----:B------:R-:W-:Y:S02]  /*7480*/  ISETP.NE.U32.AND P0, PT, RZ, UR4, PT ;  /* 0x00000004ff007c0c */ /* 0x000fe4000bf05070 */
[----:B------:R-:W-:Y:S02]  /*7490*/  ISETP.NE.U32.AND P1, PT, RZ, UR8, PT ;  /* 0x00000008ff007c0c */ /* 0x000fe4000bf25070 */
[----:B------:R-:W-:Y:S02]  /*74a0*/  ISETP.NE.AND.EX P0, PT, RZ, UR5, PT, P0 ;  /* 0x00000005ff007c0c */ /* 0x000fe4000bf05300 */
[----:B------:R-:W-:-:S11]  /*74b0*/  ISETP.NE.AND.EX P1, PT, RZ, UR9, PT, P1 ;  /* 0x00000009ff007c0c */ /* 0x000fd6000bf25310 */
[----:B------:R-:W-:Y:S05]  /*74c0*/  @!P0 BRA `(.L_x_105) ;  /* 0x0000000000188947 */ /* 0x000fea0003800000 */
[----:B--2---:R-:W-:-:S04]  /*74d0*/  LEA R4, P0, R18, UR4, 0x3 ;  /* 0x0000000412047c11 */ /* 0x004fc8000f8018ff */
[----:B------:R-:W-:-:S06]  /*74e0*/  LEA.HI.X R5, R18, UR5, R3, 0x3, P0 ;  /* 0x0000000512057c11 */ /* 0x000fcc00080f1c03 */
[----:B------:R-:W2:Y:S01]  /*74f0*/  LDG.E.64 R4, desc[UR56][R4.64] ;  /* 0x0000003804047981 */ /* 0x000ea2000c1e1b00 */
[----:B------:R-:W-:Y:S02]  /*7500*/  UMOV UR4, 0x400 ;  /* 0x0000040000047882 */ /* 0x000fe40000000000 */
[----:B------:R-:W-:-:S09]  /*7510*/  ULEA UR4, UR41, UR4, 0x18 ;  /* 0x0000000429047291 */ /* 0x000fd2000f8ec03f */
[----:B--2---:R1:W-:Y:S03]  /*7520*/  STS.64 [UR4+0x38680], R4 ;  /* 0x03868004ff007988 */ /* 0x0043e60008000a04 */
.L_x_105:
[----:B------:R-:W-:Y:S05]  /*7530*/  @!P1 BRA `(.L_x_104) ;  /* 0x0000000000889947 */ /* 0x000fea0003800000 */
[----:B-12---:R-:W-:-:S04]  /*7540*/  LEA R4, P0, R18, UR8, 0x3 ;  /* 0x0000000812047c11 */ /* 0x006fc8000f8018ff */
[----:B------:R-:W-:-:S06]  /*7550*/  LEA.HI.X R5, R18, UR9, R3, 0x3, P0 ;  /* 0x0000000912057c11 */ /* 0x000fcc00080f1c03 */
[----:B------:R-:W2:Y:S01]  /*7560*/  LDG.E.64 R4, desc[UR56][R4.64] ;  /* 0x0000003804047981 */ /* 0x000ea2000c1e1b00 */
[----:B------:R-:W-:Y:S02]  /*7570*/  UMOV UR4, 0x400 ;  /* 0x0000040000047882 */ /* 0x000fe40000000000 */
[----:B------:R-:W-:-:S04]  /*7580*/  ULEA UR4, UR41, UR4, 0x18 ;  /* 0x0000000429047291 */ /* 0x000fc8000f8ec03f */
[----:B------:R-:W-:-:S05]  /*7590*/  UIADD3 UR5, UR4, 0x38680, URZ ;  /* 0x0003868004057890 */ /* 0x000fca000fffe03f */
[----:B------:R-:W1:Y:S01]  /*75a0*/  LDS R3, [UR4+0x3869c] ;  /* 0x03869c04ff037984 */ /* 0x000e620008000800 */
[----:B------:R-:W-:-:S03]  /*75b0*/  IMAD.U32 R8, RZ, RZ, UR5 ;  /* 0x00000005ff087e24 */ /* 0x000fc6000f8e00ff */
[----:B------:R-:W-:Y:S02]  /*75c0*/  STS [UR4+0x386b0], RZ ;  /* 0x0386b0ffff007988 */ /* 0x000fe40008000804 */
[----:B------:R-:W-:-:S05]  /*75d0*/  SHF.R.U64 R8, R8, 0x4, RZ ;  /* 0x0000000408087819 */ /* 0x000fca00000012ff */
[----:B------:R-:W-:Y:S04]  /*75e0*/  STS [UR4+0x38690], R8 ;  /* 0x03869008ff007988 */ /* 0x000fe80008000804 */
[----:B------:R-:W-:Y:S01]  /*75f0*/  STS [UR4+0x38694], R8 ;  /* 0x03869408ff007988 */ /* 0x000fe20008000804 */
[----:B--2---:R-:W-:Y:S01]  /*7600*/  SHF.L.U64.HI R11, R4, 0x1, R5 ;  /* 0x00000001040b7819 */ /* 0x004fe20000010205 */
[----:B------:R-:W-:-:S03]  /*7610*/  VIADD R5, R0, 0xffffffff ;  /* 0xffffffff00057836 */ /* 0x000fc60000000000 */
[----:B------:R-:W-:-:S04]  /*7620*/  LOP3.LUT R11, R11, 0x1fffffff, RZ, 0xc0, !PT ;  /* 0x1fffffff0b0b7812 */ /* 0x000fc800078ec0ff */
[----:B------:R-:W-:-:S04]  /*7630*/  SHF.R.U32.HI R6, RZ, 0x4, R11 ;  /* 0x00000004ff067819 */ /* 0x000fc8000001160b */
[----:B-1----:R-:W-:-:S05]  /*7640*/  LOP3.LUT R3, R3, 0xf, R6, 0xb8, !PT ;  /* 0x0000000f03037812 */ /* 0x002fca00078eb806 */
[----:B------:R1:W-:Y:S04]  /*7650*/  STS [UR4+0x3869c], R3 ;  /* 0x03869c03ff007988 */ /* 0x0003e80008000804 */
[----:B------:R-:W2:Y:S01]  /*7660*/  LDS R6, [UR4+0x3869c] ;  /* 0x03869c04ff067984 */ /* 0x000ea20008000800 */
[----:B-1----:R-:W-:Y:S02]  /*7670*/  IMAD.SHL.U32 R3, R4, 0x2, RZ ;  /* 0x0000000204037824 */ /* 0x002fe400078e00ff */
[----:B------:R-:W-:-:S03]  /*7680*/  VIADD R4, R2, 0xffffffff ;  /* 0xffffffff02047836 */ /* 0x000fc60000000000 */
[----:B------:R-:W-:-:S04]  /*7690*/  LOP3.LUT R2, R3, 0xfffffffe, RZ, 0xc0, !PT ;  /* 0xfffffffe03027812 */ /* 0x000fc800078ec0ff */
[----:B------:R-:W-:-:S05]  /*76a0*/  SHF.R.U64 R2, R2, 0x4, R11 ;  /* 0x0000000402027819 */ /* 0x000fca000000120b */
[----:B------:R-:W-:Y:S01]  /*76b0*/  STS [UR4+0x3868c], R2 ;  /* 0x03868c02ff007988 */ /* 0x000fe20008000804 */
[----:B--2---:R-:W-:-:S05]  /*76c0*/  LOP3.LUT R6, R6, 0xf0, RZ, 0xb8, !PT ;  /* 0x000000f006067812 */ /* 0x004fca00078eb8ff */
[----:B------:R1:W-:Y:S04]  /*76d0*/  STS [UR4+0x3869c], R6 ;  /* 0x03869c06ff007988 */ /* 0x0003e80008000804 */
[----:B------:R-:W2:Y:S01]  /*76e0*/  LDS R9, [UR4+0x3869c] ;  /* 0x03869c04ff097984 */ /* 0x000ea20008000800 */
[----:B-1----:R-:W-:-:S05]  /*76f0*/  CS2R R6, SRZ ;  /* 0x0000000000067805 */ /* 0x002fca000001ff00 */
[----:B------:R-:W-:Y:S01]  /*7700*/  STS.128 [UR4+0x386a0], R4 ;  /* 0x0386a004ff007988 */ /* 0x000fe20008000c04 */
[----:B--2---:R-:W-:-:S05]  /*7710*/  LOP3.LUT R9, R9, 0xf00, RZ, 0xb8, !PT ;  /* 0x00000f0009097812 */ /* 0x004fca00078eb8ff */
[----:B------:R-:W-:Y:S04]  /*7720*/  STS.64 [UR4+0x38698], R8 ;  /* 0x03869808ff007988 */ /* 0x000fe80008000a04 */
[----:B------:R-:W1:Y:S02]  /*7730*/  LDS R10, [UR4+0x3869c] ;  /* 0x03869c04ff0a7984 */ /* 0x000e640008000800 */
[----:B-1----:R-:W-:-:S05]  /*7740*/  LOP3.LUT R0, R10, 0xf000, RZ, 0xb8, !PT ;  /* 0x0000f0000a007812 */ /* 0x002fca00078eb8ff */
[----:B------:R3:W-:Y:S02]  /*7750*/  STS [UR4+0x3869c], R0 ;  /* 0x03869c00ff007988 */ /* 0x0007e40008000804 */
.L_x_104:
[----:B------:R-:W-:Y:S05]  /*7760*/  BSYNC B0 ;  /* 0x0000000000007941 */ /* 0x000fea0003800000 */
.L_x_103:
[----:B---3--:R-:W3:Y:S01]  /*7770*/  S2R R0, SR_LANEID ;  /* 0x0000000000007919 */ /* 0x008ee20000000000 */
[----:B------:R-:W-:Y:S01]  /*7780*/  ELECT P0, URZ, PT ;  /* 0x00000000003f782f */ /* 0x000fe20003800000 */
[----:B------:R-:W-:Y:S01]  /*7790*/  NOP ;  /* 0x0000000000007918 */ /* 0x000fe20000000000 */
[----:B------:R-:W-:Y:S01]  /*77a0*/  UMOV UR4, URZ ;  /* 0x0000003f00047c82 */ /* 0x000fe20008000000 */
[----:B------:R-:W-:Y:S10]  /*77b0*/  BSSY B0, `(.L_x_106) ;  /* 0x0000004000007945 */ /* 0x000ff40003800000 */
[----:B------:R-:W-:Y:S05]  /*77c0*/  @!P0 BRA `(.L_x_107) ;  /* 0x0000000000088947 */ /* 0x000fea0003800000 */
[----:B------:R0:W-:Y:S01]  /*77d0*/  UTMACMDFLUSH ;  /* 0x00000000000079b7 */ /* 0x0001e20000000000 */
[----:B------:R-:W-:-:S04]  /*77e0*/  DEPBAR.LE SB0, 0x0 ;  /* 0x000080000000791a */ /* 0x000fc80000000000 */
.L_x_107:
[----:B------:R-:W-:Y:S05]  /*77f0*/  BSYNC B0 ;  /* 0x0000000000007941 */ /* 0x000fea0003800000 */
.L_x_106:
[----:B------:R-:W-:Y:S01]  /*7800*/  UMOV UR5, 0x400 ;  /* 0x0000040000057882 */ /* 0x000fe20000000000 */
[----:B-123--:R-:W-:Y:S01]  /*7810*/  IMAD.SHL.U32 R4, R0, 0x4, RZ ;  /* 0x0000000400047824 */ /* 0x00efe200078e00ff */
[----:B------:R-:W-:-:S04]  /*7820*/  ULEA UR5, UR41, UR5, 0x18 ;  /* 0x0000000529057291 */ /* 0x000fc8000f8ec03f */
[----:B------:R-:W-:Y:S01]  /*7830*/  UIADD3 UR24, UR5, 0x38680, URZ ;  /* 0x0003868005187890 */ /* 0x000fe2000fffe03f */
[----:B------:R-:W-:Y:S01]  /*7840*/  IADD3 R2, P0, R4, UR6, RZ ;  /* 0x0000000604027c10 */ /* 0x000fe2000ff1e0ff */
[----:B------:R-:W-:-:S04]  /*7850*/  IMAD.MOV.U32 R0, RZ, RZ, RZ ;  /* 0x000000ffff007224 */ /* 0x000fc800078e00ff */
[----:B------:R-:W-:-:S03]  /*7860*/  IMAD.X R3, RZ, RZ, UR7, P0 ;  /* 0x00000007ff037e24 */ /* 0x000fc600080e06ff */
[----:B------:R-:W1:Y:S01]  /*7870*/  LDS R5, [R4+UR24] ;  /* 0x0000001804057984 */ /* 0x000e620008000800 */
[----:B------:R-:W-:-:S03]  /*7880*/  SHF.L.U32 R0, R0, 0x1f, RZ ;  /* 0x0000001f00007819 */ /* 0x000fc600000006ff */
[----:B-1----:R1:W2:Y:S02]  /*7890*/  ATOMG.E.EXCH.STRONG.GPU PT, RZ, [R2], R5 ;  /* 0x0000000502ff73a8 */ /* 0x0022a400041ee100 */
[----:B--2---:R-:W2:Y:S01]  /*78a0*/  SYNCS.PHASECHK.TRANS64.TRYWAIT P0, [UR5+0x384f8], R0 ;  /* 0x0384f800ff0075a7 */ /* 0x004ea20008000145 */
[----:B------:R-:W-:Y:S02]  /*78b0*/  ULOP3.LUT UR25, UR53, 0x1, URZ, 0xfc, !UPT ;  /* 0x0000000135197892 */ /* 0x000fe4000f8efc3f */
[----:B------:R-:W-:Y:S01]  /*78c0*/  ULOP3.LUT UR26, UR51, 0x2, URZ, 0xfc, !UPT ;  /* 0x00000002331a7892 */ /* 0x000fe2000f8efc3f */
[----:B-12---:R-:W-:Y:S11]  /*78d0*/  @!P0 BRA `(.L_x_108) ;  /* 0x0000005000f08947 */ /* 0x006ff60003800000 */
.L_x_232:
[----:B------:R-:W-:Y:S01]  /*78e0*/  IMAD.MOV.U32 R2, RZ, RZ, 0x1 ;  /* 0x00000001ff027424 */ /* 0x000fe200078e00ff */
[----:B------:R-:W-:Y:S01]  /*78f0*/  ULDC UR27, c[0x0][0x598] ;  /* 0x00016600001b7ab9 */ /* 0x000fe20000000800 */
[----:B-1----:R-:W-:Y:S01]  /*7900*/  IMAD.MOV.U32 R0, RZ, RZ, 0x1 ;  /* 0x00000001ff007424 */ /* 0x002fe200078e00ff */
[----:B------:R-:W-:Y:S01]  /*7910*/  ULDC UR28, c[0x0][0x580] ;  /* 0x00016000001c7ab9 */ /* 0x000fe20000000800 */
[----:B------:R-:W-:Y:S01]  /*7920*/  IMAD.MOV.U32 R12, RZ, RZ, RZ ;  /* 0x000000ffff0c7224 */ /* 0x000fe200078e00ff */
[----:B------:R-:W-:Y:S01]  /*7930*/  ULDC.64 UR20, c[0x0][0x590] ;  /* 0x0001640000147ab9 */ /* 0x000fe20000000a00 */
[----:B------:R-:W-:-:S05]  /*7940*/  ULDC.64 UR22, c[0x0][0x588] ;  /* 0x0001620000167ab9 */ /* 0x000fca0000000a00 */
.L_x_145:
[----:B------:R-:W-:-:S06]  /*7950*/  UISETP.NE.AND UP0, UPT, UR25, 0x3, UPT ;  /* 0x000000031900788c */ /* 0x000fcc000bf05270 */
[----:B------:R-:W-:-:S13]  /*7960*/  PLOP3.LUT P1, PT, PT, PT, UP0, 0x80, 0x0 ;  /* 0x000000000000781c */ /* 0x000fda0003f2f008 */
[----:B-1-345:R-:W-:Y:S05]  /*7970*/  @!P1 BRA `(.L_x_109) ;  /* 0x0000000000049947 */ /* 0x03afea0003800000 */
[----:B------:R-:W-:Y:S01]  /*7980*/  BPT.TRAP 0x1 ;  /* 0x000000040000795c */ /* 0x000fe20000300000 */
.L_x_109:
[----:B------:R-:W-:Y:S01]  /*7990*/  ULEA UR8, UR4, UR5, 0x3 ;  /* 0x0000000504087291 */ /* 0x000fe2000f8e183f */
[----:B------:R-:W-:-:S08]  /*79a0*/  SHF.L.U32 R3, R12, 0x1f, RZ ;  /* 0x0000001f0c037819 */ /* 0x000fd000000006ff */
[----:B------:R-:W1:Y:S02]  /*79b0*/  SYNCS.PHASECHK.TRANS64.TRYWAIT P0, [UR8+0x38400], R3 ;  /* 0x03840003ff0075a7 */ /* 0x000e640008000148 */
[----:B-1----:R-:W-:Y:S05]  /*79c0*/  @!P0 BRA `(.L_x_110) ;  /* 0x0000005000cc8947 */ /* 0x002fea0003800000 */
.L_x_233:
[----:B------:R-:W-:-:S09]  /*79d0*/  ULEA UR9, UR4, UR5, 0x4 ;  /* 0x0000000504097291 */ /* 0x000fd2000f8e203f */
[----:B-1----:R-:W1:Y:S01]  /*79e0*/  LDS.128 R4, [UR9+0x38500] ;  /* 0x03850009ff047984 */ /* 0x002e620008000c00 */
[----:B------:R-:W-:Y:S01]  /*79f0*/  @!PT LDS RZ, [RZ] ;  /* 0x00000000fffff984 */ /* 0x000fe20000000800 */
[----:B------:R-:W-:Y:S01]  /*7a00*/  @!PT LDS RZ, [RZ] ;  /* 0x00000000fffff984 */ /* 0x000fe20000000800 */
[----:B------:R-:W-:Y:S01]  /*7a10*/  @!PT LDS RZ, [RZ] ;  /* 0x00000000fffff984 */ /* 0x000fe20000000800 */
[----:B------:R-:W-:Y:S01]  /*7a20*/  @!PT LDS RZ, [RZ] ;  /* 0x00000000fffff984 */ /* 0x000fe20000000800 */
[----:B------:R2:W-:Y:S06]  /*7a30*/  MEMBAR.ALL.CTA ;  /* 0x0000000000007992 */ /* 0x0005ec0000008000 */
[----:B--2---:R-:W2:Y:S01]  /*7a40*/  FENCE.VIEW.ASYNC.S ;  /* 0x00000000000073c6 */ /* 0x004ea20000000000 */
[----:B------:R-:W-:Y:S05]  /*7a50*/  @!P1 BRA `(.L_x_111) ;  /* 0x0000000000049947 */ /* 0x000fea0003800000 */
[----:B------:R-:W-:Y:S01]  /*7a60*/  BPT.TRAP 0x1 ;  /* 0x000000040000795c */ /* 0x000fe20000300000 */
.L_x_111:
[----:B------:R-:W-:Y:S01]  /*7a70*/  UIADD3 UR8, UR8, 0x38440, URZ ;  /* 0x0003844008087890 */ /* 0x000fe2000fffe03f */
[----:B------:R-:W-:Y:S02]  /*7a80*/  R2UR UR10, R16 ;  /* 0x00000000100a72ca */ /* 0x000fe400000e0000 */
[----:B------:R-:W-:Y:S01]  /*7a90*/  R2UR UR11, R17 ;  /* 0x00000000110b72ca */ /* 0x000fe200000e0000 */
[----:B------:R-:W-:Y:S01]  /*7aa0*/  UPRMT UR8, UR41, 0x654, UR8 ;  /* 0x0000065429087896 */ /* 0x000fe20008000008 */
[----:B------:R-:W-:Y:S02]  /*7ab0*/  LOP3.LUT P1, RZ, R2, 0xff, RZ, 0xc0, !PT ;  /* 0x000000ff02ff7812 */ /* 0x000fe4000782c0ff */
[----:B------:R-:W-:-:S04]  /*7ac0*/  ISETP.NE.U32.AND P0, PT, RZ, UR20, PT ;  /* 0x00000014ff007c0c */ /* 0x000fc8000bf05070 */
[----:B------:R-:W-:Y:S02]  /*7ad0*/  ISETP.NE.AND.EX P0, PT, RZ, UR21, PT, P0 ;  /* 0x00000015ff007c0c */ /* 0x000fe4000bf05300 */
[----:B--2---:R-:W-:Y:S01]  /*7ae0*/  SYNCS.ARRIVE.TRANS64.RED.A1T0 RZ, [UR8], RZ ;  /* 0x000000ffffff79a7 */ /* 0x004fe20008100408 */
[----:B------:R-:W-:Y:S02]  /*7af0*/  USHF.L.U32 UR10, UR10, 0x7, URZ ;  /* 0x000000070a0a7899 */ /* 0x000fe4000800063f */
[----:B------:R-:W-:Y:S02]  /*7b00*/  USHF.L.U32 UR11, UR11, 0x7, URZ ;  /* 0x000000070b0b7899 */ /* 0x000fe4000800063f */
[----:B------:R-:W-:Y:S10]  /*7b10*/  @!P1 BRA `(.L_x_112) ;  /* 0x00000000000c9947 */ /* 0x000ff40003800000 */
[----:B------:R-:W-:-:S04]  /*7b20*/  DEPBAR {5,4,3,2,1,0} ;  /* 0x0000003f0000791a */ /* 0x000fc80000000000 */
[----:B------:R2:W-:Y:S02]  /*7b30*/  UTMACCTL.IV [UR6] ;  /* 0x00000000060079b9 */ /* 0x0005e40008000000 */
[----:B--2---:R-:W-:Y:S01]  /*7b40*/  NOP ;  /* 0x0000000000007918 */ /* 0x004fe20000000000 */
.L_x_112:
[----:B------:R-:W-:Y:S05]  /*7b50*/  @!P0 BRA `(.L_x_113) ;  /* 0x0000000000188947 */ /* 0x000fea0003800000 */
[----:B------:R-:W2:Y:S02]  /*7b60*/  LDC.64 R2, c[0x0][0x590] ;  /* 0x00016400ff027b82 */ /* 0x000ea40000000a00 */
[----:B--2---:R-:W-:-:S06]  /*7b70*/  IMAD.WIDE R2, R18, 0x8, R2 ;  /* 0x0000000812027825 */ /* 0x004fcc00078e0202 */
[----:B------:R-:W2:Y:S04]  /*7b80*/  LDG.E.64 R2, desc[UR56][R2.64] ;  /* 0x0000003802027981 */ /* 0x000ea8000c1e1b00 */
[----:B--2---:R-:W2:Y:S02]  /*7b90*/  LD.E R8, desc[UR56][R2.64] ;  /* 0x0000003802087980 */ /* 0x004ea4000c101900 */
[----:B--2---:R-:W-:Y:S01]  /*7ba0*/  FSETP.NEU.AND P0, PT, R8, RZ, PT ;  /* 0x000000ff0800720b */ /* 0x004fe20003f0d000 */
[----:B------:R-:W-:-:S12]  /*7bb0*/  BRA `(.L_x_114) ;  /* 0x0000000000247947 */ /* 0x000fd80003800000 */
.L_x_113:
[----:B------:R-:W-:Y:S02]  /*7bc0*/  ISETP.NE.U32.AND P1, PT, RZ, UR22, PT ;  /* 0x00000016ff007c0c */ /* 0x000fe4000bf25070 */
[----:B------:R-:W-:Y:S02]  /*7bd0*/  FSETP.NEU.AND P0, PT, RZ, UR28, PT ;  /* 0x0000001cff007c0b */ /* 0x000fe4000bf0d000 */
[----:B------:R-:W-:-:S13]  /*7be0*/  ISETP.NE.AND.EX P1, PT, RZ, UR23, PT, P1 ;  /* 0x00000017ff007c0c */ /* 0x000fda000bf25310 */
[----:B------:R-:W-:Y:S05]  /*7bf0*/  @!P1 BRA `(.L_x_114) ;  /* 0x0000000000149947 */ /* 0x000fea0003800000 */
[----:B------:R-:W2:Y:S01]  /*7c00*/  LDC.64 R2, c[0x0][0x588] ;  /* 0x00016200ff027b82 */ /* 0x000ea20000000a00 */
[----:B------:R-:W-:-:S04]  /*7c10*/  IMAD R9, R18, UR27, RZ ;  /* 0x0000001b12097c24 */ /* 0x000fc8000f8e02ff */
[----:B--2---:R-:W-:-:S06]  /*7c20*/  IMAD.WIDE R2, R9, 0x4, R2 ;  /* 0x0000000409027825 */ /* 0x004fcc00078e0202 */
[----:B------:R-:W2:Y:S02]  /*7c30*/  LDG.E R2, desc[UR56][R2.64] ;  /* 0x0000003802027981 */ /* 0x000ea4000c1e1900 */
[----:B--2---:R-:W-:-:S13]  /*7c40*/  FSETP.NEU.AND P0, PT, R2, RZ, PT ;  /* 0x000000ff0200720b */ /* 0x004fda0003f0d000 */
.L_x_114:
[----:B------:R-:W-:Y:S01]  /*7c50*/  UISETP.NE.AND UP0, UPT, UR26, 0x3, UPT ;  /* 0x000000031a00788c */ /* 0x000fe2000bf05270 */
[----:B------:R-:W-:-:S05]  /*7c60*/  ELECT P1, URZ, PT ;  /* 0x00000000003f782f */ /* 0x000fca0003820000 */
[----:B------:R-:W-:Y:S02]  /*7c70*/  PLOP3.LUT P2, PT, PT, PT, UP0, 0x80, 0x0 ;  /* 0x000000000000781c */ /* 0x000fe40003f4f008 */
[----:B------:R-:W-:-:S11]  /*7c80*/  PLOP3.LUT P0, PT, P0, P1, PT, 0x2a, 0x0 ;  /* 0x000000000000781c */ /* 0x000fd60000702572 */
[----:B------:R-:W-:Y:S05]  /*7c90*/  @!P2 BRA `(.L_x_115) ;  /* 0x000000000004a947 */ /* 0x000fea0003800000 */
[----:B------:R-:W-:Y:S01]  /*7ca0*/  BPT.TRAP 0x1 ;  /* 0x000000040000795c */ /* 0x000fe20000300000 */
.L_x_115:
[----:B------:R-:W-:-:S04]  /*7cb0*/  SHF.L.U32 R2, R0, 0x1f, RZ ;  /* 0x0000001f00027819 */ /* 0x000fc800000006ff */
[----:B------:R-:W2:Y:S02]  /*7cc0*/  SYNCS.PHASECHK.TRANS64.TRYWAIT P1, [UR5+0x384d0], R2 ;  /* 0x0384d002ff0075a7 */ /* 0x000ea40008020145 */
[----:B--2---:R-:W-:Y:S05]  /*7cd0*/  @!P1 BRA `(.L_x_116) ;  /* 0x0000005000209947 */ /* 0x004fea0003800000 */
.L_x_234:
[----:B------:R-:W-:Y:S04]  /*7ce0*/  BSSY B0, `(.L_x_117) ;  /* 0x0000010000007945 */ /* 0x000fe80003800000 */
[----:B------:R-:W-:Y:S05]  /*7cf0*/  @P0 BRA `(.L_x_118) ;  /* 0x0000000000380947 */ /* 0x000fea0003800000 */
[----:B------:R-:W-:Y:S02]  /*7d00*/  UIADD3 UR8, UR5, 0x30000, URZ ;  /* 0x0003000005087890 */ /* 0x000fe4000fffe03f */
[----:B------:R-:W-:Y:S02]  /*7d10*/  UIADD3 UR9, UR5, 0x384b0, URZ ;  /* 0x000384b005097890 */ /* 0x000fe4000fffe03f */
[----:B------:R-:W-:Y:S02]  /*7d20*/  UIADD3 UR14, UR10, 0x40, URZ ;  /* 0x000000400a0e7890 */ /* 0x000fe4000fffe03f */
[----:B------:R-:W-:Y:S01]  /*7d30*/  UIADD3 UR12, UR5, 0x31000, URZ ;  /* 0x00031000050c7890 */ /* 0x000fe2000fffe03f */
[----:B------:R-:W-:Y:S01]  /*7d40*/  UMOV UR16, 0x0 ;  /* 0x0000000000107882 */ /* 0x000fe20000000000 */
[----:B------:R-:W-:Y:S01]  /*7d50*/  UMOV UR17, 0x10000000 ;  /* 0x1000000000117882 */ /* 0x000fe20000000000 */
[----:B------:R-:W-:Y:S01]  /*7d60*/  UMOV UR15, UR11 ;  /* 0x0000000b000f7c82 */ /* 0x000fe20008000000 */
[----:B------:R-:W-:Y:S01]  /*7d70*/  UMOV UR13, UR9 ;  /* 0x00000009000d7c82 */ /* 0x000fe20008000000 */
[----:B------:R3:W-:Y:S04]  /*7d80*/  UTMALDG.2D [UR8], [UR6], desc[UR16] ;  /* 0x00001008060075b4 */ /* 0x0007e80008009000 */
[----:B------:R3:W-:Y:S02]  /*7d90*/  UTMALDG.2D [UR12], [UR6], desc[UR16] ;  /* 0x0000100c060075b4 */ /* 0x0007e40008009000 */
[----:B---3--:R-:W-:Y:S05]  /*7da0*/  @!P2 BRA `(.L_x_119) ;  /* 0x000000000004a947 */ /* 0x008fea0003800000 */
[----:B------:R-:W-:Y:S01]  /*7db0*/  BPT.TRAP 0x1 ;  /* 0x000000040000795c */ /* 0x000fe20000300000 */
.L_x_119:
[----:B--2---:R-:W2:Y:S02]  /*7dc0*/  LDC R3, c[0x0][0x828] ;  /* 0x00020a00ff037b82 */ /* 0x004ea40000000800 */
[----:B--2---:R3:W-:Y:S02]  /*7dd0*/  SYNCS.ARRIVE.TRANS64.RED.A0TR RZ, [UR5+0x384b0], R3 ;  /* 0x0384b003ffff79a7 */ /* 0x0047e40008300405 */
.L_x_118:
[----:B------:R-:W-:Y:S05]  /*7de0*/  BSYNC B0 ;  /* 0x0000000000007941 */ /* 0x000fea0003800000 */
.L_x_117:
[----:B------:R-:W-:Y:S05]  /*7df0*/  @!P2 BRA `(.L_x_120) ;  /* 0x000000000004a947 */ /* 0x000fea0003800000 */
[----:B------:R-:W-:Y:S01]  /*7e00*/  BPT.TRAP 0x1 ;  /* 0x000000040000795c */ /* 0x000fe20000300000 */
.L_x_120:
[----:B------:R-:W-:-:S04]  /*7e10*/  UIADD3 UR8, UR5, 0x384b0, URZ ;  /* 0x000384b005087890 */ /* 0x000fc8000fffe03f */
[----:B------:R-:W-:-:S09]  /*7e20*/  UPRMT UR8, UR41, 0x654, UR8 ;  /* 0x0000065429087896 */ /* 0x000fd20008000008 */
[----:B------:R-:W-:Y:S01]  /*7e30*/  SYNCS.ARRIVE.TRANS64.RED.A1T0 RZ, [UR8], RZ ;  /* 0x000000ffffff79a7 */ /* 0x000fe20008100408 */
[----:B------:R-:W-:Y:S05]  /*7e40*/  @!P2 BRA `(.L_x_121) ;  /* 0x000000000004a947 */ /* 0x000fea0003800000 */
[----:B------:R-:W-:Y:S01]  /*7e50*/  BPT.TRAP 0x1 ;  /* 0x000000040000795c */ /* 0x000fe20000300000 */
.L_x_121:
[----:B------:R-:W4:Y:S02]  /*7e60*/  SYNCS.PHASECHK.TRANS64.TRYWAIT P1, [UR5+0x384d8], R2 ;  /* 0x0384d802ff0075a7 */ /* 0x000f240008020145 */
[----:B----4-:R-:W-:Y:S05]  /*7e70*/  @!P1 BRA `(.L_x_122) ;  /* 0x0000004c00d09947 */ /* 0x010fea0003800000 */
.L_x_235:
[----:B------:R-:W-:Y:S04]  /*7e80*/  BSSY B0, `(.L_x_123) ;  /* 0x0000012000007945 */ /* 0x000fe80003800000 */
[----:B------:R-:W-:Y:S05]  /*7e90*/  @P0 BRA `(.L_x_124) ;  /* 0x0000000000400947 */ /* 0x000fea0003800000 */
[----:B------:R-:W-:Y:S02]  /*7ea0*/  UIADD3 UR19, UR11, 0x20, URZ ;  /* 0x000000200b137890 */ /* 0x000fe4000fffe03f */
        /* <DEDUP_REMOVED lines=8> */
[----:B------:R-:W-:Y:S01]  /*7f30*/  UMOV UR15, UR19 ;  /* 0x00000013000f7c82 */ /* 0x000fe20008000000 */
[----:B------:R4:W-:Y:S03]  /*7f40*/  UTMALDG.2D [UR16], [UR6], desc[UR8] ;  /* 0x00000810060075b4 */ /* 0x0009e60008009000 */
[----:B------:R4:W-:Y:S02]  /*7f50*/  UTMALDG.2D [UR12], [UR6], desc[UR8] ;  /* 0x0000080c060075b4 */ /* 0x0009e40008009000 */
[----:B----4-:R-:W-:Y:S05]  /*7f60*/  @!P2 BRA `(.L_x_125) ;  /* 0x000000000004a947 */ /* 0x010fea0003800000 */
[----:B------:R-:W-:Y:S01]  /*7f70*/  BPT.TRAP 0x1 ;  /* 0x000000040000795c */ /* 0x000fe20000300000 */
.L_x_125:
[----:B--23--:R-:W2:Y:S02]  /*7f80*/  LDC R3, c[0x0][0x828] ;  /* 0x00020a00ff037b82 */ /* 0x00cea40000000800 */
[----:B--2---:R4:W-:Y:S02]  /*7f90*/  SYNCS.ARRIVE.TRANS64.RED.A0TR RZ, [UR5+0x384b8], R3 ;  /* 0x0384b803ffff79a7 */ /* 0x0049e40008300405 */
.L_x_124:
[----:B------:R-:W-:Y:S05]  /*7fa0*/  BSYNC B0 ;  /* 0x0000000000007941 */ /* 0x000fea0003800000 */
.L_x_123:
[----:B------:R-:W-:Y:S05]  /*7fb0*/  @!P2 BRA `(.L_x_126) ;  /* 0x000000000004a947 */ /* 0x000fea0003800000 */
[----:B------:R-:W-:Y:S01]  /*7fc0*/  BPT.TRAP 0x1 ;  /* 0x000000040000795c */ /* 0x000fe20000300000 */
.L_x_126:
[----:B------:R-:W-:-:S04]  /*7fd0*/  UIADD3 UR8, UR5, 0x384b8, URZ ;  /* 0x000384b805087890 */ /* 0x000fc8000fffe03f */
[----:B------:R-:W-:-:S09]  /*7fe0*/  UPRMT UR8, UR41, 0x654, UR8 ;  /* 0x0000065429087896 */ /* 0x000fd20008000008 */
[----:B------:R-:W-:Y:S01]  /*7ff0*/  SYNCS.ARRIVE.TRANS64.RED.A1T0 RZ, [UR8], RZ ;  /* 0x000000ffffff79a7 */ /* 0x000fe20008100408 */
[----:B------:R-:W-:Y:S05]  /*8000*/  @!P2 BRA `(.L_x_127) ;  /* 0x000000000004a947 */ /* 0x000fea0003800000 */
[----:B------:R-:W-:Y:S01]  /*8010*/  BPT.TRAP 0x1 ;  /* 0x000000040000795c */ /* 0x000fe20000300000 */
.L_x_127:
[----:B------:R-:W5:Y:S02]  /*8020*/  SYNCS.PHASECHK.TRANS64.TRYWAIT P1, [UR5+0x384e0], R2 ;  /* 0x0384e002ff0075a7 */ /* 0x000f640008020145 */
[----:B-----5:R-:W-:Y:S05]  /*8030*/  @!P1 BRA `(.L_x_128) ;  /* 0x0000004c00789947 */ /* 0x020fea0003800000 */
.L_x_236:
        /* <DEDUP_REMOVED lines=14> */
[----:B-1----:R-:W-:Y:S05]  /*8120*/  @!P2 BRA `(.L_x_131) ;  /* 0x000000000004a947 */ /* 0x002fea0003800000 */
[----:B------:R-:W-:Y:S01]  /*8130*/  BPT.TRAP 0x1 ;  /* 0x000000040000795c */ /* 0x000fe20000300000 */
.L_x_131:
[----:B--234-:R-:W1:Y:S02]  /*8140*/  LDC R3, c[0x0][0x828] ;  /* 0x00020a00ff037b82 */ /* 0x01ce640000000800 */
[----:B-1----:R1:W-:Y:S02]  /*8150*/  SYNCS.ARRIVE.TRANS64.RED.A0TR RZ, [UR5+0x384c0], R3 ;  /* 0x0384c003ffff79a7 */ /* 0x0023e40008300405 */
.L_x_130:
[----:B------:R-:W-:Y:S05]  /*8160*/  BSYNC B0 ;  /* 0x0000000000007941 */ /* 0x000fea0003800000 */
.L_x_129:
[----:B------:R-:W-:Y:S05]  /*8170*/  @!P2 BRA `(.L_x_132) ;  /* 0x000000000004a947 */ /* 0x000fea0003800000 */
[----:B------:R-:W-:Y:S01]  /*8180*/  BPT.TRAP 0x1 ;  /* 0x000000040000795c */ /* 0x000fe20000300000 */
.L_x_132:
[----:B------:R-:W-:-:S04]  /*8190*/  UIADD3 UR8, UR5, 0x384c0, URZ ;  /* 0x000384c005087890 */ /* 0x000fc8000fffe03f */
[----:B------:R-:W-:-:S09]  /*81a0*/  UPRMT UR8, UR41, 0x654, UR8 ;  /* 0x0000065429087896 */ /* 0x000fd20008000008 */
[----:B------:R-:W-:Y:S01]  /*81b0*/  SYNCS.ARRIVE.TRANS64.RED.A1T0 RZ, [UR8], RZ ;  /* 0x000000ffffff79a7 */ /* 0x000fe20008100408 */
[----:B------:R-:W-:Y:S05]  /*81c0*/  @!P2 BRA `(.L_x_133) ;  /* 0x000000000004a947 */ /* 0x000fea0003800000 */
[----:B------:R-:W-:Y:S01]  /*81d0*/  BPT.TRAP 0x1 ;  /* 0x000000040000795c */ /* 0x000fe20000300000 */
.L_x_133:
[----:B------:R-:W5:Y:S02]  /*81e0*/  SYNCS.PHASECHK.TRANS64.TRYWAIT P1, [UR5+0x384e8], R2 ;  /* 0x0384e802ff0075a7 */ /* 0x000f640008020145 */
[----:B-----5:R-:W-:Y:S05]  /*81f0*/  @!P1 BRA `(.L_x_134) ;  /* 0x0000004c00209947 */ /* 0x020fea0003800000 */
.L_x_237:
        /* <DEDUP_REMOVED lines=16> */
.L_x_137:
[----:B--2---:R-:W1:Y:S02]  /*8300*/  LDC R2, c[0x0][0x828] ;  /* 0x00020a00ff027b82 */ /* 0x004e640000000800 */
[----:B-1----:R1:W-:Y:S02]  /*8310*/  SYNCS.ARRIVE.TRANS64.RED.A0TR RZ, [UR5+0x384c8], R2 ;  /* 0x0384c802ffff79a7 */ /* 0x0023e40008300405 */
.L_x_136:
[----:B------:R-:W-:Y:S05]  /*8320*/  BSYNC B0 ;  /* 0x0000000000007941 */ /* 0x000fea0003800000 */
.L_x_135:
[----:B------:R-:W-:Y:S05]  /*8330*/  @!P2 BRA `(.L_x_138) ;  /* 0x000000000004a947 */ /* 0x000fea0003800000 */
[----:B------:R-:W-:Y:S01]  /*8340*/  BPT.TRAP 0x1 ;  /* 0x000000040000795c */ /* 0x000fe20000300000 */
.L_x_138:
[----:B-1----:R-:W-:Y:S01]  /*8350*/  ISETP.NE.AND P0, PT, R7, RZ, PT ;  /* 0x000000ff0700720c */ /* 0x002fe20003f05270 */
[----:B------:R-:W-:Y:S01]  /*8360*/  UIADD3 UR8, UR5, 0x384c8, URZ ;  /* 0x000384c805087890 */ /* 0x000fe2000fffe03f */
[CC--:B------:R-:W-:Y:S02]  /*8370*/  ISETP.NE.AND P3, PT, R18.reuse, R6.reuse, PT ;  /* 0x000000061200720c */ /* 0x0c0fe40003f65270 */
[----:B------:R-:W-:Y:S01]  /*8380*/  ISETP.EQ.OR P0, PT, R18, R6, !P0 ;  /* 0x000000061200720c */ /* 0x000fe20004702670 */
[----:B------:R-:W-:Y:S01]  /*8390*/  UPRMT UR8, UR41, 0x654, UR8 ;  /* 0x0000065429087896 */ /* 0x000fe20008000008 */
[----:B------:R-:W-:-:S08]  /*83a0*/  LOP3.LUT R0, R0, 0x1, RZ, 0x3c, !PT ;  /* 0x0000000100007812 */ /* 0x000fd000078e3cff */
[----:B------:R-:W-:Y:S03]  /*83b0*/  SYNCS.ARRIVE.TRANS64.RED.A1T0 RZ, [UR8], RZ ;  /* 0x000000ffffff79a7 */ /* 0x000fe60008100408 */
[----:B------:R-:W-:Y:S05]  /*83c0*/  @P0 BRA `(.L_x_139) ;  /* 0x0000000400040947 */ /* 0x000fea0003800000 */
[----:B------:R-:W-:Y:S01]  /*83d0*/  ELECT P0, URZ, PT ;  /* 0x00000000003f782f */ /* 0x000fe20003800000 */
[----:B------:R-:W-:-:S12]  /*83e0*/  BSSY B0, `(.L_x_140) ;  /* 0x0000032000007945 */ /* 0x000fd80003800000 */
[----:B------:R-:W-:Y:S05]  /*83f0*/  @!P0 BRA `(.L_x_141) ;  /* 0x0000000000c08947 */ /* 0x000fea0003800000 */
[----:B--234-:R-:W1:Y:S08]  /*8400*/  LDC.64 R2, c[0x0][0x290] ;  /* 0x0000a400ff027b82 */ /* 0x01ce700000000a00 */
[----:B------:R-:W2:Y:S08]  /*8410*/  LDC.64 R14, c[0x0][0x808] ;  /* 0x00020200ff0e7b82 */ /* 0x000eb00000000a00 */
[----:B------:R-:W3:Y:S01]  /*8420*/  LDC.64 R16, c[0x0][0x810] ;  /* 0x00020400ff107b82 */ /* 0x000ee20000000a00 */
[----:B-1----:R-:W-:-:S05]  /*8430*/  IMAD.WIDE R2, R6, 0xc, R2 ;  /* 0x0000000c06027825 */ /* 0x002fca00078e0202 */
[----:B------:R1:W5:Y:S04]  /*8440*/  LDG.E R10, desc[UR56][R2.64] ;  /* 0x00000038020a7981 */ /* 0x000368000c1e1900 */
[----:B------:R1:W5:Y:S01]  /*8450*/  LDG.E R13, desc[UR56][R2.64+0x4] ;  /* 0x00000438020d7981 */ /* 0x000362000c1e1900 */
[----:B--2---:R-:W-:Y:S02]  /*8460*/  ISETP.NE.U32.AND P0, PT, R14, RZ, PT ;  /* 0x000000ff0e00720c */ /* 0x004fe40003f05070 */
[----:B------:R-:W-:Y:S02]  /*8470*/  SHF.R.S32.HI R8, RZ, 0x1f, R6 ;  /* 0x0000001fff087819 */ /* 0x000fe40000011406 */
[----:B------:R-:W-:Y:S02]  /*8480*/  ISETP.NE.AND.EX P0, PT, R15, RZ, PT, P0 ;  /* 0x000000ff0f00720c */ /* 0x000fe40003f05300 */
[----:B---3--:R-:W-:-:S04]  /*8490*/  ISETP.NE.U32.AND P1, PT, R16, RZ, PT ;  /* 0x000000ff1000720c */ /* 0x008fc80003f25070 */
[----:B------:R-:W-:-:S07]  /*84a0*/  ISETP.NE.AND.EX P1, PT, R17, RZ, PT, P1 ;  /* 0x000000ff1100720c */ /* 0x000fce0003f25310 */
[----:B-1----:R-:W-:Y:S06]  /*84b0*/  @!P0 BRA `(.L_x_142) ;  /* 0x0000000000108947 */ /* 0x002fec0003800000 */
[----:B------:R-:W-:-:S04]  /*84c0*/  LEA R2, P0, R6, R14, 0x3 ;  /* 0x0000000e06027211 */ /* 0x000fc800078018ff */
[----:B------:R-:W-:-:S06]  /*84d0*/  LEA.HI.X R3, R6, R15, R8, 0x3, P0 ;  /* 0x0000000f06037211 */ /* 0x000fcc00000f1c08 */
[----:B------:R-:W2:Y:S04]  /*84e0*/  LDG.E.64 R2, desc[UR56][R2.64] ;  /* 0x0000003802027981 */ /* 0x000ea8000c1e1b00 */
[----:B--2---:R1:W-:Y:S02]  /*84f0*/  STS.64 [UR24], R2 ;  /* 0x00000002ff007988 */ /* 0x0043e40008000a18 */
.L_x_142:
[----:B------:R-:W-:Y:S05]  /*8500*/  @!P1 BRA `(.L_x_141) ;  /* 0x00000000007c9947 */ /* 0x000fea0003800000 */
[----:B-1----:R-:W-:-:S04]  /*8510*/  LEA R2, P0, R6, R16, 0x3 ;  /* 0x0000001006027211 */ /* 0x002fc800078018ff */
[----:B------:R-:W-:Y:S02]  /*8520*/  LEA.HI.X R3, R6, R17, R8, 0x3, P0 ;  /* 0x0000001106037211 */ /* 0x000fe400000f1c08 */
[----:B------:R-:W1:Y:S04]  /*8530*/  LDS R8, [UR24+0x1c] ;  /* 0x00001c18ff087984 */ /* 0x000e680008000800 */
[----:B------:R-:W2:Y:S01]  /*8540*/  LDG.E.64 R2, desc[UR56][R2.64] ;  /* 0x0000003802027981 */ /* 0x000ea2000c1e1b00 */
        /* <DEDUP_REMOVED lines=13> */
[----:B------:R1:W-:Y:S04]  /*8620*/  STS [UR24+0x1c], R8 ;  /* 0x00001c08ff007988 */ /* 0x0003e80008000818 */
[----:B------:R-:W2:Y:S01]  /*8630*/  LDS R11, [UR24+0x1c] ;  /* 0x00001c18ff0b7984 */ /* 0x000ea20008000800 */
[----:B-1---5:R-:W-:Y:S01]  /*8640*/  VIADD R8, R10, 0xffffffff ;  /* 0xffffffff0a087836 */ /* 0x022fe20000000000 */
[----:B--2---:R-:W-:-:S05]  /*8650*/  LOP3.LUT R11, R11, 0xf0, RZ, 0xb8, !PT ;  /* 0x000000f00b0b7812 */ /* 0x004fca00078eb8ff */
[----:B------:R1:W-:Y:S04]  /*8660*/  STS [UR24+0x1c], R11 ;  /* 0x00001c0bff007988 */ /* 0x0003e80008000818 */
[----:B------:R-:W2:Y:S01]  /*8670*/  LDS R9, [UR24+0x1c] ;  /* 0x00001c18ff097984 */ /* 0x000ea20008000800 */
[----:B-1----:R-:W-:Y:S02]  /*8680*/  CS2R R10, SRZ ;  /* 0x00000000000a7805 */ /* 0x002fe4000001ff00 */
[----:B--2---:R-:W-:Y:S01]  /*8690*/  LOP3.LUT R17, R9, 0xf00, RZ, 0xb8, !PT ;  /* 0x00000f0009117812 */ /* 0x004fe200078eb8ff */
[----:B------:R-:W-:-:S04]  /*86a0*/  VIADD R9, R13, 0xffffffff ;  /* 0xffffffff0d097836 */ /* 0x000fc80000000000 */
[----:B------:R-:W-:Y:S04]  /*86b0*/  STS.64 [UR24+0x18], R16 ;  /* 0x00001810ff007988 */ /* 0x000fe80008000a18 */
[----:B------:R-:W1:Y:S04]  /*86c0*/  LDS R15, [UR24+0x1c] ;  /* 0x00001c18ff0f7984 */ /* 0x000e680008000800 */
[----:B------:R2:W-:Y:S01]  /*86d0*/  STS.128 [UR24+0x20], R8 ;  /* 0x00002008ff007988 */ /* 0x0005e20008000c18 */
[----:B-1----:R-:W-:-:S05]  /*86e0*/  LOP3.LUT R2, R15, 0xf000, RZ, 0xb8, !PT ;  /* 0x0000f0000f027812 */ /* 0x002fca00078eb8ff */
[----:B------:R2:W-:Y:S02]  /*86f0*/  STS [UR24+0x1c], R2 ;  /* 0x00001c02ff007988 */ /* 0x0005e40008000818 */
.L_x_141:
[----:B------:R-:W-:Y:S05]  /*8700*/  BSYNC B0 ;  /* 0x0000000000007941 */ /* 0x000fea0003800000 */
.L_x_140:
[----:B-12---:R-:W1:Y:S01]  /*8710*/  S2R R2, SR_LANEID ;  /* 0x0000000000027919 */ /* 0x006e620000000000 */
[----:B------:R-:W-:Y:S01]  /*8720*/  NOP ;  /* 0x0000000000007918 */ /* 0x000fe20000000000 */
[----:B------:R-:W-:Y:S01]  /*8730*/  ELECT P0, URZ, PT ;  /* 0x00000000003f782f */ /* 0x000fe20003800000 */
[----:B------:R-:W-:Y:S01]  /*8740*/  BSSY B0, `(.L_x_143) ;  /* 0x0000008000007945 */ /* 0x000fe20003800000 */
[----:B-1----:R-:W-:-:S05]  /*8750*/  IMAD.SHL.U32 R8, R2, 0x4, RZ ;  /* 0x0000000402087824 */ /* 0x002fca00078e00ff */
[----:B------:R1:W2:Y:S01]  /*8760*/  LDS R9, [R8+UR24] ;  /* 0x0000001808097984 */ /* 0x0002a20008000800 */
[----:B------:R-:W-:-:S05]  /*8770*/  IADD3 R2, P1, R8, UR6, RZ ;  /* 0x0000000608027c10 */ /* 0x000fca000ff3e0ff */
[----:B---34-:R-:W-:Y:S01]  /*8780*/  IMAD.X R3, RZ, RZ, UR7, P1 ;  /* 0x00000007ff037e24 */ /* 0x018fe200088e06ff */
[----:B------:R-:W-:Y:S07]  /*8790*/  @!P0 BRA `(.L_x_144) ;  /* 0x0000000000088947 */ /* 0x000fee0003800000 */
[----:B------:R0:W-:Y:S01]  /*87a0*/  UTMACMDFLUSH ;  /* 0x00000000000079b7 */ /* 0x0001e20000000000 */
[----:B------:R-:W-:-:S04]  /*87b0*/  DEPBAR.LE SB0, 0x0 ;  /* 0x000080000000791a */ /* 0x000fc80000000000 */
.L_x_144:
[----:B------:R-:W-:Y:S05]  /*87c0*/  BSYNC B0 ;  /* 0x0000000000007941 */ /* 0x000fea0003800000 */
.L_x_143:
[----:B--2---:R2:W5:Y:S02]  /*87d0*/  ATOMG.E.EXCH.STRONG.GPU PT, RZ, [R2], R9 ;  /* 0x0000000902ff73a8 */ /* 0x00456400041ee100 */
.L_x_139:
[----:B------:R-:W-:Y:S01]  /*87e0*/  UIADD3 UR4, UR4, 0x1, URZ ;  /* 0x0000000104047890 */ /* 0x000fe2000fffe03f */
[----:B------:R-:W-:Y:S01]  /*87f0*/  ISETP.NE.AND P0, PT, R7, RZ, PT ;  /* 0x000000ff0700720c */ /* 0x000fe20003f05270 */
[----:B------:R-:W-:Y:S01]  /*8800*/  IMAD.MOV.U32 R16, RZ, RZ, R4 ;  /* 0x000000ffff107224 */ /* 0x000fe200078e0004 */
[----:B--2---:R-:W-:Y:S01]  /*8810*/  SEL R2, RZ, 0x1, !P3 ;  /* 0x00000001ff027807 */ /* 0x004fe20005800000 */
[----:B------:R-:W-:Y:S01]  /*8820*/  UISETP.NE.AND UP0, UPT, UR4, 0x8, UPT ;  /* 0x000000080400788c */ /* 0x000fe2000bf05270 */
[----:B------:R-:W-:Y:S02]  /*8830*/  IMAD.MOV.U32 R17, RZ, RZ, R5 ;  /* 0x000000ffff117224 */ /* 0x000fe400078e0005 */
[----:B------:R-:W-:Y:S01]  /*8840*/  IMAD.MOV.U32 R18, RZ, RZ, R6 ;  /* 0x000000ffff127224 */ /* 0x000fe200078e0006 */
[----:B------:R-:W-:Y:S02]  /*8850*/  USEL UR8, URZ, 0x1, UP0 ;  /* 0x000000013f087887 */ /* 0x000fe40008000000 */
[----:B------:R-:W-:-:S04]  /*8860*/  USEL UR4, UR4, URZ, UP0 ;  /* 0x0000003f04047287 */ /* 0x000fc80008000000 */
[----:B------:R-:W-:Y:S01]  /*8870*/  LOP3.LUT R12, R12, UR8, RZ, 0x3c, !PT ;  /* 0x000000080c0c7c12 */ /* 0x000fe2000f8e3cff */
[----:B------:R-:W-:Y:S07]  /*8880*/  @P0 BRA `(.L_x_145) ;  /* 0xfffffff000300947 */ /* 0x000fee000383ffff */
[----:B-----5:R-:W-:Y:S01]  /*8890*/  ELECT P0, URZ, PT ;  /* 0x00000000003f782f */ /* 0x020fe20003800000 */
[----:B------:R-:W-:-:S12]  /*88a0*/  BSSY B0, `(.L_x_146) ;  /* 0x0000017000007945 */ /* 0x000fd80003800000 */
[----:B------:R-:W-:Y:S05]  /*88b0*/  @!P0 BRA `(.L_x_147) ;  /* 0x0000000000548947 */ /* 0x000fea0003800000 */
[----:B------:R-:W-:Y:S05]  /*88c0*/  @!P2 BRA `(.L_x_148) ;  /* 0x000000000004a947 */ /* 0x000fea0003800000 */
[----:B------:R-:W-:Y:S01]  /*88d0*/  BPT.TRAP 0x1 ;  /* 0x000000040000795c */ /* 0x000fe20000300000 */
.L_x_148:
[----:B------:R-:W-:-:S04]  /*88e0*/  SHF.L.U32 R2, R0, 0x1f, RZ ;  /* 0x0000001f00027819 */ /* 0x000fc800000006ff */
[----:B------:R-:W2:Y:S02]  /*88f0*/  SYNCS.PHASECHK.TRANS64.TRYWAIT P0, [UR5+0x384d0], R2 ;  /* 0x0384d002ff0075a7 */ /* 0x000ea40008000145 */
[----:B--2---:R-:W-:Y:S05]  /*8900*/  @!P0 BRA `(.L_x_149) ;  /* 0x0000004400748947 */ /* 0x004fea0003800000 */
.L_x_238:
[----:B------:R-:W-:Y:S05]  /*8910*/  @!P2 BRA `(.L_x_150) ;  /* 0x000000000004a947 */ /* 0x000fea0003800000 */
[----:B------:R-:W-:Y:S01]  /*8920*/  BPT.TRAP 0x1 ;  /* 0x000000040000795c */ /* 0x000fe20000300000 */
.L_x_150:
[----:B------:R-:W5:Y:S02]  /*8930*/  SYNCS.PHASECHK.TRANS64.TRYWAIT P0, [UR5+0x384d8], R2 ;  /* 0x0384d802ff0075a7 */ /* 0x000f640008000145 */
[----:B-----5:R-:W-:Y:S05]  /*8940*/  @!P0 BRA `(.L_x_151) ;  /* 0x00000044007c8947 */ /* 0x020fea0003800000 */
.L_x_239:
[----:B------:R-:W-:Y:S05]  /*8950*/  @!P2 BRA `(.L_x_152) ;  /* 0x000000000004a947 */ /* 0x000fea0003800000 */
[----:B------:R-:W-:Y:S01]  /*8960*/  BPT.TRAP 0x1 ;  /* 0x000000040000795c */ /* 0x000fe20000300000 */
.L_x_152:
[----:B------:R-:W5:Y:S02]  /*8970*/  SYNCS.PHASECHK.TRANS64.TRYWAIT P0, [UR5+0x384e0], R2 ;  /* 0x0384e002ff0075a7 */ /* 0x000f640008000145 */
[----:B-----5:R-:W-:Y:S05]  /*8980*/  @!P0 BRA `(.L_x_153) ;  /* 0x0000004400848947 */ /* 0x020fea0003800000 */
.L_x_240:
[----:B------:R-:W-:Y:S05]  /*8990*/  @!P2 BRA `(.L_x_154) ;  /* 0x000000000004a947 */ /* 0x000fea0003800000 */
[----:B------:R-:W-:Y:S01]  /*89a0*/  BPT.TRAP 0x1 ;  /* 0x000000040000795c */ /* 0x000fe20000300000 */
.L_x_154:
[----:B--2---:R-:W-:Y:S01]  /*89b0*/  SHF.L.U32 R2, R0, 0x1f, RZ ;  /* 0x0000001f00027819 */ /* 0x004fe200000006ff */
[----:B---34-:R-:W-:-:S04]  /*89c0*/  IMAD.U32 R3, RZ, RZ, UR5 ;  /* 0x00000005ff037e24 */ /* 0x018fc8000f8e00ff */
[----:B------:R2:W3:Y:S03]  /*89d0*/  SYNCS.PHASECHK.TRANS64.TRYWAIT P0, [R3+URZ+0x384e8], R2 ;  /* 0x0384e802030075a7 */ /* 0x0004e6000800017f */
[----:B---3--:R-:W-:Y:S05]  /*89e0*/  @!P0 NANOSLEEP.SYNCS 0x989680 ;  /* 0x009896800000895d */ /* 0x008fea0003900000 */
[----:B------:R-:W3:Y:S02]  /*89f0*/  @!P0 SYNCS.PHASECHK.TRANS64 P0, [R3+URZ+0x384e8], R2 ;  /* 0x0384e802030085a7 */ /* 0x000ee4000800007f */
[----:B---3--:R-:W-:Y:S05]  /*8a00*/  @!P0 BRA `(.L_x_154) ;  /* 0xfffffffc00e88947 */ /* 0x008fea000383ffff */
.L_x_147:
[----:B------:R-:W-:Y:S05]  /*8a10*/  BSYNC B0 ;  /* 0x0000000000007941 */ /* 0x000fea0003800000 */
.L_x_146:
[----:B------:R-:W-:Y:S05]  /*8a20*/  EXIT ;  /* 0x000000000000794d */ /* 0x000fea0003800000 */
.L_x_100:
[----:B------:R-:W1:Y:S01]  /*8a30*/  S2UR UR4, SR_CTAID.Y ;  /* 0x00000000000479c3 */ /* 0x000e620000002600 */
[----:B------:R-:W3:Y:S01]  /*8a40*/  S2R R37, SR_LANEID ;  /* 0x0000000000257919 */ /* 0x000ee20000000000 */
[----:B------:R-:W-:Y:S01]  /*8a50*/  ELECT P0, URZ, PT ;  /* 0x00000000003f782f */ /* 0x000fe20003800000 */
[----:B------:R-:W-:Y:S01]  /*8a60*/  BSSY B0, `(.L_x_155) ;  /* 0x0000037000007945 */ /* 0x000fe20003800000 */
[----:B------:R-:W-:Y:S01]  /*8a70*/  ULDC.64 UR16, c[0x0][0x508] ;  /* 0x0001420000107ab9 */ /* 0x000fe20000000a00 */
[----:B-1----:R-:W-:-:S04]  /*8a80*/  UIMAD UR4, UR4, UR39, UR40 ;  /* 0x00000027040472a4 */ /* 0x002fc8000f8e0228 */
[----:B------:R-:W-:-:S06]  /*8a90*/  UIMAD.WIDE UR16, UR4, 0x80, UR16 ;  /* 0x00000080041078a5 */ /* 0x000fcc000f8e0210 */
[----:B------:R-:W-:Y:S06]  /*8aa0*/  @!P0 BRA `(.L_x_156) ;  /* 0x0000000000c88947 */ /* 0x000fec0003800000 */
[----:B------:R-:W1:Y:S01]  /*8ab0*/  LDC.64 R8, c[0x0][0x300] ;  /* 0x0000c000ff087b82 */ /* 0x000e620000000a00 */
[----:B------:R-:W-:Y:S02]  /*8ac0*/  UMOV UR4, 0x400 ;  /* 0x0000040000047882 */ /* 0x000fe40000000000 */
[----:B--2---:R-:W-:-:S05]  /*8ad0*/  ULEA UR4, UR41, UR4, 0x18 ;  /* 0x0000000429047291 */ /* 0x004fca000f8ec03f */
[----:B------:R-:W1:Y:S08]  /*8ae0*/  LDC.64 R10, c[0x0][0x308] ;  /* 0x0000c200ff0a7b82 */ /* 0x000e700000000a00 */
[----:B------:R-:W2:Y:S08]  /*8af0*/  LDC.64 R4, c[0x0][0x330] ;  /* 0x0000cc00ff047b82 */ /* 0x000eb00000000a00 */
[----:B------:R-:W2:Y:S01]  /*8b00*/  LDC.64 R6, c[0x0][0x338] ;  /* 0x0000ce00ff067b82 */ /* 0x000ea20000000a00 */
[----:B-1----:R1:W-:Y:S07]  /*8b10*/  STS.128 [UR4+0x38580], R8 ;  /* 0x03858008ff007988 */ /* 0x0023ee0008000c04 */
[----:B------:R-:W4:Y:S08]  /*8b20*/  LDC.64 R32, c[0x0][0x310] ;  /* 0x0000c400ff207b82 */ /* 0x000f300000000a00 */
[----:B------:R-:W4:Y:S01]  /*8b30*/  LDC.64 R34, c[0x0][0x318] ;  /* 0x0000c600ff227b82 */ /* 0x000f220000000a00 */
[----:B--2---:R2:W-:Y:S07]  /*8b40*/  STS.128 [UR4+0x385b0], R4 ;  /* 0x0385b004ff007988 */ /* 0x0045ee0008000c04 */
[----:B------:R-:W5:Y:S08]  /*8b50*/  LDC.64 R28, c[0x0][0x320] ;  /* 0x0000c800ff1c7b82 */ /* 0x000f700000000a00 */
[----:B------:R-:W5:Y:S08]  /*8b60*/  LDC.64 R30, c[0x0][0x328] ;  /* 0x0000ca00ff1e7b82 */ /* 0x000f700000000a00 */
[----:B------:R-:W3:Y:S01]  /*8b70*/  LDC.64 R24, c[0x0][0x340] ;  /* 0x0000d000ff187b82 */ /* 0x000ee20000000a00 */
[----:B----4-:R4:W-:Y:S07]  /*8b80*/  STS.128 [UR4+0x38590], R32 ;  /* 0x03859020ff007988 */ /* 0x0109ee0008000c04 */
[----:B------:R-:W3:Y:S08]  /*8b90*/  LDC.64 R26, c[0x0][0x348] ;  /* 0x0000d200ff1a7b82 */ /* 0x000ef00000000a00 */
[----:B------:R-:W2:Y:S01]  /*8ba0*/  LDC.64 R20, c[0x0][0x350] ;  /* 0x0000d400ff147b82 */ /* 0x000ea20000000a00 */
[----:B-----5:R5:W-:Y:S07]  /*8bb0*/  STS.128 [UR4+0x385a0], R28 ;  /* 0x0385a01cff007988 */ /* 0x020bee0008000c04 */
[----:B------:R-:W2:Y:S08]  /*8bc0*/  LDC.64 R22, c[0x0][0x358] ;  /* 0x0000d600ff167b82 */ /* 0x000eb00000000a00 */
[----:B------:R-:W4:Y:S01]  /*8bd0*/  LDC.64 R12, c[0x0][0x360] ;  /* 0x0000d800ff0c7b82 */ /* 0x000f220000000a00 */
[----:B---3--:R3:W-:Y:S07]  /*8be0*/  STS.128 [UR4+0x385c0], R24 ;  /* 0x0385c018ff007988 */ /* 0x0087ee0008000c04 */
[----:B------:R-:W4:Y:S08]  /*8bf0*/  LDC.64 R14, c[0x0][0x368] ;  /* 0x0000da00ff0e7b82 */ /* 0x000f300000000a00 */
[----:B-1----:R-:W1:Y:S01]  /*8c00*/  LDC.64 R8, c[0x0][0x370] ;  /* 0x0000dc00ff087b82 */ /* 0x002e620000000a00 */
[----:B--2---:R2:W-:Y:S07]  /*8c10*/  STS.128 [UR4+0x385d0], R20 ;  /* 0x0385d014ff007988 */ /* 0x0045ee0008000c04 */
[----:B------:R-:W1:Y:S08]  /*8c20*/  LDC.64 R10, c[0x0][0x378] ;  /* 0x0000de00ff0a7b82 */ /* 0x000e700000000a00 */
[----:B------:R-:W5:Y:S01]  /*8c30*/  LDC.64 R4, c[0x0][0x410] ;  /* 0x00010400ff047b82 */ /* 0x000f620000000a00 */
[----:B----4-:R4:W-:Y:S07]  /*8c40*/  STS.128 [UR4+0x385e0], R12 ;  /* 0x0385e00cff007988 */ /* 0x0109ee0008000c04 */
[----:B------:R-:W5:Y:S01]  /*8c50*/  LDC.64 R6, c[0x0][0x418] ;  /* 0x00010600ff067b82 */ /* 0x000f620000000a00 */
[----:B-1----:R1:W-:Y:S07]  /*8c60*/  STS.128 [UR4+0x385f0], R8 ;  /* 0x0385f008ff007988 */ /* 0x0023ee0008000c04 */
[----:B------:R-:W2:Y:S08]  /*8c70*/  LDC.64 R32, c[0x0][0x400] ;  /* 0x00010000ff207b82 */ /* 0x000eb00000000a00 */
[----:B------:R-:W2:Y:S01]  /*8c80*/  LDC.64 R34, c[0x0][0x408] ;  /* 0x00010200ff227b82 */ /* 0x000ea20000000a00 */
[----:B-----5:R5:W-:Y:S07]  /*8c90*/  STS.128 [UR4+0x38610], R4 ;  /* 0x03861004ff007988 */ /* 0x020bee0008000c04 */
[----:B------:R-:W4:Y:S08]  /*8ca0*/  LDC.64 R28, c[0x0][0x420] ;  /* 0x00010800ff1c7b82 */ /* 0x000f300000000a00 */
[----:B------:R-:W4:Y:S08]  /*8cb0*/  LDC.64 R30, c[0x0][0x428] ;  /* 0x00010a00ff1e7b82 */ /* 0x000f300000000a00 */
[----:B---3--:R-:W3:Y:S01]  /*8cc0*/  LDC.64 R24, c[0x0][0x430] ;  /* 0x00010c00ff187b82 */ /* 0x008ee20000000a00 */
[----:B--2---:R2:W-:Y:S07]  /*8cd0*/  STS.128 [UR4+0x38600], R32 ;  /* 0x03860020ff007988 */ /* 0x0045ee0008000c04 */
[----:B------:R-:W3:Y:S08]  /*8ce0*/  LDC.64 R26, c[0x0][0x438] ;  /* 0x00010e00ff1a7b82 */ /* 0x000ef00000000a00 */
[----:B------:R-:W5:Y:S01]  /*8cf0*/  LDC.64 R20, c[0x0][0x440] ;  /* 0x00011000ff147b82 */ /* 0x000f620000000a00 */
[----:B----4-:R2:W-:Y:S07]  /*8d00*/  STS.128 [UR4+0x38620], R28 ;  /* 0x0386201cff007988 */ /* 0x0105ee0008000c04 */
[----:B------:R-:W5:Y:S08]  /*8d10*/  LDC.64 R22, c[0x0][0x448] ;  /* 0x00011200ff167b82 */ /* 0x000f700000000a00 */
[----:B------:R-:W4:Y:S01]  /*8d20*/  LDC.64 R12, c[0x0][0x450] ;  /* 0x00011400ff0c7b82 */ /* 0x000f220000000a00 */
[----:B---3--:R2:W-:Y:S07]  /*8d30*/  STS.128 [UR4+0x38630], R24 ;  /* 0x03863018ff007988 */ /* 0x0085ee0008000c04 */
[----:B------:R-:W4:Y:S08]  /*8d40*/  LDC.64 R14, c[0x0][0x458] ;  /* 0x00011600ff0e7b82 */ /* 0x000f300000000a00 */
[----:B-1----:R-:W1:Y:S01]  /*8d50*/  LDC.64 R8, c[0x0][0x460] ;  /* 0x00011800ff087b82 */ /* 0x002e620000000a00 */
[----:B-----5:R2:W-:Y:S07]  /*8d60*/  STS.128 [UR4+0x38640], R20 ;  /* 0x03864014ff007988 */ /* 0x0205ee0008000c04 */
[----:B------:R-:W1:Y:S08]  /*8d70*/  LDC.64 R10, c[0x0][0x468] ;  /* 0x00011a00ff0a7b82 */ /* 0x000e700000000a00 */
[----:B------:R-:W3:Y:S01]  /*8d80*/  LDC.64 R4, c[0x0][0x470] ;  /* 0x00011c00ff047b82 */ /* 0x000ee20000000a00 */
[----:B----4-:R2:W-:Y:S07]  /*8d90*/  STS.128 [UR4+0x38650], R12 ;  /* 0x0386500cff007988 */ /* 0x0105ee0008000c04 */
[----:B------:R-:W3:Y:S01]  /*8da0*/  LDC.64 R6, c[0x0][0x478] ;  /* 0x00011e00ff067b82 */ /* 0x000ee20000000a00 */
[----:B-1----:R2:W-:Y:S04]  /*8db0*/  STS.128 [UR4+0x38660], R8 ;  /* 0x03866008ff007988 */ /* 0x0025e80008000c04 */
[----:B---3--:R2:W-:Y:S02]  /*8dc0*/  STS.128 [UR4+0x38670], R4 ;  /* 0x03867004ff007988 */ /* 0x0085e40008000c04 */
.L_x_156:
[----:B--2---:R-:W-:Y:S05]  /*8dd0*/  BSYNC B0 ;  /* 0x0000000000007941 */ /* 0x004fea0003800000 */
.L_x_155:
[----:B------:R-:W-:Y:S01]  /*8de0*/  ELECT P0, URZ, PT ;  /* 0x00000000003f782f */ /* 0x000fe20003800000 */
[----:B------:R-:W-:Y:S01]  /*8df0*/  NOP ;  /* 0x0000000000007918 */ /* 0x000fe20000000000 */
[----:B------:R-:W-:Y:S11]  /*8e00*/  BSSY B0, `(.L_x_157) ;  /* 0x0000052000007945 */ /* 0x000ff60003800000 */
[----:B------:R-:W-:Y:S05]  /*8e10*/  @!P0 BRA `(.L_x_158) ;  /* 0x0000000400408947 */ /* 0x000fea0003800000 */
[C---:B------:R-:W-:Y:S01]  /*8e20*/  IMAD.SHL.U32 R20, R18.reuse, 0x8, RZ ;  /* 0x0000000812147824 */ /* 0x040fe200078e00ff */
[----:B------:R-:W-:Y:S01]  /*8e30*/  ULDC.64 UR4, c[0x0][0x518] ;  /* 0x0001460000047ab9 */ /* 0x000fe20000000a00 */
[----:B------:R-:W-:Y:S01]  /*8e40*/  ULDC.64 UR6, c[0x0][0x528] ;  /* 0x00014a0000067ab9 */ /* 0x000fe20000000a00 */
[----:B------:R-:W-:Y:S02]  /*8e50*/  SHF.L.U64.HI R3, R18, 0x3, R3 ;  /* 0x0000000312037819 */ /* 0x000fe40000010203 */
[C---:B------:R-:W-:Y:S02]  /*8e60*/  IADD3 R6, P0, R20.reuse, UR4, RZ ;  /* 0x0000000414067c10 */ /* 0x040fe4000ff1e0ff */
[----:B------:R-:W-:Y:S02]  /*8e70*/  IADD3 R4, P1, R20, UR6, RZ ;  /* 0x0000000614047c10 */ /* 0x000fe4000ff3e0ff */
[C---:B------:R-:W-:Y:S01]  /*8e80*/  IADD3.X R7, R3.reuse, UR5, RZ, P0, !PT ;  /* 0x0000000503077c10 */ /* 0x040fe200087fe4ff */
[----:B------:R-:W-:Y:S01]  /*8e90*/  ULDC.64 UR4, c[0x0][0x510] ;  /* 0x0001440000047ab9 */ /* 0x000fe20000000a00 */
[----:B------:R-:W-:Y:S01]  /*8ea0*/  IADD3.X R5, R3, UR7, RZ, P1, !PT ;  /* 0x0000000703057c10 */ /* 0x000fe20008ffe4ff */
[----:B------:R-:W-:-:S03]  /*8eb0*/  ULDC.64 UR6, c[0x0][0x520] ;  /* 0x0001480000067ab9 */ /* 0x000fc60000000a00 */
[----:B------:R-:W2:Y:S04]  /*8ec0*/  LDG.E.64 R6, desc[UR56][R6.64] ;  /* 0x0000003806067981 */ /* 0x000ea8000c1e1b00 */
[----:B------:R-:W4:Y:S01]  /*8ed0*/  LDG.E.64 R4, desc[UR56][R4.64] ;  /* 0x0000003804047981 */ /* 0x000f22000c1e1b00 */
[C---:B------:R-:W-:Y:S02]  /*8ee0*/  IADD3 R22, P0, R20.reuse, UR4, RZ ;  /* 0x0000000414167c10 */ /* 0x040fe4000ff1e0ff */
[----:B------:R-:W-:Y:S02]  /*8ef0*/  IADD3 R20, P1, R20, UR6, RZ ;  /* 0x0000000614147c10 */ /* 0x000fe4000ff3e0ff */
[C---:B------:R-:W-:Y:S02]  /*8f00*/  IADD3.X R23, R3.reuse, UR5, RZ, P0, !PT ;  /* 0x0000000503177c10 */ /* 0x040fe400087fe4ff */
[----:B------:R-:W-:-:S04]  /*8f10*/  IADD3.X R21, R3, UR7, RZ, P1, !PT ;  /* 0x0000000703157c10 */ /* 0x000fc80008ffe4ff */
[----:B------:R-:W5:Y:S04]  /*8f20*/  LDG.E.64 R22, desc[UR56][R22.64] ;  /* 0x0000003816167981 */ /* 0x000f68000c1e1b00 */
[----:B------:R-:W3:Y:S01]  /*8f30*/  LDG.E.64 R20, desc[UR56][R20.64] ;  /* 0x0000003814147981 */ /* 0x000ee2000c1e1b00 */
[----:B------:R-:W-:Y:S01]  /*8f40*/  UMOV UR4, 0x400 ;  /* 0x0000040000047882 */ /* 0x000fe20000000000 */
[----:B------:R-:W-:Y:S01]  /*8f50*/  VIADD R13, R0, 0xffffffff ;  /* 0xffffffff000d7836 */ /* 0x000fe20000000000 */
[----:B------:R-:W-:Y:S01]  /*8f60*/  ULEA UR4, UR41, UR4, 0x18 ;  /* 0x0000000429047291 */ /* 0x000fe2000f8ec03f */
[----:B------:R-:W-:-:S03]  /*8f70*/  CS2R R14, SRZ ;  /* 0x00000000000e7805 */ /* 0x000fc6000001ff00 */
[----:B------:R-:W-:Y:S02]  /*8f80*/  UIADD3 UR5, UR4, 0x38580, URZ ;  /* 0x0003858004057890 */ /* 0x000fe4000fffe03f */
[----:B------:R-:W-:-:S03]  /*8f90*/  UIADD3 UR6, UR4, 0x38600, URZ ;  /* 0x0003860004067890 */ /* 0x000fc6000fffe03f */
[----:B------:R-:W1:Y:S01]  /*8fa0*/  LDS R8, [UR4+0x3859c] ;  /* 0x03859c04ff087984 */ /* 0x000e620008000800 */
[----:B------:R-:W-:Y:S02]  /*8fb0*/  IMAD.U32 R24, RZ, RZ, UR5 ;  /* 0x00000005ff187e24 */ /* 0x000fe4000f8e00ff */
[----:B------:R-:W-:Y:S01]  /*8fc0*/  IMAD.U32 R26, RZ, RZ, UR6 ;  /* 0x00000006ff1a7e24 */ /* 0x000fe2000f8e00ff */
[----:B------:R-:W5:Y:S02]  /*8fd0*/  LDS R9, [UR4+0x3861c] ;  /* 0x03861c04ff097984 */ /* 0x000f640008000800 */
[----:B------:R-:W-:Y:S02]  /*8fe0*/  SHF.R.U64 R24, R24, 0x4, RZ ;  /* 0x0000000418187819 */ /* 0x000fe400000012ff */
[----:B------:R-:W-:Y:S01]  /*8ff0*/  SHF.R.U64 R26, R26, 0x4, RZ ;  /* 0x000000041a1a7819 */ /* 0x000fe200000012ff */
[----:B------:R-:W-:Y:S04]  /*9000*/  STS [UR4+0x385b0], RZ ;  /* 0x0385b0ffff007988 */ /* 0x000fe80008000804 */
[----:B------:R-:W-:Y:S04]  /*9010*/  STS [UR4+0x38590], R24 ;  /* 0x03859018ff007988 */ /* 0x000fe80008000804 */
[----:B------:R-:W-:Y:S04]  /*9020*/  STS [UR4+0x38594], R24 ;  /* 0x03859418ff007988 */ /* 0x000fe80008000804 */
[----:B------:R-:W-:Y:S04]  /*9030*/  STS [UR4+0x38610], R26 ;  /* 0x0386101aff007988 */ /* 0x000fe80008000804 */
[----:B------:R-:W-:Y:S04]  /*9040*/  STS [UR4+0x38614], R26 ;  /* 0x0386141aff007988 */ /* 0x000fe80008000804 */
[----:B------:R-:W-:Y:S01]  /*9050*/  STS [UR4+0x38630], RZ ;  /* 0x038630ffff007988 */ /* 0x000fe20008000804 */
[----:B--2---:R-:W-:-:S02]  /*9060*/  SHF.L.U64.HI R7, R6, 0x1, R7 ;  /* 0x0000000106077819 */ /* 0x004fc40000010207 */
[C---:B----4-:R-:W-:Y:S01]  /*9070*/  SHF.L.U64.HI R3, R4.reuse, 0x1, R5 ;  /* 0x0000000104037819 */ /* 0x050fe20000010205 */
[----:B------:R-:W-:Y:S01]  /*9080*/  IMAD.SHL.U32 R0, R4, 0x2, RZ ;  /* 0x0000000204007824 */ /* 0x000fe200078e00ff */
[----:B------:R-:W-:Y:S02]  /*9090*/  LOP3.LUT R5, R7, 0x1fffffff, RZ, 0xc0, !PT ;  /* 0x1fffffff07057812 */ /* 0x000fe400078ec0ff */
[----:B------:R-:W-:Y:S02]  /*90a0*/  LOP3.LUT R3, R3, 0x1fffffff, RZ, 0xc0, !PT ;  /* 0x1fffffff03037812 */ /* 0x000fe400078ec0ff */
[----:B------:R-:W-:Y:S02]  /*90b0*/  SHF.R.U32.HI R7, RZ, 0x4, R5 ;  /* 0x00000004ff077819 */ /* 0x000fe40000011605 */
[----:B------:R-:W-:Y:S02]  /*90c0*/  SHF.R.U32.HI R10, RZ, 0x4, R3 ;  /* 0x00000004ff0a7819 */ /* 0x000fe40000011603 */
[----:B-1----:R-:W-:Y:S01]  /*90d0*/  LOP3.LUT R8, R8, 0xf, R7, 0xb8, !PT ;  /* 0x0000000f08087812 */ /* 0x002fe200078eb807 */
[----:B-----5:R-:W-:Y:S01]  /*90e0*/  STS.64 [UR4+0x38580], R22 ;  /* 0x03858016ff007988 */ /* 0x020fe20008000a04 */
[----:B------:R-:W-:-:S02]  /*90f0*/  LOP3.LUT R9, R9, 0xf, R10, 0xb8, !PT ;  /* 0x0000000f09097812 */ /* 0x000fc400078eb80a */
[----:B------:R-:W-:Y:S01]  /*9100*/  LOP3.LUT R0, R0, 0xfffffffe, RZ, 0xc0, !PT ;  /* 0xfffffffe00007812 */ /* 0x000fe200078ec0ff */
[----:B------:R1:W-:Y:S03]  /*9110*/  STS [UR4+0x3859c], R8 ;  /* 0x03859c08ff007988 */ /* 0x0003e60008000804 */
[----:B------:R-:W-:Y:S01]  /*9120*/  SHF.R.U64 R3, R0, 0x4, R3 ;  /* 0x0000000400037819 */ /* 0x000fe20000001203 */
[----:B------:R2:W-:Y:S04]  /*9130*/  STS [UR4+0x3861c], R9 ;  /* 0x03861c09ff007988 */ /* 0x0005e80008000804 */
[----:B------:R-:W4:Y:S01]  /*9140*/  LDS R7, [UR4+0x3859c] ;  /* 0x03859c04ff077984 */ /* 0x000f220008000800 */
[----:B-1----:R-:W-:-:S03]  /*9150*/  VIADD R8, R36, 0xffffffff ;  /* 0xffffffff24087836 */ /* 0x002fc60000000000 */
[----:B------:R-:W1:Y:S01]  /*9160*/  LDS R10, [UR4+0x3861c] ;  /* 0x03861c04ff0a7984 */ /* 0x000e620008000800 */
[----:B--2---:R-:W-:Y:S02]  /*9170*/  VIADD R9, R2, 0xffffffff ;  /* 0xffffffff02097836 */ /* 0x004fe40000000000 */
[----:B------:R-:W-:Y:S01]  /*9180*/  IMAD.SHL.U32 R2, R6, 0x2, RZ ;  /* 0x0000000206027824 */ /* 0x000fe200078e00ff */
[----:B---3--:R-:W-:Y:S01]  /*9190*/  STS.64 [UR4+0x38600], R20 ;  /* 0x03860014ff007988 */ /* 0x008fe20008000a04 */
[----:B------:R-:W-:-:S03]  /*91a0*/  IMAD.MOV.U32 R12, RZ, RZ, R8 ;  /* 0x000000ffff0c7224 */ /* 0x000fc600078e0008 */
[----:B------:R-:W-:Y:S01]  /*91b0*/  LOP3.LUT R2, R2, 0xfffffffe, RZ, 0xc0, !PT ;  /* 0xfffffffe02027812 */ /* 0x000fe200078ec0ff */
[----:B------:R-:W-:Y:S03]  /*91c0*/  STS [UR4+0x3860c], R3 ;  /* 0x03860c03ff007988 */ /* 0x000fe60008000804 */
[----:B------:R-:W-:Y:S01]  /*91d0*/  SHF.R.U64 R5, R2, 0x4, R5 ;  /* 0x0000000402057819 */ /* 0x000fe20000001205 */
[----:B------:R-:W-:Y:S04]  /*91e0*/  STS.128 [UR4+0x38620], R12 ;  /* 0x0386200cff007988 */ /* 0x000fe80008000c04 */
[----:B------:R-:W-:Y:S01]  /*91f0*/  STS [UR4+0x3858c], R5 ;  /* 0x03858c05ff007988 */ /* 0x000fe20008000804 */
[----:B----4-:R-:W-:-:S02]  /*9200*/  LOP3.LUT R7, R7, 0xf0, RZ, 0xb8, !PT ;  /* 0x000000f007077812 */ /* 0x010fc400078eb8ff */
[----:B-1----:R-:W-:-:S03]  /*9210*/  LOP3.LUT R10, R10, 0xf0, RZ, 0xb8, !PT ;  /* 0x000000f00a0a7812 */ /* 0x002fc600078eb8ff */
[----:B------:R-:W-:Y:S04]  /*9220*/  STS [UR4+0x3859c], R7 ;  /* 0x03859c07ff007988 */ /* 0x000fe80008000804 */
[----:B------:R1:W-:Y:S04]  /*9230*/  STS [UR4+0x3861c], R10 ;  /* 0x03861c0aff007988 */ /* 0x0003e80008000804 */
[----:B------:R-:W2:Y:S04]  /*9240*/  LDS R25, [UR4+0x3859c] ;  /* 0x03859c04ff197984 */ /* 0x000ea80008000800 */
[----:B------:R-:W3:Y:S01]  /*9250*/  LDS R27, [UR4+0x3861c] ;  /* 0x03861c04ff1b7984 */ /* 0x000ee20008000800 */
[----:B-1----:R-:W-:-:S05]  /*9260*/  CS2R R10, SRZ ;  /* 0x00000000000a7805 */ /* 0x002fca000001ff00 */
[----:B------:R-:W-:Y:S01]  /*9270*/  STS.128 [UR4+0x385a0], R8 ;  /* 0x0385a008ff007988 */ /* 0x000fe20008000c04 */
[----:B--2---:R-:W-:Y:S02]  /*9280*/  LOP3.LUT R25, R25, 0xf00, RZ, 0xb8, !PT ;  /* 0x00000f0019197812 */ /* 0x004fe400078eb8ff */
[----:B---3--:R-:W-:-:S03]  /*9290*/  LOP3.LUT R27, R27, 0xf00, RZ, 0xb8, !PT ;  /* 0x00000f001b1b7812 */ /* 0x008fc600078eb8ff */
[----:B------:R-:W-:Y:S04]  /*92a0*/  STS.64 [UR4+0x38598], R24 ;  /* 0x03859818ff007988 */ /* 0x000fe80008000a04 */
[----:B------:R-:W-:Y:S04]  /*92b0*/  STS.64 [UR4+0x38618], R26 ;  /* 0x0386181aff007988 */ /* 0x000fe80008000a04 */
[----:B------:R-:W1:Y:S04]  /*92c0*/  LDS R7, [UR4+0x3859c] ;  /* 0x03859c04ff077984 */ /* 0x000e680008000800 */
[----:B------:R-:W2:Y:S01]  /*92d0*/  LDS R28, [UR4+0x3861c] ;  /* 0x03861c04ff1c7984 */ /* 0x000ea20008000800 */
[----:B-1----:R-:W-:-:S02]  /*92e0*/  LOP3.LUT R0, R7, 0xf000, RZ, 0xb8, !PT ;  /* 0x0000f00007007812 */ /* 0x002fc400078eb8ff */
[----:B--2---:R-:W-:-:S03]  /*92f0*/  LOP3.LUT R2, R28, 0xf000, RZ, 0xb8, !PT ;  /* 0x0000f0001c027812 */ /* 0x004fc600078eb8ff */
[----:B------:R1:W-:Y:S04]  /*9300*/  STS [UR4+0x3859c], R0 ;  /* 0x03859c00ff007988 */ /* 0x0003e80008000804 */
[----:B------:R1:W-:Y:S02]  /*9310*/  STS [UR4+0x3861c], R2 ;  /* 0x03861c02ff007988 */ /* 0x0003e40008000804 */
.L_x_158:
[----:B------:R-:W-:Y:S05]  /*9320*/  BSYNC B0 ;  /* 0x0000000000007941 */ /* 0x000fea0003800000 */
.L_x_157:
[----:B------:R-:W-:Y:S01]  /*9330*/  ELECT P0, URZ, PT ;  /* 0x00000000003f782f */ /* 0x000fe20003800000 */
[----:B------:R-:W-:Y:S01]  /*9340*/  NOP ;  /* 0x0000000000007918 */ /* 0x000fe20000000000 */
[----:B------:R-:W-:Y:S11]  /*9350*/  BSSY B0, `(.L_x_159) ;  /* 0x0000004000007945 */ /* 0x000ff60003800000 */
[----:B------:R-:W-:Y:S05]  /*9360*/  @!P0 BRA `(.L_x_160) ;  /* 0x0000000000088947 */ /* 0x000fea0003800000 */
[----:B------:R0:W-:Y:S01]  /*9370*/  UTMACMDFLUSH ;  /* 0x00000000000079b7 */ /* 0x0001e20000000000 */
[----:B------:R-:W-:-:S04]  /*9380*/  DEPBAR.LE SB0, 0x0 ;  /* 0x000080000000791a */ /* 0x000fc80000000000 */
.L_x_160:
[----:B------:R-:W-:Y:S05]  /*9390*/  BSYNC B0 ;  /* 0x0000000000007941 */ /* 0x000fea0003800000 */
.L_x_159:
[----:B------:R-:W-:Y:S01]  /*93a0*/  UMOV UR22, 0x400 ;  /* 0x0000040000167882 */ /* 0x000fe20000000000 */
[----:B---3--:R-:W-:Y:S01]  /*93b0*/  IMAD.SHL.U32 R37, R37, 0x4, RZ ;  /* 0x0000000425257824 */ /* 0x008fe200078e00ff */
[----:B------:R-:W-:Y:S01]  /*93c0*/  ULEA UR22, UR41, UR22, 0x18 ;  /* 0x0000001629167291 */ /* 0x000fe2000f8ec03f */
[----:B------:R-:W-:-:S03]  /*93d0*/  ULDC UR18, c[0x0][0x884] ;  /* 0x0002210000127ab9 */ /* 0x000fc60000000800 */
[----:B------:R-:W-:Y:S01]  /*93e0*/  UIADD3 UR29, UR22, 0x38580, URZ ;  /* 0x00038580161d7890 */ /* 0x000fe2000fffe03f */
[----:B------:R-:W-:Y:S01]  /*93f0*/  IADD3 R4, P0, R37, UR16, RZ ;  /* 0x0000001025047c10 */ /* 0x000fe2000ff1e0ff */
[----:B------:R-:W-:Y:S01]  /*9400*/  UIMAD.WIDE UR18, UR18, 0x80, UR16 ;  /* 0x00000080121278a5 */ /* 0x000fe2000f8e0210 */
[----:B------:R-:W-:-:S03]  /*9410*/  IMAD.MOV.U32 R6, RZ, RZ, 0x1 ;  /* 0x00000001ff067424 */ /* 0x000fc600078e00ff */
[----:B------:R-:W-:Y:S02]  /*9420*/  IMAD.X R5, RZ, RZ, UR17, P0 ;  /* 0x00000011ff057e24 */ /* 0x000fe400080e06ff */
[----:B-1----:R-:W-:Y:S01]  /*9430*/  IADD3 R2, P1, R37, UR18, RZ ;  /* 0x0000001225027c10 */ /* 0x002fe2000ff3e0ff */
[----:B------:R-:W1:Y:S04]  /*9440*/  LDS R7, [R37+UR29] ;  /* 0x0000001d25077984 */ /* 0x000e680008000800 */
[----:B------:R-:W2:Y:S01]  /*9450*/  LDS R9, [R37+UR29+0x80] ;  /* 0x0000801d25097984 */ /* 0x000ea20008000800 */
[----:B------:R-:W-:Y:S02]  /*9460*/  IMAD.X R3, RZ, RZ, UR19, P1 ;  /* 0x00000013ff037e24 */ /* 0x000fe400088e06ff */
[----:B------:R-:W-:Y:S01]  /*9470*/  IMAD.MOV.U32 R8, RZ, RZ, 0x1 ;  /* 0x00000001ff087424 */ /* 0x000fe200078e00ff */
[----:B------:R-:W-:Y:S01]  /*9480*/  BSSY B0, `(.L_x_161) ;  /* 0x00000f8000007945 */ /* 0x000fe20003800000 */
[----:B------:R-:W-:Y:S01]  /*9490*/  USHF.L.U32 UR4, UR41, 0x6, URZ ;  /* 0x0000000629047899 */ /* 0x000fe2000800063f */
[----:B------:R-:W-:Y:S01]  /*94a0*/  IMAD.MOV.U32 R0, RZ, RZ, RZ ;  /* 0x000000ffff007224 */ /* 0x000fe200078e00ff */
[----:B------:R-:W-:Y:S01]  /*94b0*/  USHF.L.U32 UR5, UR41, 0xc, URZ ;  /* 0x0000000c29057899 */ /* 0x000fe2000800063f */
[----:B------:R-:W-:-:S02]  /*94c0*/  IMAD.MOV.U32 R20, RZ, RZ, 0x1 ;  /* 0x00000001ff147424 */ /* 0x000fc400078e00ff */
[----:B------:R-:W-:Y:S02]  /*94d0*/  IMAD.MOV.U32 R21, RZ, RZ, RZ ;  /* 0x000000ffff157224 */ /* 0x000fe400078e00ff */
[----:B------:R-:W-:Y:S01]  /*94e0*/  IMAD.MOV.U32 R22, RZ, RZ, RZ ;  /* 0x000000ffff167224 */ /* 0x000fe200078e00ff */
[----:B------:R-:W-:Y:S02]  /*94f0*/  ULOP3.LUT UR30, UR53, 0x1, URZ, 0xfc, !UPT ;  /* 0x00000001351e7892 */ /* 0x000fe4000f8efc3f */
[----:B------:R-:W-:Y:S02]  /*9500*/  ULOP3.LUT UR31, UR52, 0x2, URZ, 0xfc, !UPT ;  /* 0x00000002341f7892 */ /* 0x000fe4000f8efc3f */
[----:B------:R-:W-:Y:S02]  /*9510*/  ULOP3.LUT UR23, UR4, 0x40, URZ, 0xc0, !UPT ;  /* 0x0000004004177892 */ /* 0x000fe4000f8ec03f */
[----:B------:R-:W-:Y:S02]  /*9520*/  ULOP3.LUT UR28, UR5, 0x1000, URZ, 0xc0, !UPT ;  /* 0x00001000051c7892 */ /* 0x000fe4000f8ec03f */
[----:B------:R-:W-:Y:S01]  /*9530*/  UIADD3 UR32, UR22, 0x38600, URZ ;  /* 0x0003860016207890 */ /* 0x000fe2000fffe03f */
[----:B-1----:R-:W5:Y:S04]  /*9540*/  ATOMG.E.EXCH.STRONG.GPU PT, RZ, [R4], R7 ;  /* 0x0000000704ff73a8 */ /* 0x002f6800041ee100 */
[----:B--2---:R1:W5:Y:S02]  /*9550*/  ATOMG.E.EXCH.STRONG.GPU PT, RZ, [R2], R9 ;  /* 0x0000000902ff73a8 */ /* 0x00436400041ee100 */
[----:B-1----:R-:W-:-:S02]  /*9560*/  PRMT R2, R6, 0x7610, R2 ;  /* 0x0000761006027816 */ /* 0x002fc40000000002 */
[----:B------:R-:W-:-:S07]  /*9570*/  PRMT R3, R8, 0x7610, R3 ;  /* 0x0000761008037816 */ /* 0x000fce0000000003 */
.L_x_180:
[----:B------:R-:W-:Y:S01]  /*9580*/  LOP3.LUT P0, RZ, R3, 0xff, RZ, 0xc0, !PT ;  /* 0x000000ff03ff7812 */ /* 0x000fe2000780c0ff */
[----:B-----5:R-:W-:Y:S01]  /*9590*/  VIADD R4, R36, 0x7f ;  /* 0x0000007f24047836 */ /* 0x020fe20000000000 */
[----:B------:R-:W-:Y:S05]  /*95a0*/  YIELD ;  /* 0x0000000000007946 */ /* 0x000fea0003800000 */
[----:B------:R-:W-:Y:S01]  /*95b0*/  SHF.R.S32.HI R5, RZ, 0x1f, R4 ;  /* 0x0000001fff057819 */ /* 0x000fe20000011404 */
[----:B------:R-:W-:Y:S03]  /*95c0*/  BSSY B1, `(.L_x_162) ;  /* 0x0000008000017945 */ /* 0x000fe60003800000 */
[----:B------:R-:W-:-:S02]  /*95d0*/  LEA.HI R5, R5, R4, RZ, 0x7 ;  /* 0x0000000405057211 */ /* 0x000fc400078f38ff */
[----:B------:R-:W-:Y:S05]  /*95e0*/  @!P0 BRA `(.L_x_163) ;  /* 0x0000000000148947 */ /* 0x000fea0003800000 */
[----:B------:R-:W-:-:S04]  /*95f0*/  DEPBAR {5,4,3,2,1,0} ;  /* 0x0000003f0000791a */ /* 0x000fc80000000000 */
[----:B------:R1:W-:Y:S01]  /*9600*/  UTMACCTL.IV [UR16] ;  /* 0x00000000100079b9 */ /* 0x0003e20008000000 */
[----:B------:R-:W-:-:S04]  /*9610*/  DEPBAR {5,4,3,2,1,0} ;  /* 0x0000003f0000791a */ /* 0x000fc80000000000 */
[----:B------:R1:W-:Y:S02]  /*9620*/  UTMACCTL.IV [UR18] ;  /* 0x00000000120079b9 */ /* 0x0003e40008000000 */
[----:B-1----:R-:W-:Y:S01]  /*9630*/  NOP ;  /* 0x0000000000007918 */ /* 0x002fe20000000000 */
.L_x_163:
[----:B------:R-:W-:Y:S05]  /*9640*/  BSYNC B1 ;  /* 0x0000000000017941 */ /* 0x000fea0003800000 */
.L_x_162:
[----:B------:R-:W-:Y:S01]  /*9650*/  UMOV UR4, 0xffffffff ;  /* 0xffffffff00047882 */ /* 0x000fe20000000000 */
[----:B------:R-:W-:Y:S02]  /*9660*/  SHF.R.S32.HI R7, RZ, 0x7, R5 ;  /* 0x00000007ff077819 */ /* 0x000fe40000011405 */
[----:B------:R-:W-:Y:S05]  /*9670*/  BRA.DIV UR4, `(.L_x_164) ;  /* 0x0000003a04607947 */ /* 0x000fea000b800000 */
[----:B-----5:R-:W-:-:S13]  /*9680*/  ELECT P6, URZ, PT ;  /* 0x00000000003f782f */ /* 0x020fda00038c0000 */
.L_x_243:
[----:B------:R-:W-:Y:S01]  /*9690*/  ISETP.LT.OR P6, PT, R36, 0x1, !P6 ;  /* 0x000000012400780c */ /* 0x000fe200077c1670 */
[----:B------:R-:W-:-:S12]  /*96a0*/  BSSY B1, `(.L_x_165) ;  /* 0x0000039000017945 */ /* 0x000fd80003800000 */
[----:B------:R-:W-:Y:S05]  /*96b0*/  @P6 BRA `(.L_x_166) ;  /* 0x0000000000dc6947 */ /* 0x000fea0003800000 */
[----:B------:R-:W-:Y:S01]  /*96c0*/  IMAD.SHL.U32 R16, R16, 0x80, RZ ;  /* 0x0000008010107824 */ /* 0x000fe200078e00ff */
[----:B------:R-:W-:Y:S01]  /*96d0*/  LEA R17, R17, UR23, 0x7 ;  /* 0x0000001711117c11 */ /* 0x000fe2000f8e38ff */
[----:B------:R-:W-:Y:S02]  /*96e0*/  VIADD R9, R7, 0x1 ;  /* 0x0000000107097836 */ /* 0x000fe40000000000 */
[----:B------:R-:W-:Y:S02]  /*96f0*/  IMAD.MOV.U32 R10, RZ, RZ, RZ ;  /* 0x000000ffff0a7224 */ /* 0x000fe400078e00ff */
[----:B------:R-:W-:Y:S02]  /*9700*/  IMAD.MOV.U32 R3, RZ, RZ, R20 ;  /* 0x000000ffff037224 */ /* 0x000fe400078e0014 */
[----:B------:R-:W-:-:S07]  /*9710*/  IMAD.MOV.U32 R4, RZ, RZ, R0 ;  /* 0x000000ffff047224 */ /* 0x000fce00078e0000 */
.L_x_169:
[----:B-1----:R-:W-:Y:S01]  /*9720*/  LEA R8, R4, UR22, 0x3 ;  /* 0x0000001604087c11 */ /* 0x002fe2000f8e18ff */
[----:B------:R-:W-:Y:S05]  /*9730*/  YIELD ;  /* 0x0000000000007946 */ /* 0x000fea0003800000 */
[----:B------:R-:W-:Y:S02]  /*9740*/  SHF.L.U32 R5, R3, 0x1f, RZ ;  /* 0x0000001f03057819 */ /* 0x000fe400000006ff */
[----:B------:R-:W-:Y:S02]  /*9750*/  LOP3.LUT P1, RZ, R19, 0x7f, RZ, 0xc0, !PT ;  /* 0x0000007f13ff7812 */ /* 0x000fe4000782c0ff */
[----:B------:R-:W1:Y:S11]  /*9760*/  SYNCS.PHASECHK.TRANS64.TRYWAIT P0, [R8+URZ+0x38498], R5 ;  /* 0x03849805080075a7 */ /* 0x000e76000800017f */
[----:B------:R-:W2:Y:S01]  /*9770*/  @!P1 LDC R6, c[0x0][0x500] ;  /* 0x00014000ff069b82 */ /* 0x000ea20000000800 */
[----:B-1----:R-:W-:Y:S05]  /*9780*/  @!P0 BRA `(.L_x_167) ;  /* 0x00000038003c8947 */ /* 0x002fea0003800000 */
.L_x_244:
[----:B------:R-:W-:Y:S01]  /*9790*/  UPRMT UR4, UR31, 0x9910, URZ ;  /* 0x000099101f047896 */ /* 0x000fe2000800003f */
[----:B--2---:R2:W-:Y:S03]  /*97a0*/  @!P1 SYNCS.ARRIVE.TRANS64 RZ, [R8+URZ+0x38480], R6 ;  /* 0x0384800608ff99a7 */ /* 0x0045e6000800003f */
[----:B------:R-:W-:-:S06]  /*97b0*/  UISETP.NE.AND UP0, UPT, UR4, 0x2, UPT ;  /* 0x000000020400788c */ /* 0x000fcc000bf05270 */
[----:B------:R-:W-:-:S13]  /*97c0*/  PLOP3.LUT P0, PT, PT, PT, UP0, 0x80, 0x0 ;  /* 0x000000000000781c */ /* 0x000fda0003f0f008 */
[----:B--2---:R-:W-:Y:S05]  /*97d0*/  @P0 BRA `(.L_x_168) ;  /* 0x0000000000040947 */ /* 0x004fea0003800000 */
[----:B------:R-:W-:Y:S01]  /*97e0*/  BPT.TRAP 0x1 ;  /* 0x000000040000795c */ /* 0x000fe20000300000 */
.L_x_168:
[----:B------:R-:W-:Y:S01]  /*97f0*/  R2UR UR4, R4 ;  /* 0x00000000040472ca */ /* 0x000fe200000e0000 */
[----:B------:R-:W-:Y:S01]  /*9800*/  VIADD R9, R9, 0xffffffff ;  /* 0xffffffff09097836 */ /* 0x000fe20000000000 */
[----:B------:R-:W-:Y:S01]  /*9810*/  R2UR UR5, R8 ;  /* 0x00000000080572ca */ /* 0x000fe200000e0000 */
[----:B------:R-:W-:Y:S01]  /*9820*/  VIADD R4, R4, 0x1 ;  /* 0x0000000104047836 */ /* 0x000fe20000000000 */
[----:B------:R-:W-:Y:S01]  /*9830*/  R2UR UR6, R10 ;  /* 0x000000000a0672ca */ /* 0x000fe200000e0000 */
[----:B------:R-:W-:Y:S01]  /*9840*/  UMOV UR20, 0x0 ;  /* 0x0000000000147882 */ /* 0x000fe20000000000 */
[----:B------:R-:W-:Y:S01]  /*9850*/  R2UR UR7, R16 ;  /* 0x00000000100772ca */ /* 0x000fe200000e0000 */
[----:B------:R-:W-:Y:S01]  /*9860*/  UMOV UR21, 0x10000000 ;  /* 0x1000000000157882 */ /* 0x000fe20000000000 */
[----:B------:R-:W-:Y:S01]  /*9870*/  R2UR UR27, R17 ;  /* 0x00000000111b72ca */ /* 0x000fe200000e0000 */
[----:B------:R-:W-:Y:S01]  /*9880*/  UMOV UR33, 0x30000 ;  /* 0x0003000000217882 */ /* 0x000fe20000000000 */
[----:B------:R-:W-:Y:S01]  /*9890*/  ISETP.GT.AND P1, PT, R9, 0x1, PT ;  /* 0x000000010900780c */ /* 0x000fe20003f24270 */
[----:B------:R-:W-:Y:S01]  /*98a0*/  VIADD R10, R10, 0x80 ;  /* 0x000000800a0a7836 */ /* 0x000fe20000000000 */
[----:B------:R-:W-:Y:S01]  /*98b0*/  ISETP.NE.AND P0, PT, R4, 0x3, PT ;  /* 0x000000030400780c */ /* 0x000fe20003f05270 */
[----:B------:R-:W-:-:S02]  /*98c0*/  ULEA UR8, UR4, UR28, 0xe ;  /* 0x0000001c04087291 */ /* 0x000fc4000f8e703f */
[----:B------:R-:W-:Y:S01]  /*98d0*/  ULEA UR4, UR4, UR22, 0xf ;  /* 0x0000001604047291 */ /* 0x000fe2000f8e783f */
[----:B------:R-:W-:Y:S01]  /*98e0*/  SEL R6, RZ, 0x1, P0 ;  /* 0x00000001ff067807 */ /* 0x000fe20000000000 */
[----:B------:R-:W-:Y:S01]  /*98f0*/  ULEA UR12, UR8, UR22, 0x1 ;  /* 0x00000016080c7291 */ /* 0x000fe2000f8e083f */
[----:B------:R-:W-:Y:S01]  /*9900*/  SEL R4, R4, RZ, P0 ;  /* 0x000000ff04047207 */ /* 0x000fe20000000000 */
[----:B------:R-:W-:Y:S01]  /*9910*/  UIADD3 UR5, UR5, 0x38480, URZ ;  /* 0x0003848005057890 */ /* 0x000fe2000fffe03f */
[----:B------:R-:W-:Y:S01]  /*9920*/  LOP3.LUT R3, R3, R6, RZ, 0x3c, !PT ;  /* 0x0000000603037212 */ /* 0x000fe200078e3cff */
[----:B------:R-:W-:Y:S02]  /*9930*/  UIADD3 UR10, UR6, 0x40, URZ ;  /* 0x00000040060a7890 */ /* 0x000fe4000fffe03f */
[----:B------:R-:W-:Y:S02]  /*9940*/  UIADD3 UR8, UR4, 0x4000, URZ ;  /* 0x0000400004087890 */ /* 0x000fe4000fffe03f */
[----:B------:R-:W-:-:S02]  /*9950*/  UIADD3 UR24, UR12, 0x18000, URZ ;  /* 0x000180000c187890 */ /* 0x000fc4000fffe03f */
[----:B------:R-:W-:Y:S01]  /*9960*/  UIADD3 UR12, UR12, 0x1c000, URZ ;  /* 0x0001c0000c0c7890 */ /* 0x000fe2000fffe03f */
[----:B------:R2:W-:Y:S01]  /*9970*/  UTMALDG.2D [UR4], [UR16], desc[UR20] ;  /* 0x00001404100075b4 */ /* 0x0005e20008009000 */
[----:B------:R-:W-:Y:S01]  /*9980*/  UMOV UR11, UR7 ;  /* 0x00000007000b7c82 */ /* 0x000fe20008000000 */
[----:B------:R-:W-:Y:S01]  /*9990*/  UMOV UR9, UR5 ;  /* 0x0000000500097c82 */ /* 0x000fe20008000000 */
[----:B------:R-:W-:Y:S01]  /*99a0*/  UMOV UR26, UR6 ;  /* 0x00000006001a7c82 */ /* 0x000fe20008000000 */
[----:B------:R-:W-:Y:S01]  /*99b0*/  UMOV UR25, UR5 ;  /* 0x0000000500197c82 */ /* 0x000fe20008000000 */
[----:B------:R-:W-:Y:S01]  /*99c0*/  UMOV UR15, UR27 ;  /* 0x0000001b000f7c82 */ /* 0x000fe20008000000 */
[----:B------:R-:W-:Y:S01]  /*99d0*/  UMOV UR13, UR5 ;  /* 0x00000005000d7c82 */ /* 0x000fe20008000000 */
[----:B------:R-:W-:Y:S01]  /*99e0*/  UMOV UR14, UR10 ;  /* 0x0000000a000e7c82 */ /* 0x000fe20008000000 */
[----:B------:R2:W-:Y:S01]  /*99f0*/  UTMALDG.2D [UR8], [UR16], desc[UR20] ;  /* 0x00001408100075b4 */ /* 0x0005e20008009000 */
[----:B------:R2:W-:Y:S01]  /*9a00*/  UTMALDG.2D.MULTICAST [UR24], [UR18], UR33, desc[UR20] ;  /* 0x00001418120073b4 */ /* 0x0005e20008009821 */
[----:B------:R2:W-:Y:S02]  /*9a10*/  UTMALDG.2D.MULTICAST [UR12], [UR18], UR33, desc[UR20] ;  /* 0x0000140c120073b4 */ /* 0x0005e40008009821 */
[----:B--2---:R-:W-:Y:S05]  /*9a20*/  @P1 BRA `(.L_x_169) ;  /* 0xfffffffc003c1947 */ /* 0x004fea000383ffff */
.L_x_166:
[----:B------:R-:W-:Y:S05]  /*9a30*/  BSYNC B1 ;  /* 0x0000000000017941 */ /* 0x000fea0003800000 */
.L_x_165:
[----:B------:R-:W-:Y:S01]  /*9a40*/  LOP3.LUT P1, RZ, R2, 0xff, RZ, 0xc0, !PT ;  /* 0x000000ff02ff7812 */ /* 0x000fe2000782c0ff */
[C---:B------:R-:W-:Y:S02]  /*9a50*/  IMAD.IADD R0, R7.reuse, 0x1, R0 ;  /* 0x0000000107007824 */ /* 0x040fe400078e0200 */
[----:B------:R-:W-:Y:S02]  /*9a60*/  IMAD.U32 R4, RZ, RZ, UR30 ;  /* 0x0000001eff047e24 */ /* 0x000fe4000f8e00ff */
[C---:B------:R-:W-:Y:S01]  /*9a70*/  IMAD.WIDE.U32 R2, R0.reuse, -0x55555555, RZ ;  /* 0xaaaaaaab00027825 */ /* 0x040fe200078e00ff */
[----:B------:R-:W-:Y:S02]  /*9a80*/  ISETP.GT.U32.AND P0, PT, R0, 0x2, PT ;  /* 0x000000020000780c */ /* 0x000fe40003f04070 */
[----:B------:R-:W-:Y:S02]  /*9a90*/  ISETP.NE.AND P2, PT, R4, 0x3, PT ;  /* 0x000000030400780c */ /* 0x000fe40003f45270 */
[----:B------:R-:W-:-:S02]  /*9aa0*/  ISETP.LT.U32.AND P0, PT, R7, 0x3, P0 ;  /* 0x000000030700780c */ /* 0x000fc40000701070 */
[----:B------:R-:W-:Y:S01]  /*9ab0*/  SHF.R.U32.HI R3, RZ, 0x1, R3 ;  /* 0x00000001ff037819 */ /* 0x000fe20000011603 */
[----:B------:R-:W-:Y:S01]  /*9ac0*/  @P1 SYNCS.ARRIVE.TRANS64.A1T0 RZ, [UR22+0x384f8], RZ ;  /* 0x0384f8ffffff19a7 */ /* 0x000fe20008100016 */
[----:B------:R-:W-:Y:S02]  /*9ad0*/  ISETP.GE.U32.AND P1, PT, R7, 0x3, PT ;  /* 0x000000030700780c */ /* 0x000fe40003f26070 */
[----:B-1----:R-:W-:Y:S01]  /*9ae0*/  SEL R5, RZ, 0x1, !P0 ;  /* 0x00000001ff057807 */ /* 0x002fe20004000000 */
[----:B------:R-:W-:-:S03]  /*9af0*/  IMAD R0, R3, -0x3, R0 ;  /* 0xfffffffd03007824 */ /* 0x000fc600078e0200 */
[----:B------:R-:W-:-:S07]  /*9b00*/  LOP3.LUT R20, R20, R5, RZ, 0x3c, !PT ;  /* 0x0000000514147212 */ /* 0x000fce00078e3cff */
[----:B------:R-:W-:Y:S01]  /*9b10*/  @P1 LOP3.LUT R20, R20, 0x1, R3, 0x78, !PT ;  /* 0x0000000114141812 */ /* 0x000fe200078e7803 */
[----:B------:R-:W-:Y:S06]  /*9b20*/  @!P2 BRA `(.L_x_170) ;  /* 0x000000000004a947 */ /* 0x000fec0003800000 */
[----:B------:R-:W-:Y:S01]  /*9b30*/  BPT.TRAP 0x1 ;  /* 0x000000040000795c */ /* 0x000fe20000300000 */
.L_x_170:
[C---:B------:R-:W-:Y:S01]  /*9b40*/  LEA R3, R21.reuse, UR22, 0x3 ;  /* 0x0000001615037c11 */ /* 0x040fe2000f8e18ff */
[----:B------:R-:W-:Y:S01]  /*9b50*/  BSSY B1, `(.L_x_171) ;  /* 0x0000005000017945 */ /* 0x000fe20003800000 */
[----:B------:R-:W-:Y:S02]  /*9b60*/  SHF.L.U32 R2, R22, 0x1f, RZ ;  /* 0x0000001f16027819 */ /* 0x000fe400000006ff */
[----:B------:R-:W-:Y:S02]  /*9b70*/  LEA R4, R21, UR22, 0x4 ;  /* 0x0000001615047c11 */ /* 0x000fe4000f8e20ff */
[----:B------:R-:W1:Y:S02]  /*9b80*/  SYNCS.PHASECHK.TRANS64.TRYWAIT P0, [R3+URZ+0x38400], R2 ;  /* 0x03840002030075a7 */ /* 0x000e64000800017f */
[----:B-1----:R-:W-:Y:S05]  /*9b90*/  @!P0 BRA `(.L_x_172) ;  /* 0x00000034004c8947 */ /* 0x002fea0003800000 */
.L_x_245:
[----:B------:R-:W-:Y:S05]  /*9ba0*/  BSYNC B1 ;  /* 0x0000000000017941 */ /* 0x000fea0003800000 */
.L_x_171:
[----:B------:R-:W2:Y:S01]  /*9bb0*/  LDS.128 R4, [R4+0x38500] ;  /* 0x0385000004047984 */ /* 0x000ea20000000c00 */
[----:B------:R-:W-:Y:S01]  /*9bc0*/  @!PT LDS RZ, [RZ] ;  /* 0x00000000fffff984 */ /* 0x000fe20000000800 */
[----:B------:R-:W-:Y:S01]  /*9bd0*/  @!PT LDS RZ, [RZ] ;  /* 0x00000000fffff984 */ /* 0x000fe20000000800 */
[----:B------:R-:W-:Y:S01]  /*9be0*/  @!PT LDS RZ, [RZ] ;  /* 0x00000000fffff984 */ /* 0x000fe20000000800 */
[----:B------:R-:W-:Y:S01]  /*9bf0*/  @!PT LDS RZ, [RZ] ;  /* 0x00000000fffff984 */ /* 0x000fe20000000800 */
[----:B------:R3:W-:Y:S06]  /*9c00*/  MEMBAR.ALL.CTA ;  /* 0x0000000000007992 */ /* 0x0007ec0000008000 */
[----:B---3--:R-:W3:Y:S01]  /*9c10*/  FENCE.VIEW.ASYNC.S ;  /* 0x00000000000073c6 */ /* 0x008ee20000000000 */
[----:B--2---:R-:W-:Y:S02]  /*9c20*/  IMAD.MOV.U32 R17, RZ, RZ, R5 ;  /* 0x000000ffff117224 */ /* 0x004fe400078e0005 */
[----:B------:R-:W-:Y:S01]  /*9c30*/  IMAD.MOV.U32 R16, RZ, RZ, R4 ;  /* 0x000000ffff107224 */ /* 0x000fe200078e0004 */
[----:B---3--:R-:W-:Y:S06]  /*9c40*/  @!P2 BRA `(.L_x_173) ;  /* 0x000000000004a947 */ /* 0x008fec0003800000 */
[----:B------:R-:W-:Y:S01]  /*9c50*/  BPT.TRAP 0x1 ;  /* 0x000000040000795c */ /* 0x000fe20000300000 */
.L_x_173:
[----:B------:R-:W2:Y:S01]  /*9c60*/  S2R R5, SR_CgaCtaId ;  /* 0x0000000000057919 */ /* 0x000ea20000008800 */
[----:B------:R-:W-:Y:S01]  /*9c70*/  ISETP.NE.AND P0, PT, R7, RZ, PT ;  /* 0x000000ff0700720c */ /* 0x000fe20003f05270 */
[----:B-1----:R-:W-:Y:S01]  /*9c80*/  VIADD R2, R3, 0x38440 ;  /* 0x0003844003027836 */ /* 0x002fe20000000000 */
[CC--:B------:R-:W-:Y:S02]  /*9c90*/  ISETP.NE.AND P1, PT, R6.reuse, R18.reuse, PT ;  /* 0x000000120600720c */ /* 0x0c0fe40003f25270 */
[----:B------:R-:W-:Y:S02]  /*9ca0*/  ISETP.EQ.OR P0, PT, R6, R18, !P0 ;  /* 0x000000120600720c */ /* 0x000fe40004702670 */
[----:B--2---:R-:W-:-:S04]  /*9cb0*/  PRMT R2, R5, 0x654, R2 ;  /* 0x0000065405027816 */ /* 0x004fc80000000002 */
[----:B------:R1:W-:Y:S07]  /*9cc0*/  SYNCS.ARRIVE.TRANS64.RED.A1T0 RZ, [R2+URZ], RZ ;  /* 0x000000ff02ff79a7 */ /* 0x0003ee000810043f */
[----:B------:R-:W-:Y:S05]  /*9cd0*/  @P0 BRA `(.L_x_174) ;  /* 0x0000000400a40947 */ /* 0x000fea0003800000 */
[----:B-1----:R-:W1:Y:S02]  /*9ce0*/  LDC.64 R2, c[0x0][0x290] ;  /* 0x0000a400ff027b82 */ /* 0x002e640000000a00 */
[----:B-1----:R-:W-:-:S05]  /*9cf0*/  IMAD.WIDE R2, R6, 0xc, R2 ;  /* 0x0000000c06027825 */ /* 0x002fca00078e0202 */
[----:B------:R1:W5:Y:S01]  /*9d00*/  LDG.E R36, desc[UR56][R2.64+0x8] ;  /* 0x0000083802247981 */ /* 0x000362000c1e1900 */
[----:B------:R-:W-:-:S03]  /*9d10*/  UMOV UR4, 0xffffffff ;  /* 0xffffffff00047882 */ /* 0x000fc60000000000 */
[----:B------:R-:W-:Y:S05]  /*9d20*/  BRA.DIV UR4, `(.L_x_175) ;  /* 0x0000003204fc7947 */ /* 0x000fea000b800000 */
[----:B------:R-:W-:-:S13]  /*9d30*/  ELECT P6, URZ, PT ;  /* 0x00000000003f782f */ /* 0x000fda00038c0000 */
.L_x_248:
[----:B------:R-:W-:Y:S04]  /*9d40*/  BSSY B1, `(.L_x_176) ;  /* 0x000004f000017945 */ /* 0x000fe80003800000 */
[----:B------:R-:W-:Y:S05]  /*9d50*/  @!P6 BRA `(.L_x_177) ;  /* 0x000000040034e947 */ /* 0x000fea0003800000 */
[C---:B------:R-:W-:Y:S01]  /*9d60*/  IMAD.SHL.U32 R4, R6.reuse, 0x8, RZ ;  /* 0x0000000806047824 */ /* 0x040fe200078e00ff */
[----:B------:R-:W-:Y:S01]  /*9d70*/  SHF.R.S32.HI R5, RZ, 0x1f, R6 ;  /* 0x0000001fff057819 */ /* 0x000fe20000011406 */
[----:B------:R-:W-:Y:S01]  /*9d80*/  ULDC.64 UR4, c[0x0][0x510] ;  /* 0x0001440000047ab9 */ /* 0x000fe20000000a00 */
[----:B------:R-:W-:Y:S01]  /*9d90*/  ULDC.64 UR6, c[0x0][0x520] ;  /* 0x0001480000067ab9 */ /* 0x000fe20000000a00 */
[----:B------:R-:W2:Y:S01]  /*9da0*/  LDG.E R15, desc[UR56][R2.64] ;  /* 0x00000038020f7981 */ /* 0x000ea2000c1e1900 */
[----:B------:R-:W-:Y:S02]  /*9db0*/  SHF.L.U64.HI R5, R6, 0x3, R5 ;  /* 0x0000000306057819 */ /* 0x000fe40000010205 */
[C---:B------:R-:W-:Y:S02]  /*9dc0*/  IADD3 R12, P0, R4.reuse, UR4, RZ ;  /* 0x00000004040c7c10 */ /* 0x040fe4000ff1e0ff */
[----:B------:R-:W-:Y:S02]  /*9dd0*/  IADD3 R10, P2, R4, UR6, RZ ;  /* 0x00000006040a7c10 */ /* 0x000fe4000ff5e0ff */
[C---:B------:R-:W-:Y:S01]  /*9de0*/  IADD3.X R13, R5.reuse, UR5, RZ, P0, !PT ;  /* 0x00000005050d7c10 */ /* 0x040fe200087fe4ff */
[----:B------:R-:W-:Y:S01]  /*9df0*/  ULDC.64 UR4, c[0x0][0x518] ;  /* 0x0001460000047ab9 */ /* 0x000fe20000000a00 */
[----:B------:R-:W-:-:S04]  /*9e00*/  IADD3.X R11, R5, UR7, RZ, P2, !PT ;  /* 0x00000007050b7c10 */ /* 0x000fc800097fe4ff */
[----:B------:R-:W3:Y:S04]  /*9e10*/  LDG.E.64 R12, desc[UR56][R12.64] ;  /* 0x000000380c0c7981 */ /* 0x000ee8000c1e1b00 */
[----:B------:R-:W4:Y:S01]  /*9e20*/  LDG.E.64 R10, desc[UR56][R10.64] ;  /* 0x000000380a0a7981 */ /* 0x000f22000c1e1b00 */
[----:B------:R-:W-:-:S04]  /*9e30*/  IADD3 R8, P0, R4, UR4, RZ ;  /* 0x0000000404087c10 */ /* 0x000fc8000ff1e0ff */
[----:B------:R-:W-:Y:S01]  /*9e40*/  IADD3.X R9, R5, UR5, RZ, P0, !PT ;  /* 0x0000000505097c10 */ /* 0x000fe200087fe4ff */
[----:B------:R-:W-:-:S05]  /*9e50*/  ULDC.64 UR4, c[0x0][0x528] ;  /* 0x00014a0000047ab9 */ /* 0x000fca0000000a00 */
[----:B------:R-:W2:Y:S01]  /*9e60*/  LDG.E.64 R8, desc[UR56][R8.64] ;  /* 0x0000003808087981 */ /* 0x000ea2000c1e1b00 */
[----:B------:R-:W-:-:S04]  /*9e70*/  IADD3 R4, P0, R4, UR4, RZ ;  /* 0x0000000404047c10 */ /* 0x000fc8000ff1e0ff */
[----:B------:R-:W-:-:S06]  /*9e80*/  IADD3.X R5, R5, UR5, RZ, P0, !PT ;  /* 0x0000000505057c10 */ /* 0x000fcc00087fe4ff */
[----:B------:R-:W2:Y:S04]  /*9e90*/  LDG.E.64 R4, desc[UR56][R4.64] ;  /* 0x0000003804047981 */ /* 0x000ea8000c1e1b00 */
[----:B---3--:R-:W-:Y:S04]  /*9ea0*/  STS.64 [UR29], R12 ;  /* 0x0000000cff007988 */ /* 0x008fe80008000a1d */
[----:B----4-:R-:W-:Y:S04]  /*9eb0*/  STS.64 [UR32], R10 ;  /* 0x0000000aff007988 */ /* 0x010fe80008000a20 */
[----:B------:R-:W3:Y:S01]  /*9ec0*/  LDS R14, [UR29+0x1c] ;  /* 0x00001c1dff0e7984 */ /* 0x000ee20008000800 */
[----:B--2---:R-:W-:-:S04]  /*9ed0*/  SHF.L.U64.HI R24, R8, 0x1, R9 ;  /* 0x0000000108187819 */ /* 0x004fc80000010209 */
[----:B------:R-:W-:-:S04]  /*9ee0*/  LOP3.LUT R24, R24, 0x1fffffff, RZ, 0xc0, !PT ;  /* 0x1fffffff18187812 */ /* 0x000fc800078ec0ff */
[----:B------:R-:W-:-:S04]  /*9ef0*/  SHF.R.U32.HI R9, RZ, 0x4, R24 ;  /* 0x00000004ff097819 */ /* 0x000fc80000011618 */
[----:B---3--:R-:W-:Y:S02]  /*9f00*/  LOP3.LUT R9, R14, 0xf, R9, 0xb8, !PT ;  /* 0x0000000f0e097812 */ /* 0x008fe400078eb809 */
[----:B------:R1:W2:Y:S04]  /*9f10*/  LDG.E R14, desc[UR56][R2.64+0x4] ;  /* 0x00000438020e7981 */ /* 0x0002a8000c1e1900 */
[----:B------:R-:W-:Y:S04]  /*9f20*/  STS [UR29+0x1c], R9 ;  /* 0x00001c09ff007988 */ /* 0x000fe8000800081d */
[----:B------:R-:W3:Y:S02]  /*9f30*/  LDS R18, [UR29+0x1c] ;  /* 0x00001c1dff127984 */ /* 0x000ee40008000800 */
[----:B---3--:R-:W-:-:S05]  /*9f40*/  LOP3.LUT R18, R18, 0xf0, RZ, 0xb8, !PT ;  /* 0x000000f012127812 */ /* 0x008fca00078eb8ff */
[----:B------:R-:W-:Y:S04]  /*9f50*/  STS [UR29+0x1c], R18 ;  /* 0x00001c12ff007988 */ /* 0x000fe8000800081d */
[----:B------:R-:W3:Y:S01]  /*9f60*/  LDS R13, [UR29+0x1c] ;  /* 0x00001c1dff0d7984 */ /* 0x000ee20008000800 */
[----:B------:R-:W-:-:S05]  /*9f70*/  IMAD.U32 R12, RZ, RZ, UR29 ;  /* 0x0000001dff0c7e24 */ /* 0x000fca000f8e00ff */
[----:B------:R-:W-:Y:S02]  /*9f80*/  SHF.R.U64 R12, R12, 0x4, RZ ;  /* 0x000000040c0c7819 */ /* 0x000fe400000012ff */
[----:B---3--:R-:W-:-:S05]  /*9f90*/  LOP3.LUT R13, R13, 0xf00, RZ, 0xb8, !PT ;  /* 0x00000f000d0d7812 */ /* 0x008fca00078eb8ff */
[----:B------:R-:W-:Y:S04]  /*9fa0*/  STS.64 [UR29+0x18], R12 ;  /* 0x0000180cff007988 */ /* 0x000fe80008000a1d */
[----:B------:R-:W1:Y:S01]  /*9fb0*/  LDS R25, [UR29+0x1c] ;  /* 0x00001c1dff197984 */ /* 0x000e620008000800 */
[----:B------:R-:W-:Y:S01]  /*9fc0*/  IMAD.SHL.U32 R23, R8, 0x2, RZ ;  /* 0x0000000208177824 */ /* 0x000fe200078e00ff */
[----:B------:R-:W-:-:S04]  /*9fd0*/  CS2R R10, SRZ ;  /* 0x00000000000a7805 */ /* 0x000fc8000001ff00 */
[----:B------:R-:W-:Y:S01]  /*9fe0*/  LOP3.LUT R23, R23, 0xfffffffe, RZ, 0xc0, !PT ;  /* 0xfffffffe17177812 */ /* 0x000fe200078ec0ff */
[----:B-----5:R-:W-:Y:S02]  /*9ff0*/  VIADD R8, R36, 0xffffffff ;  /* 0xffffffff24087836 */ /* 0x020fe40000000000 */
[----:B------:R-:W-:Y:S01]  /*a000*/  VIADD R9, R15, 0xffffffff ;  /* 0xffffffff0f097836 */ /* 0x000fe20000000000 */
[----:B------:R-:W-:Y:S01]  /*a010*/  SHF.R.U64 R23, R23, 0x4, R24 ;  /* 0x0000000417177819 */ /* 0x000fe20000001218 */
[----:B------:R-:W-:Y:S04]  /*a020*/  STS [UR29+0x10], R12 ;  /* 0x0000100cff007988 */ /* 0x000fe8000800081d */
[----:B------:R-:W-:Y:S04]  /*a030*/  STS [UR29+0x14], R12 ;  /* 0x0000140cff007988 */ /* 0x000fe8000800081d */
[----:B------:R-:W-:Y:S04]  /*a040*/  STS.128 [UR29+0x20], R8 ;  /* 0x00002008ff007988 */ /* 0x000fe80008000c1d */
[----:B------:R-:W-:Y:S04]  /*a050*/  STS [UR29+0xc], R23 ;  /* 0x00000c17ff007988 */ /* 0x000fe8000800081d */
[----:B------:R-:W-:Y:S01]  /*a060*/  STS [UR29+0x30], RZ ;  /* 0x000030ffff007988 */ /* 0x000fe2000800081d */
[----:B-1----:R-:W-:-:S05]  /*a070*/  LOP3.LUT R2, R25, 0xf000, RZ, 0xb8, !PT ;  /* 0x0000f00019027812 */ /* 0x002fca00078eb8ff */
[----:B------:R-:W-:Y:S04]  /*a080*/  STS [UR29+0x1c], R2 ;  /* 0x00001c02ff007988 */ /* 0x000fe8000800081d */
[----:B------:R-:W1:Y:S01]  /*a090*/  LDS R3, [UR32+0x1c] ;  /* 0x00001c20ff037984 */ /* 0x000e620008000800 */
[----:B------:R-:W-:-:S04]  /*a0a0*/  SHF.L.U64.HI R24, R4, 0x1, R5 ;  /* 0x0000000104187819 */ /* 0x000fc80000010205 */
[----:B------:R-:W-:-:S04]  /*a0b0*/  LOP3.LUT R24, R24, 0x1fffffff, RZ, 0xc0, !PT ;  /* 0x1fffffff18187812 */ /* 0x000fc800078ec0ff */
[----:B------:R-:W-:-:S04]  /*a0c0*/  SHF.R.U32.HI R18, RZ, 0x4, R24 ;  /* 0x00000004ff127819 */ /* 0x000fc80000011618 */
[----:B-1----:R-:W-:-:S05]  /*a0d0*/  LOP3.LUT R5, R3, 0xf, R18, 0xb8, !PT ;  /* 0x0000000f03057812 */ /* 0x002fca00078eb812 */
[----:B------:R-:W-:Y:S04]  /*a0e0*/  STS [UR32+0x1c], R5 ;  /* 0x00001c05ff007988 */ /* 0x000fe80008000820 */
[----:B------:R-:W1:Y:S02]  /*a0f0*/  LDS R3, [UR32+0x1c] ;  /* 0x00001c20ff037984 */ /* 0x000e640008000800 */
[----:B-1----:R-:W-:-:S05]  /*a100*/  LOP3.LUT R9, R3, 0xf0, RZ, 0xb8, !PT ;  /* 0x000000f003097812 */ /* 0x002fca00078eb8ff */
[----:B------:R-:W-:Y:S04]  /*a110*/  STS [UR32+0x1c], R9 ;  /* 0x00001c09ff007988 */ /* 0x000fe80008000820 */
[----:B------:R-:W1:Y:S01]  /*a120*/  LDS R3, [UR32+0x1c] ;  /* 0x00001c20ff037984 */ /* 0x000e620008000800 */
[----:B------:R-:W-:-:S05]  /*a130*/  IMAD.U32 R2, RZ, RZ, UR32 ;  /* 0x00000020ff027e24 */ /* 0x000fca000f8e00ff */
[----:B------:R-:W-:Y:S02]  /*a140*/  SHF.R.U64 R2, R2, 0x4, RZ ;  /* 0x0000000402027819 */ /* 0x000fe400000012ff */
[----:B-1----:R-:W-:-:S05]  /*a150*/  LOP3.LUT R3, R3, 0xf00, RZ, 0xb8, !PT ;  /* 0x00000f0003037812 */ /* 0x002fca00078eb8ff */
[----:B------:R-:W-:Y:S04]  /*a160*/  STS.64 [UR32+0x18], R2 ;  /* 0x00001802ff007988 */ /* 0x000fe80008000a20 */
[----:B------:R-:W1:Y:S01]  /*a170*/  LDS R12, [UR32+0x1c] ;  /* 0x00001c20ff0c7984 */ /* 0x000e620008000800 */
[----:B------:R-:W-:-:S05]  /*a180*/  IMAD.SHL.U32 R4, R4, 0x2, RZ ;  /* 0x0000000204047824 */ /* 0x000fca00078e00ff */
[----:B------:R-:W-:Y:S01]  /*a190*/  LOP3.LUT R5, R4, 0xfffffffe, RZ, 0xc0, !PT ;  /* 0xfffffffe04057812 */ /* 0x000fe200078ec0ff */
[----:B--2---:R-:W-:-:S03]  /*a1a0*/  VIADD R9, R14, 0xffffffff ;  /* 0xffffffff0e097836 */ /* 0x004fc60000000000 */
[----:B------:R-:W-:Y:S01]  /*a1b0*/  SHF.R.U64 R5, R5, 0x4, R24 ;  /* 0x0000000405057819 */ /* 0x000fe20000001218 */
[----:B------:R2:W-:Y:S04]  /*a1c0*/  STS [UR32+0x10], R2 ;  /* 0x00001002ff007988 */ /* 0x0005e80008000820 */
[----:B------:R2:W-:Y:S04]  /*a1d0*/  STS.128 [UR32+0x20], R8 ;  /* 0x00002008ff007988 */ /* 0x0005e80008000c20 */
[----:B------:R2:W-:Y:S04]  /*a1e0*/  STS [UR32+0xc], R5 ;  /* 0x00000c05ff007988 */ /* 0x0005e80008000820 */
[----:B------:R2:W-:Y:S04]  /*a1f0*/  STS [UR32+0x14], R2 ;  /* 0x00001402ff007988 */ /* 0x0005e80008000820 */
[----:B------:R-:W-:Y:S01]  /*a200*/  STS [UR32+0x30], RZ ;  /* 0x000030ffff007988 */ /* 0x000fe20008000820 */
[----:B-1----:R-:W-:-:S05]  /*a210*/  LOP3.LUT R4, R12, 0xf000, RZ, 0xb8, !PT ;  /* 0x0000f0000c047812 */ /* 0x002fca00078eb8ff */
[----:B------:R2:W-:Y:S02]  /*a220*/  STS [UR32+0x1c], R4 ;  /* 0x00001c04ff007988 */ /* 0x0005e40008000820 */
.L_x_177:
[----:B------:R-:W-:Y:S05]  /*a230*/  BSYNC B1 ;  /* 0x0000000000017941 */ /* 0x000fea0003800000 */
.L_x_176:
[----:B------:R-:W-:-:S03]  /*a240*/  UMOV UR4, 0xffffffff ;  /* 0xffffffff00047882 */ /* 0x000fc60000000000 */
[----:B------:R-:W-:Y:S05]  /*a250*/  BRA.DIV UR4, `(.L_x_178) ;  /* 0x0000002e04d07947 */ /* 0x000fea000b800000 */
[----:B------:R-:W-:Y:S01]  /*a260*/  ELECT P6, URZ, PT ;  /* 0x00000000003f782f */ /* 0x000fe200038c0000 */
[----:B------:R-:W-:-:S12]  /*a270*/  NOP ;  /* 0x0000000000007918 */ /* 0x000fd80000000000 */
.L_x_252:
[----:B-12---:R-:W1:Y:S02]  /*a280*/  S2R R2, SR_LANEID ;  /* 0x0000000000027919 */ /* 0x006e640000000000 */
[----:B-1----:R-:W-:-:S05]  /*a290*/  IMAD.SHL.U32 R8, R2, 0x4, RZ ;  /* 0x0000000402087824 */ /* 0x002fca00078e00ff */
[----:B------:R1:W2:Y:S01]  /*a2a0*/  LDS R9, [R8+UR29] ;  /* 0x0000001d08097984 */ /* 0x0002a20008000800 */
[C---:B------:R-:W-:Y:S02]  /*a2b0*/  IADD3 R4, P0, R8.reuse, UR16, RZ ;  /* 0x0000001008047c10 */ /* 0x040fe4000ff1e0ff */
[----:B------:R-:W-:Y:S01]  /*a2c0*/  IADD3 R2, P2, R8, UR18, RZ ;  /* 0x0000001208027c10 */ /* 0x000fe2000ff5e0ff */
[----:B------:R1:W3:Y:S01]  /*a2d0*/  LDS R11, [R8+UR29+0x80] ;  /* 0x0000801d080b7984 */ /* 0x0002e20008000800 */
[----:B------:R-:W-:Y:S11]  /*a2e0*/  @!P6 BRA `(.L_x_179) ;  /* 0x000000000008e947 */ /* 0x000ff60003800000 */
[----:B------:R0:W-:Y:S01]  /*a2f0*/  UTMACMDFLUSH ;  /* 0x00000000000079b7 */ /* 0x0001e20000000000 */
[----:B------:R-:W-:-:S04]  /*a300*/  DEPBAR.LE SB0, 0x0 ;  /* 0x000080000000791a */ /* 0x000fc80000000000 */
.L_x_179:
[----:B------:R-:W-:Y:S01]  /*a310*/  IMAD.X R5, RZ, RZ, UR17, P0 ;  /* 0x00000011ff057e24 */ /* 0x000fe200080e06ff */
[----:B------:R-:W-:Y:S05]  /*a320*/  WARPSYNC.ALL ;  /* 0x0000000000007948 */ /* 0x000fea0003800000 */
[----:B------:R-:W-:Y:S01]  /*a330*/  IMAD.X R3, RZ, RZ, UR19, P2 ;  /* 0x00000013ff037e24 */ /* 0x000fe200090e06ff */
[----:B--2---:R2:W5:Y:S04]  /*a340*/  ATOMG.E.EXCH.STRONG.GPU PT, RZ, [R4], R9 ;  /* 0x0000000904ff73a8 */ /* 0x00456800041ee100 */
[----:B---3--:R2:W5:Y:S01]  /*a350*/  ATOMG.E.EXCH.STRONG.GPU PT, RZ, [R2], R11 ;  /* 0x0000000b02ff73a8 */ /* 0x00856200041ee100 */
[----:B------:R-:W-:-:S07]  /*a360*/  IMAD.MOV.U32 R18, RZ, RZ, R6 ;  /* 0x000000ffff127224 */ /* 0x000fce00078e0006 */
.L_x_174:
[----:B------:R-:W-:Y:S01]  /*a370*/  ISETP.NE.AND P2, PT, R7, RZ, PT ;  /* 0x000000ff0700720c */ /* 0x000fe20003f45270 */
[----:B------:R-:W-:Y:S01]  /*a380*/  VIADD R21, R21, 0x1 ;  /* 0x0000000115157836 */ /* 0x000fe20000000000 */
[----:B--2---:R-:W-:Y:S02]  /*a390*/  SEL R3, RZ, 0x1, !P1 ;  /* 0x00000001ff037807 */ /* 0x004fe40004800000 */
[----:B-1----:R-:W-:Y:S02]  /*a3a0*/  PRMT R2, RZ, 0x7610, R2 ;  /* 0x00007610ff027816 */ /* 0x002fe40000000002 */
[----:B------:R-:W-:-:S04]  /*a3b0*/  ISETP.NE.AND P0, PT, R21, 0x8, PT ;  /* 0x000000081500780c */ /* 0x000fc80003f05270 */
[----:B------:R-:W-:Y:S02]  /*a3c0*/  SEL R5, RZ, 0x1, P0 ;  /* 0x00000001ff057807 */ /* 0x000fe40000000000 */
[----:B------:R-:W-:Y:S02]  /*a3d0*/  SEL R21, R21, RZ, P0 ;  /* 0x000000ff15157207 */ /* 0x000fe40000000000 */
[----:B------:R-:W-:Y:S01]  /*a3e0*/  LOP3.LUT R22, R22, R5, RZ, 0x3c, !PT ;  /* 0x0000000516167212 */ /* 0x000fe200078e3cff */
[----:B------:R-:W-:Y:S06]  /*a3f0*/  @P2 BRA `(.L_x_180) ;  /* 0xfffffff000602947 */ /* 0x000fec000383ffff */
[----:B------:R-:W-:Y:S05]  /*a400*/  BSYNC B0 ;  /* 0x0000000000007941 */ /* 0x000fea0003800000 */
.L_x_161:
[----:B------:R-:W-:-:S03]  /*a410*/  UMOV UR4, 0xffffffff ;  /* 0xffffffff00047882 */ /* 0x000fc60000000000 */
[----:B------:R-:W-:Y:S05]  /*a420*/  BRA.DIV UR4, `(.L_x_181) ;  /* 0x0000002e048c7947 */ /* 0x000fea000b800000 */
[----:B-----5:R-:W-:-:S13]  /*a430*/  ELECT P6, URZ, PT ;  /* 0x00000000003f782f */ /* 0x020fda00038c0000 */
.L_x_255:
[----:B------:R-:W-:Y:S04]  /*a440*/  BSSY B0, `(.L_x_182) ;  /* 0x0000021000007945 */ /* 0x000fe80003800000 */
[----:B------:R-:W-:Y:S05]  /*a450*/  @!P6 BRA `(.L_x_183) ;  /* 0x00000000007ce947 */ /* 0x000fea0003800000 */
[----:B------:R-:W-:-:S04]  /*a460*/  ULOP3.LUT UR4, UR52, 0x2, URZ, 0xfc, !UPT ;  /* 0x0000000234047892 */ /* 0x000fc8000f8efc3f */
[----:B------:R-:W-:-:S06]  /*a470*/  UISETP.NE.AND UP0, UPT, UR4, 0x3, UPT ;  /* 0x000000030400788c */ /* 0x000fcc000bf05270 */
[----:B------:R-:W-:-:S13]  /*a480*/  PLOP3.LUT P0, PT, PT, PT, UP0, 0x80, 0x0 ;  /* 0x000000000000781c */ /* 0x000fda0003f0f008 */
[----:B------:R-:W-:Y:S05]  /*a490*/  @!P0 BRA `(.L_x_184) ;  /* 0x0000000000048947 */ /* 0x000fea0003800000 */
[----:B------:R-:W-:Y:S01]  /*a4a0*/  BPT.TRAP 0x1 ;  /* 0x000000040000795c */ /* 0x000fe20000300000 */
.L_x_184:
[----:B------:R-:W-:Y:S01]  /*a4b0*/  IMAD.U32 R3, RZ, RZ, UR22 ;  /* 0x00000016ff037e24 */ /* 0x000fe2000f8e00ff */
[----:B------:R-:W-:-:S03]  /*a4c0*/  SHF.L.U32 R2, R20, 0x1f, RZ ;  /* 0x0000001f14027819 */ /* 0x000fc600000006ff */
[----:B------:R-:W-:-:S04]  /*a4d0*/  VIADD R3, R3, 0x38498 ;  /* 0x0003849803037836 */ /* 0x000fc80000000000 */
[C---:B------:R-:W-:Y:S02]  /*a4e0*/  IMAD R7, R0.reuse, 0x8, R3 ;  /* 0x0000000800077824 */ /* 0x040fe400078e0203 */
[----:B------:R-:W-:Y:S02]  /*a4f0*/  VIADD R0, R0, 0x1 ;  /* 0x0000000100007836 */ /* 0x000fe40000000000 */
[----:B------:R-:W1:Y:S03]  /*a500*/  SYNCS.PHASECHK.TRANS64.TRYWAIT P0, [R7+URZ], R2 ;  /* 0x00000002070075a7 */ /* 0x000e66000800017f */
[----:B------:R-:W-:-:S04]  /*a510*/  ISETP.NE.AND P1, PT, R0, 0x3, PT ;  /* 0x000000030000780c */ /* 0x000fc80003f25270 */
[----:B------:R-:W-:Y:S02]  /*a520*/  SEL R5, RZ, 0x1, P1 ;  /* 0x00000001ff057807 */ /* 0x000fe40000800000 */
[----:B------:R-:W-:Y:S02]  /*a530*/  SEL R0, R0, RZ, P1 ;  /* 0x000000ff00007207 */ /* 0x000fe40000800000 */
[----:B------:R-:W-:-:S03]  /*a540*/  LOP3.LUT R5, R20, R5, RZ, 0x3c, !PT ;  /* 0x0000000514057212 */ /* 0x000fc600078e3cff */
[----:B------:R-:W-:Y:S01]  /*a550*/  IMAD R9, R0, 0x8, R3 ;  /* 0x0000000800097824 */ /* 0x000fe200078e0203 */
[----:B------:R-:W-:Y:S01]  /*a560*/  SHF.L.U32 R4, R5, 0x1f, RZ ;  /* 0x0000001f05047819 */ /* 0x000fe200000006ff */
[----:B-1----:R-:W-:Y:S06]  /*a570*/  @!P0 BRA `(.L_x_185) ;  /* 0x0000002c00588947 */ /* 0x002fec0003800000 */
.L_x_256:
[----:B------:R-:W2:Y:S01]  /*a580*/  SYNCS.PHASECHK.TRANS64.TRYWAIT P0, [R9+URZ], R4 ;  /* 0x00000004090075a7 */ /* 0x000ea2000800017f */
[----:B------:R-:W-:-:S05]  /*a590*/  VIADD R0, R0, 0x1 ;  /* 0x0000000100007836 */ /* 0x000fca0000000000 */
[----:B------:R-:W-:-:S04]  /*a5a0*/  ISETP.NE.AND P1, PT, R0, 0x3, PT ;  /* 0x000000030000780c */ /* 0x000fc80003f25270 */
[----:B-1----:R-:W-:Y:S02]  /*a5b0*/  SEL R2, RZ, 0x1, P1 ;  /* 0x00000001ff027807 */ /* 0x002fe40000800000 */
[----:B------:R-:W-:Y:S02]  /*a5c0*/  SEL R0, R0, RZ, P1 ;  /* 0x000000ff00007207 */ /* 0x000fe40000800000 */
[----:B------:R-:W-:Y:S01]  /*a5d0*/  LOP3.LUT R2, R5, R2, RZ, 0x3c, !PT ;  /* 0x0000000205027212 */ /* 0x000fe200078e3cff */
[----:B--2---:R-:W-:Y:S06]  /*a5e0*/  @!P0 BRA `(.L_x_186) ;  /* 0x0000002c00508947 */ /* 0x004fec0003800000 */
.L_x_257:
[----:B------:R-:W-:Y:S01]  /*a5f0*/  IMAD R3, R0, 0x8, R3 ;  /* 0x0000000800037824 */ /* 0x000fe200078e0203 */
[----:B------:R-:W-:-:S07]  /*a600*/  SHF.L.U32 R0, R2, 0x1f, RZ ;  /* 0x0000001f02007819 */ /* 0x000fce00000006ff */
.L_x_187:
[----:B--2---:R2:W3:Y:S02]  /*a610*/  SYNCS.PHASECHK.TRANS64.TRYWAIT P0, [R3+URZ], R0 ;  /* 0x00000000030075a7 */ /* 0x0044e4000800017f */
[----:B---3--:R-:W-:Y:S05]  /*a620*/  @!P0 NANOSLEEP.SYNCS 0x989680 ;  /* 0x009896800000895d */ /* 0x008fea0003900000 */
[----:B------:R-:W3:Y:S02]  /*a630*/  @!P0 SYNCS.PHASECHK.TRANS64 P0, [R3+URZ], R0 ;  /* 0x00000000030085a7 */ /* 0x000ee4000800007f */
[----:B---3--:R-:W-:Y:S05]  /*a640*/  @!P0 BRA `(.L_x_187) ;  /* 0xfffffffc00f08947 */ /* 0x008fea000383ffff */
.L_x_183:
[----:B------:R-:W-:Y:S05]  /*a650*/  BSYNC B0 ;  /* 0x0000000000007941 */ /* 0x000fea0003800000 */
.L_x_182:
[----:B------:R-:W-:Y:S05]  /*a660*/  EXIT ;  /* 0x000000000000794d */ /* 0x000fea0003800000 */
.L_x_99:
[----:B------:R-:W-:Y:S01]  /*a670*/  PLOP3.LUT P1, PT, PT, PT, UP3, 0x80, 0x0 ;  /* 0x000000000000781c */ /* 0x000fe20003f2f038 */
[----:B------:R-:W-:Y:S01]  /*a680*/  ULDC UR19, c[0x0][0x14] ;  /* 0x0000050000137ab9 */ /* 0x000fe20000000800 */
[----:B------:R-:W-:Y:S01]  /*a690*/  ULDC UR20, c[0x0][0x10] ;  /* 0x0000040000147ab9 */ /* 0x000fe20000000800 */
[----:B------:R-:W-:Y:S01]  /*a6a0*/  ULDC.64 UR12, c[0x0][0x8c8] ;  /* 0x00023200000c7ab9 */ /* 0x000fe20000000a00 */
[----:B------:R-:W-:Y:S01]  /*a6b0*/  P2R R0, PR, RZ, 0x2 ;  /* 0x00000002ff007803 */ /* 0x000fe20000000000 */
[----:B------:R-:W-:Y:S01]  /*a6c0*/  UIMAD.WIDE.U32 UR20, UR39, UR20, URZ ;  /* 0x00000014271472a5 */ /* 0x000fe2000f8e003f */
[----:B------:R-:W-:Y:S01]  /*a6d0*/  IMAD.MOV.U32 R16, RZ, RZ, RZ ;  /* 0x000000ffff107224 */ /* 0x000fe200078e00ff */
[----:B------:R-:W-:Y:S01]  /*a6e0*/  ULDC.64 UR14, c[0x0][0x8e0] ;  /* 0x00023800000e7ab9 */ /* 0x000fe20000000a00 */
[----:B------:R-:W-:Y:S01]  /*a6f0*/  ULDC UR24, c[0x0][0x904] ;  /* 0x0002410000187ab9 */ /* 0x000fe20000000800 */
[----:B------:R-:W-:Y:S01]  /*a700*/  UMOV UR22, 0xffffffff ;  /* 0xffffffff00167882 */ /* 0x000fe20000000000 */
[----:B------:R-:W-:-:S02]  /*a710*/  UIADD3 UR11, UP1, UR12, -0x1, URZ ;  /* 0xffffffff0c0b7890 */ /* 0x000fc4000ff3e03f */
[----:B------:R-:W-:Y:S01]  /*a720*/  UIADD3 UR12, UP2, UR14, -0x1, URZ ;  /* 0xffffffff0e0c7890 */ /* 0x000fe2000ff5e03f */
[----:B------:R-:W1:Y:S01]  /*a730*/  @P1 S2R R0, SR_CTAID.Y ;  /* 0x0000000000001919 */ /* 0x000e620000002600 */
[----:B------:R-:W-:Y:S02]  /*a740*/  USHF.L.U32 UR25, UR22, UR24, URZ ;  /* 0x0000001816197299 */ /* 0x000fe4000800063f */
[----:B------:R-:W-:Y:S02]  /*a750*/  UIMAD.WIDE.U32 UR22, UR20, UR19, URZ ;  /* 0x00000013141672a5 */ /* 0x000fe4000f8e003f */
[----:B------:R-:W-:Y:S01]  /*a760*/  UIMAD UR21, UR21, UR19, URZ ;  /* 0x00000013151572a4 */ /* 0x000fe2000f8e023f */
[----:B------:R-:W-:Y:S01]  /*a770*/  ULDC UR18, c[0x0][0x8a8] ;  /* 0x00022a0000127ab9 */ /* 0x000fe20000000800 */
[----:B------:R-:W-:Y:S01]  /*a780*/  UMOV UR26, 0x1 ;  /* 0x00000001001a7882 */ /* 0x000fe20000000000 */
[----:B------:R-:W-:Y:S02]  /*a790*/  UIADD3.X UR14, UR15, -0x1, URZ, UP2, !UPT ;  /* 0xffffffff0f0e7890 */ /* 0x000fe400097fe43f */
[----:B------:R-:W-:-:S02]  /*a7a0*/  UIADD3.X UR13, UR13, -0x1, URZ, UP1, !UPT ;  /* 0xffffffff0d0d7890 */ /* 0x000fc40008ffe43f */
[----:B------:R-:W-:Y:S02]  /*a7b0*/  ULOP3.LUT UR15, UR53, 0x2, URZ, 0xfc, !UPT ;  /* 0x00000002350f7892 */ /* 0x000fe4000f8efc3f */
[----:B------:R-:W-:Y:S02]  /*a7c0*/  UIADD3 UR16, UR8, -0x1, URZ ;  /* 0xffffffff08107890 */ /* 0x000fe4000fffe03f */
[----:B------:R-:W-:Y:S02]  /*a7d0*/  UIADD3 UR17, UR7, -0x1, URZ ;  /* 0xffffffff07117890 */ /* 0x000fe4000fffe03f */
[----:B------:R-:W-:Y:S02]  /*a7e0*/  UIADD3 UR18, UR18, -0x1, URZ ;  /* 0xffffffff12127890 */ /* 0x000fe4000fffe03f */
[----:B------:R-:W-:Y:S02]  /*a7f0*/  USHF.L.U32 UR19, UR26, UR24, URZ ;  /* 0x000000181a137299 */ /* 0x000fe4000800063f */
[----:B------:R-:W-:-:S02]  /*a800*/  ULOP3.LUT UR20, URZ, UR25, URZ, 0x33, !UPT ;  /* 0x000000193f147292 */ /* 0x000fc4000f8e333f */
[----:B------:R-:W-:Y:S01]  /*a810*/  UIADD3 UR21, UR23, UR21, URZ ;  /* 0x0000001517157290 */ /* 0x000fe2000fffe03f */
[----:B-1----:R-:W-:Y:S01]  /*a820*/  @P1 R2UR UR40, R0 ;  /* 0x00000000002812ca */ /* 0x002fe200000e0000 */
[----:B------:R-:W-:-:S14]  /*a830*/  IMAD.MOV.U32 R0, RZ, RZ, 0x1 ;  /* 0x00000001ff007424 */ /* 0x000fdc00078e00ff */
.L_x_208:
[----:B------:R-:W1:Y:S01]  /*a840*/  LDC.64 R2, c[0x0][0x8f8] ;  /* 0x00023e00ff027b82 */ /* 0x000e620000000a00 */
[----:B------:R-:W-:Y:S01]  /*a850*/  UIADD3 UR10, UP1, UR10, UR22, URZ ;  /* 0x000000160a0a7290 */ /* 0x000fe2000ff3e03f */
[----:B------:R-:W-:Y:S01]  /*a860*/  ISETP.NE.AND P2, PT, R21, RZ, PT ;  /* 0x000000ff1500720c */ /* 0x000fe20003f45270 */
[----:B------:R-:W-:Y:S01]  /*a870*/  UMOV UR24, 0xffffffff ;  /* 0xffffffff00187882 */ /* 0x000fe20000000000 */
[----:B------:R-:W-:Y:S01]  /*a880*/  UMOV UR25, 0xffffffff ;  /* 0xffffffff00197882 */ /* 0x000fe20000000000 */
[----:B------:R-:W-:Y:S01]  /*a890*/  UIADD3.X UR9, UR9, UR21, URZ, UP1, !UPT ;  /* 0x0000001509097290 */ /* 0x000fe20008ffe43f */
[----:B------:R-:W-:Y:S01]  /*a8a0*/  IMAD.MOV.U32 R15, RZ, RZ, RZ ;  /* 0x000000ffff0f7224 */ /* 0x000fe200078e00ff */
[----:B------:R-:W-:Y:S01]  /*a8b0*/  UMOV UR26, 0xffffffff ;  /* 0xffffffff001a7882 */ /* 0x000fe20000000000 */
[----:B-1----:R-:W-:-:S03]  /*a8c0*/  ISETP.LE.U32.AND P1, PT, R2, UR10, PT ;  /* 0x0000000a02007c0c */ /* 0x002fc6000bf23070 */
[----:B------:R-:W-:-:S05]  /*a8d0*/  IMAD.U32 R2, RZ, RZ, UR9 ;  /* 0x00000009ff027e24 */ /* 0x000fca000f8e00ff */
[----:B------:R-:W-:-:S13]  /*a8e0*/  ISETP.GE.U32.AND.EX P1, PT, R2, R3, PT, P1 ;  /* 0x000000030200720c */ /* 0x000fda0003f26110 */
[----:B---345:R-:W-:Y:S05]  /*a8f0*/  @P2 BRA P1, `(.L_x_188) ;  /* 0x0000001800402947 */ /* 0x038fea0000800000 */
[----:B------:R-:W-:-:S04]  /*a900*/  IADD3 R2, P2, R6, UR5, RZ ;  /* 0x0000000506027c10 */ /* 0x000fc8000ff5e0ff */
[----:B------:R-:W-:Y:S02]  /*a910*/  ISETP.GT.U32.AND P1, PT, R2, UR10, PT ;  /* 0x0000000a02007c0c */ /* 0x000fe4000bf24070 */
[----:B------:R-:W-:-:S04]  /*a920*/  IADD3.X R2, R7, UR4, RZ, P2, !PT ;  /* 0x0000000407027c10 */ /* 0x000fc800097fe4ff */
[----:B------:R-:W-:-:S13]  /*a930*/  ISETP.GT.U32.AND.EX P1, PT, R2, UR9, PT, P1 ;  /* 0x0000000902007c0c */ /* 0x000fda000bf24110 */
[----:B------:R-:W-:Y:S05]  /*a940*/  @P1 BRA `(.L_x_189) ;  /* 0x0000001400201947 */ /* 0x000fea0003800000 */
[----:B------:R-:W-:Y:S01]  /*a950*/  VIADD R12, R8, UR6 ;  /* 0x00000006080c7c36 */ /* 0x000fe20008000000 */
[----:B------:R-:W-:Y:S01]  /*a960*/  ULDC UR24, c[0x0][0x910] ;  /* 0x0002440000187ab9 */ /* 0x000fe20000000800 */
[----:B------:R-:W-:Y:S02]  /*a970*/  IMAD.MOV.U32 R23, RZ, RZ, R9 ;  /* 0x000000ffff177224 */ /* 0x000fe400078e0009 */
[----:B------:R-:W-:Y:S02]  /*a980*/  VIADD R13, R12, 0x20 ;  /* 0x000000200c0d7836 */ /* 0x000fe40000000000 */
[----:B------:R-:W-:-:S03]  /*a990*/  IMAD.MOV.U32 R14, RZ, RZ, R10 ;  /* 0x000000ffff0e7224 */ /* 0x000fc600078e000a */
[----:B------:R-:W-:-:S13]  /*a9a0*/  ISETP.GE.AND P1, PT, R13, UR24, PT ;  /* 0x000000180d007c0c */ /* 0x000fda000bf26270 */
[----:B------:R-:W1:Y:S01]  /*a9b0*/  @!P1 LDC.64 R2, c[0x0][0x918] ;  /* 0x00024600ff029b82 */ /* 0x000e620000000a00 */
[----:B------:R-:W-:Y:S01]  /*a9c0*/  @!P1 VIADD R7, R12, 0x20 ;  /* 0x000000200c079836 */ /* 0x000fe20000000000 */
[----:B------:R-:W-:Y:S01]  /*a9d0*/  BSSY B0, `(.L_x_190) ;  /* 0x0000064000007945 */ /* 0x000fe20003800000 */
[----:B------:R-:W-:Y:S02]  /*a9e0*/  IMAD.MOV.U32 R6, RZ, RZ, 0x7fffffff ;  /* 0x7fffffffff067424 */ /* 0x000fe400078e00ff */
[----:B-1----:R-:W-:-:S05]  /*a9f0*/  @!P1 IMAD.WIDE R2, R7, 0xc, R2 ;  /* 0x0000000c07029825 */ /* 0x002fca00078e0202 */
[----:B------:R1:W5:Y:S04]  /*aa00*/  @!P1 LDG.E R9, desc[UR56][R2.64] ;  /* 0x0000003802099981 */ /* 0x000368000c1e1900 */
[----:B------:R1:W5:Y:S01]  /*aa10*/  @!P1 LDG.E R10, desc[UR56][R2.64+0x4] ;  /* 0x00000438020a9981 */ /* 0x000362000c1e1900 */
[----:B------:R-:W-:Y:S01]  /*aa20*/  ISETP.GE.AND P1, PT, R12, UR24, PT ;  /* 0x000000180c007c0c */ /* 0x000fe2000bf26270 */
[----:B------:R-:W-:-:S12]  /*aa30*/  IMAD.MOV.U32 R7, RZ, RZ, RZ ;  /* 0x000000ffff077224 */ /* 0x000fd800078e00ff */
[----:B-1----:R-:W-:Y:S05]  /*aa40*/  @P1 BRA `(.L_x_191) ;  /* 0x0000000400701947 */ /* 0x002fea0003800000 */
[----:B------:R-:W-:Y:S01]  /*aa50*/  IABS R7, R20 ;  /* 0x0000001400077213 */ /* 0x000fe20000000000 */
[----:B------:R-:W-:Y:S01]  /*aa60*/  ULDC UR25, c[0x0][0x8f0] ;  /* 0x00023c0000197ab9 */ /* 0x000fe20000000800 */
[----:B------:R-:W-:Y:S02]  /*aa70*/  IABS R6, R11 ;  /* 0x0000000b00067213 */ /* 0x000fe40000000000 */
[----:B------:R-:W1:Y:S01]  /*aa80*/  I2F.RP R3, R7 ;  /* 0x0000000700037306 */ /* 0x000e620000209400 */
[----:B------:R-:W-:Y:S02]  /*aa90*/  PLOP3.LUT P3, PT, PT, PT, UP0, 0x80, 0x0 ;  /* 0x000000000000781c */ /* 0x000fe40003f6f008 */
[C---:B------:R-:W-:Y:S02]  /*aaa0*/  IADD3 R22, P2, R14.reuse, UR12, RZ ;  /* 0x0000000c0e167c10 */ /* 0x040fe4000ff5e0ff */
[C---:B------:R-:W-:Y:S02]  /*aab0*/  IADD3 R19, P1, R23.reuse, UR11, RZ ;  /* 0x0000000b17137c10 */ /* 0x040fe4000ff3e0ff */
[----:B------:R-:W-:Y:S01]  /*aac0*/  LEA.HI.X.SX32 R25, R14, UR14, 0x1, P2 ;  /* 0x0000000e0e197c11 */ /* 0x000fe200090f0eff */
[----:B------:R-:W3:Y:S01]  /*aad0*/  I2F.RP R2, R6 ;  /* 0x0000000600027306 */ /* 0x000ee20000209400 */
[----:B------:R-:W-:-:S07]  /*aae0*/  LEA.HI.X.SX32 R24, R23, UR13, 0x1, P1 ;  /* 0x0000000d17187c11 */ /* 0x000fce00088f0eff */
[----:B-1----:R-:W1:Y:S08]  /*aaf0*/  MUFU.RCP R3, R3 ;  /* 0x0000000300037308 */ /* 0x002e700000001000 */
[----:B---3--:R-:W3:Y:S01]  /*ab00*/  MUFU.RCP R2, R2 ;  /* 0x0000000200027308 */ /* 0x008ee20000001000 */
[----:B-1----:R-:W-:-:S07]  /*ab10*/  VIADD R17, R3, 0xffffffe ;  /* 0x0ffffffe03117836 */ /* 0x002fce0000000000 */
[----:B------:R-:W1:Y:S01]  /*ab20*/  F2I.FTZ.U32.TRUNC.NTZ R17, R17 ;  /* 0x0000001100117305 */ /* 0x000e62000021f000 */
[----:B---3--:R-:W-:-:S07]  /*ab30*/  VIADD R15, R2, 0xffffffe ;  /* 0x0ffffffe020f7836 */ /* 0x008fce0000000000 */
[----:B------:R-:W3:Y:S01]  /*ab40*/  F2I.FTZ.U32.TRUNC.NTZ R15, R15 ;  /* 0x0000000f000f7305 */ /* 0x000ee2000021f000 */
[----:B-1----:R-:W-:Y:S02]  /*ab50*/  IMAD.MOV R18, RZ, RZ, -R17 ;  /* 0x000000ffff127224 */ /* 0x002fe400078e0a11 */
[----:B---3--:R-:W-:Y:S01]  /*ab60*/  IMAD.MOV R14, RZ, RZ, -R15 ;  /* 0x000000ffff0e7224 */ /* 0x008fe200078e0a0f */
[----:B------:R-:W-:Y:S06]  /*ab70*/  @!P3 BRA `(.L_x_192) ;  /* 0x000000000034b947 */ /* 0x000fec0003800000 */
[----:B------:R-:W-:Y:S01]  /*ab80*/  ULDC UR6, c[0x0][0x8dc] ;  /* 0x0002370000067ab9 */ /* 0x000fe20000000800 */
[----:B------:R-:W-:Y:S01]  /*ab90*/  ULDC.64 UR26, c[0x0][0x8d0] ;  /* 0x00023400001a7ab9 */ /* 0x000fe20000000a00 */
[----:B------:R-:W-:-:S05]  /*aba0*/  IADD3 R3, P1, R19, UR6, RZ ;  /* 0x0000000613037c10 */ /* 0x000fca000ff3e0ff */
[----:B------:R-:W-:-:S04]  /*abb0*/  IMAD.X R19, RZ, RZ, R24, P1 ;  /* 0x000000ffff137224 */ /* 0x000fc800008e0618 */
[----:B------:R-:W-:-:S04]  /*abc0*/  IMAD.WIDE.U32 R4, R19, UR26, RZ ;  /* 0x0000001a13047c25 */ /* 0x000fc8000f8e00ff */
[----:B------:R-:W-:-:S04]  /*abd0*/  IMAD.WIDE.U32 R4, P1, R3, UR27, R4 ;  /* 0x0000001b03047c25 */ /* 0x000fc8000f820004 */
[----:B------:R-:W-:-:S04]  /*abe0*/  IMAD.WIDE.U32 R2, R3, UR26, RZ ;  /* 0x0000001a03027c25 */ /* 0x000fc8000f8e00ff */
[----:B------:R-:W-:Y:S01]  /*abf0*/  IMAD.MOV.U32 R2, RZ, RZ, R5 ;  /* 0x000000ffff027224 */ /* 0x000fe200078e0005 */
[----:B------:R-:W-:Y:S01]  /*ac00*/  IADD3 RZ, P2, R3, R4, RZ ;  /* 0x0000000403ff7210 */ /* 0x000fe20007f5e0ff */
[----:B------:R-:W-:-:S04]  /*ac10*/  IMAD.X R3, RZ, RZ, RZ, P1 ;  /* 0x000000ffff037224 */ /* 0x000fc800008e06ff */
[----:B------:R-:W-:-:S04]  /*ac20*/  IMAD.WIDE.U32.X R2, R19, UR27, R2, P2 ;  /* 0x0000001b13027c25 */ /* 0x000fc800090e0402 */
[----:B------:R-:W-:Y:S02]  /*ac30*/  IMAD.MOV.U32 R19, RZ, RZ, R2 ;  /* 0x000000ffff137224 */ /* 0x000fe400078e0002 */
[----:B------:R-:W-:-:S07]  /*ac40*/  IMAD.MOV.U32 R24, RZ, RZ, R3 ;  /* 0x000000ffff187224 */ /* 0x000fce00078e0003 */
.L_x_192:
[----:B------:R-:W-:Y:S05]  /*ac50*/  @!P0 BRA `(.L_x_193) ;  /* 0x0000000000348947 */ /* 0x000fea0003800000 */
        /* <DEDUP_REMOVED lines=13> */
.L_x_193:
[----:B------:R-:W-:Y:S01]  /*ad30*/  IMAD R18, R18, R7, RZ ;  /* 0x0000000712127224 */ /* 0x000fe200078e02ff */
[----:B------:R-:W-:Y:S01]  /*ad40*/  ULDC UR6, c[0x0][0x8d8] ;  /* 0x0002360000067ab9 */ /* 0x000fe20000000800 */
[----:B------:R-:W-:Y:S01]  /*ad50*/  IMAD.MOV.U32 R2, RZ, RZ, RZ ;  /* 0x000000ffff027224 */ /* 0x000fe200078e00ff */
[----:B------:R-:W-:Y:S01]  /*ad60*/  SHF.R.U64 R22, R22, UR25, R25 ;  /* 0x0000001916167c19 */ /* 0x000fe20008001219 */
[----:B------:R-:W-:Y:S01]  /*ad70*/  IMAD.MOV.U32 R3, RZ, RZ, R17 ;  /* 0x000000ffff037224 */ /* 0x000fe200078e0011 */
[----:B------:R-:W-:Y:S01]  /*ad80*/  SHF.R.U64 R19, R19, UR6, R24 ;  /* 0x0000000613137c19 */ /* 0x000fe20008001218 */
[----:B------:R-:W-:Y:S01]  /*ad90*/  IMAD R4, R14, R6, RZ ;  /* 0x000000060e047224 */ /* 0x000fe200078e02ff */
[----:B------:R-:W-:Y:S01]  /*ada0*/  PLOP3.LUT P5, PT, PT, PT, UP3, 0x80, 0x0 ;  /* 0x000000000000781c */ /* 0x000fe20003faf038 */
[----:B------:R-:W-:Y:S01]  /*adb0*/  IMAD.HI.U32 R23, R17, R18, R2 ;  /* 0x0000001211177227 */ /* 0x000fe200078e0002 */
[----:B------:R-:W-:-:S03]  /*adc0*/  IABS R17, R20 ;  /* 0x0000001400117213 */ /* 0x000fc60000000000 */
[----:B------:R-:W-:Y:S02]  /*add0*/  IMAD.MOV.U32 R3, RZ, RZ, R15 ;  /* 0x000000ffff037224 */ /* 0x000fe400078e000f */
[----:B------:R-:W-:Y:S02]  /*ade0*/  VIADD R14, R19, UR16 ;  /* 0x00000010130e7c36 */ /* 0x000fe40008000000 */
[----:B------:R-:W-:Y:S01]  /*adf0*/  IMAD.HI.U32 R2, R15, R4, R2 ;  /* 0x000000040f027227 */ /* 0x000fe200078e0002 */
[----:B------:R-:W-:Y:S02]  /*ae00*/  IABS R3, R11 ;  /* 0x0000000b00037213 */ /* 0x000fe40000000000 */
[----:B------:R-:W-:Y:S01]  /*ae10*/  IABS R5, R14 ;  /* 0x0000000e00057213 */ /* 0x000fe20000000000 */
[----:B------:R-:W-:Y:S02]  /*ae20*/  VIADD R15, R22, UR17 ;  /* 0x00000011160f7c36 */ /* 0x000fe40008000000 */
[----:B------:R-:W-:-:S02]  /*ae30*/  IMAD.MOV R18, RZ, RZ, -R17 ;  /* 0x000000ffff127224 */ /* 0x000fc400078e0a11 */
[----:B------:R-:W-:Y:S01]  /*ae40*/  IMAD.MOV R17, RZ, RZ, -R3 ;  /* 0x000000ffff117224 */ /* 0x000fe200078e0a03 */
[----:B------:R-:W-:Y:S01]  /*ae50*/  IABS R4, R15 ;  /* 0x0000000f00047213 */ /* 0x000fe20000000000 */
[----:B------:R-:W-:-:S04]  /*ae60*/  IMAD.HI.U32 R2, R2, R5, RZ ;  /* 0x0000000502027227 */ /* 0x000fc800078e00ff */
[----:B------:R-:W-:-:S04]  /*ae70*/  IMAD.HI.U32 R3, R23, R4, RZ ;  /* 0x0000000417037227 */ /* 0x000fc800078e00ff */
[----:B------:R-:W-:Y:S02]  /*ae80*/  IMAD R4, R3, R18, R4 ;  /* 0x0000001203047224 */ /* 0x000fe400078e0204 */
[----:B------:R-:W-:-:S03]  /*ae90*/  IMAD R3, R2, R17, R5 ;  /* 0x0000001102037224 */ /* 0x000fc600078e0205 */
[----:B------:R-:W-:Y:S02]  /*aea0*/  ISETP.GT.U32.AND P2, PT, R7, R4, PT ;  /* 0x000000040700720c */ /* 0x000fe40003f44070 */
[----:B------:R-:W-:-:S11]  /*aeb0*/  ISETP.GT.U32.AND P1, PT, R6, R3, PT ;  /* 0x000000030600720c */ /* 0x000fd60003f24070 */
[----:B------:R-:W-:Y:S01]  /*aec0*/  @!P2 IMAD.IADD R4, R4, 0x1, -R7 ;  /* 0x000000010404a824 */ /* 0x000fe200078e0a07 */
[----:B------:R-:W-:Y:S01]  /*aed0*/  ISETP.GE.AND P2, PT, R15, RZ, PT ;  /* 0x000000ff0f00720c */ /* 0x000fe20003f46270 */
[----:B------:R-:W-:Y:S01]  /*aee0*/  @!P1 IMAD.IADD R3, R3, 0x1, -R6 ;  /* 0x0000000103039824 */ /* 0x000fe200078e0a06 */
[----:B------:R-:W-:Y:S02]  /*aef0*/  ISETP.GE.AND P1, PT, R14, RZ, PT ;  /* 0x000000ff0e00720c */ /* 0x000fe40003f26270 */
[----:B------:R-:W-:Y:S02]  /*af00*/  ISETP.GT.U32.AND P4, PT, R7, R4, PT ;  /* 0x000000040700720c */ /* 0x000fe40003f84070 */
[----:B------:R-:W-:-:S11]  /*af10*/  ISETP.GT.U32.AND P3, PT, R6, R3, PT ;  /* 0x000000030600720c */ /* 0x000fd60003f64070 */
[----:B------:R-:W-:Y:S01]  /*af20*/  @!P4 IMAD.IADD R4, R4, 0x1, -R7 ;  /* 0x000000010404c824 */ /* 0x000fe200078e0a07 */
[----:B------:R-:W-:Y:S01]  /*af30*/  ISETP.NE.AND P4, PT, RZ, UR7, PT ;  /* 0x00000007ff007c0c */ /* 0x000fe2000bf85270 */
[----:B------:R-:W-:Y:S01]  /*af40*/  @!P3 IMAD.IADD R3, R3, 0x1, -R6 ;  /* 0x000000010303b824 */ /* 0x000fe200078e0a06 */
[----:B------:R-:W-:Y:S01]  /*af50*/  ISETP.NE.AND P3, PT, RZ, UR8, PT ;  /* 0x00000008ff007c0c */ /* 0x000fe2000bf65270 */
[----:B------:R-:W-:Y:S02]  /*af60*/  @!P2 IMAD.MOV R4, RZ, RZ, -R4 ;  /* 0x000000ffff04a224 */ /* 0x000fe400078e0a04 */
[----:B------:R-:W-:-:S08]  /*af70*/  @!P1 IMAD.MOV R3, RZ, RZ, -R3 ;  /* 0x000000ffff039224 */ /* 0x000fd000078e0a03 */
[----:B------:R-:W-:Y:S02]  /*af80*/  @!P4 LOP3.LUT R4, RZ, UR7, RZ, 0x33, !PT ;  /* 0x00000007ff04cc12 */ /* 0x000fe4000f8e33ff */
[----:B------:R-:W-:-:S03]  /*af90*/  @!P3 LOP3.LUT R3, RZ, UR8, RZ, 0x33, !PT ;  /* 0x00000008ff03bc12 */ /* 0x000fc6000f8e33ff */
[----:B------:R-:W-:Y:S02]  /*afa0*/  IMAD.IADD R4, R15, 0x1, -R4 ;  /* 0x000000010f047824 */ /* 0x000fe400078e0a04 */
[----:B------:R-:W-:-:S04]  /*afb0*/  IMAD.IADD R3, R14, 0x1, -R3 ;  /* 0x000000010e037824 */ /* 0x000fc800078e0a03 */
[----:B------:R-:W-:Y:S01]  /*afc0*/  IMAD R6, R3, R4, RZ ;  /* 0x0000000403067224 */ /* 0x000fe200078e02ff */
[----:B------:R-:W-:-:S04]  /*afd0*/  SEL R2, R4, R3, !P5 ;  /* 0x0000000304027207 */ /* 0x000fc80006800000 */
[--C-:B------:R-:W-:Y:S01]  /*afe0*/  SHF.R.S32.HI R5, RZ, 0x1f, R2.reuse ;  /* 0x0000001fff057819 */ /* 0x100fe20000011402 */
[----:B------:R-:W-:Y:S01]  /*aff0*/  IMAD.MOV.U32 R4, RZ, RZ, R2 ;  /* 0x000000ffff047224 */ /* 0x000fe200078e0002 */
[----:B------:R-:W-:-:S07]  /*b000*/  SHF.R.S32.HI R7, RZ, 0x1f, R6 ;  /* 0x0000001fff077819 */ /* 0x000fce0000011406 */
.L_x_191:
[----:B--2---:R-:W-:Y:S05]  /*b010*/  BSYNC B0 ;  /* 0x0000000000007941 */ /* 0x004fea0003800000 */
.L_x_190:
[----:B------:R-:W1:Y:S01]  /*b020*/  SHFL.UP PT, R3, R6, 0x1, RZ ;  /* 0x0420000006037989 */ /* 0x000e6200000e00ff */
[----:B------:R-:W-:-:S03]  /*b030*/  ISETP.NE.AND P1, PT, R8, RZ, PT ;  /* 0x000000ff0800720c */ /* 0x000fc60003f25270 */
[----:B------:R-:W2:Y:S01]  /*b040*/  SHFL.UP PT, R2, R7, 0x1, RZ ;  /* 0x0420000007027989 */ /* 0x000ea200000e00ff */
[----:B-1----:R-:W-:Y:S02]  /*b050*/  SEL R3, R3, RZ, P1 ;  /* 0x000000ff03037207 */ /* 0x002fe40000800000 */
[----:B--2---:R-:W-:Y:S02]  /*b060*/  SEL R2, R2, RZ, P1 ;  /* 0x000000ff02027207 */ /* 0x004fe40000800000 */
[----:B------:R-:W-:-:S05]  /*b070*/  IADD3 R18, P2, R3, R6, RZ ;  /* 0x0000000603127210 */ /* 0x000fca0007f5e0ff */
[----:B------:R-:W-:Y:S01]  /*b080*/  IMAD.X R15, R2, 0x1, R7, P2 ;  /* 0x00000001020f7824 */ /* 0x000fe200010e0607 */
[----:B------:R-:W1:Y:S01]  /*b090*/  SHFL.UP PT, R3, R18, 0x2, RZ ;  /* 0x0440000012037989 */ /* 0x000e6200000e00ff */
[----:B------:R-:W-:-:S03]  /*b0a0*/  ISETP.GE.U32.AND P2, PT, R8, 0x2, PT ;  /* 0x000000020800780c */ /* 0x000fc60003f46070 */
[----:B------:R-:W2:Y:S01]  /*b0b0*/  SHFL.UP PT, R2, R15, 0x2, RZ ;  /* 0x044000000f027989 */ /* 0x000ea200000e00ff */
[----:B-1----:R-:W-:-:S04]  /*b0c0*/  SEL R3, R3, RZ, P2 ;  /* 0x000000ff03037207 */ /* 0x002fc80001000000 */
[----:B------:R-:W-:Y:S02]  /*b0d0*/  IADD3 R14, P3, R3, R18, RZ ;  /* 0x00000012030e7210 */ /* 0x000fe40007f7e0ff */
[----:B--2---:R-:W-:-:S03]  /*b0e0*/  SEL R2, R2, RZ, P2 ;  /* 0x000000ff02027207 */ /* 0x004fc60001000000 */
[----:B------:R-:W1:Y:S02]  /*b0f0*/  SHFL.UP PT, R3, R14, 0x4, RZ ;  /* 0x048000000e037989 */ /* 0x000e6400000e00ff */
[----:B------:R-:W-:Y:S01]  /*b100*/  IMAD.X R17, R2, 0x1, R15, P3 ;  /* 0x0000000102117824 */ /* 0x000fe200018e060f */
[----:B------:R-:W-:-:S04]  /*b110*/  ISETP.GE.U32.AND P3, PT, R8, 0x4, PT ;  /* 0x000000040800780c */ /* 0x000fc80003f66070 */
        /* <DEDUP_REMOVED lines=17> */
[----:B--2---:R-:W-:-:S05]  /*b230*/  SEL R2, R2, RZ, P5 ;  /* 0x000000ff02027207 */ /* 0x004fca0002800000 */
[----:B------:R-:W-:Y:S01]  /*b240*/  IMAD.X R22, R2, 0x1, R17, P6 ;  /* 0x0000000102167824 */ /* 0x000fe200030e0611 */
[----:B------:R-:W-:-:S04]  /*b250*/  IADD3 R2, P6, R15, UR5, RZ ;  /* 0x000000050f027c10 */ /* 0x000fc8000ffde0ff */
[----:B------:R-:W-:Y:S02]  /*b260*/  IADD3.X R3, R22, UR4, RZ, P6, !PT ;  /* 0x0000000416037c10 */ /* 0x000fe4000b7fe4ff */
[----:B------:R-:W-:-:S04]  /*b270*/  ISETP.GT.U32.AND P6, PT, R2, UR10, PT ;  /* 0x0000000a02007c0c */ /* 0x000fc8000bfc4070 */
[----:B------:R-:W-:-:S13]  /*b280*/  ISETP.GT.U32.AND.EX P6, PT, R3, UR9, PT, P6 ;  /* 0x0000000903007c0c */ /* 0x000fda000bfc4160 */
[----:B------:R-:W-:-:S04]  /*b290*/  VOTE.ANY R14, PT, P6 ;  /* 0x00000000000e7806 */ /* 0x000fc800030e0100 */
[----:B------:R-:W-:-:S13]  /*b2a0*/  ISETP.NE.AND P6, PT, R14, RZ, PT ;  /* 0x000000ff0e00720c */ /* 0x000fda0003fc5270 */
[----:B------:R-:W-:Y:S05]  /*b2b0*/  @P6 BRA `(.L_x_194) ;  /* 0x0000000800746947 */ /* 0x000fea0003800000 */
[----:B------:R-:W-:Y:S01]  /*b2c0*/  IMAD.MOV.U32 R17, RZ, RZ, R2 ;  /* 0x000000ffff117224 */ /* 0x000fe200078e0002 */
[----:B------:R-:W-:Y:S01]  /*b2d0*/  ULDC UR24, c[0x0][0x910] ;  /* 0x0002440000187ab9 */ /* 0x000fe20000000800 */
[----:B------:R-:W-:Y:S01]  /*b2e0*/  IMAD.MOV.U32 R19, RZ, RZ, R3 ;  /* 0x000000ffff137224 */ /* 0x000fe200078e0003 */
[----:B------:R-:W-:Y:S01]  /*b2f0*/  ULDC UR25, c[0x0][0x8f4] ;  /* 0x00023d0000197ab9 */ /* 0x000fe20000000800 */
[----:B------:R-:W-:Y:S01]  /*b300*/  ULDC UR6, c[0x0][0x8dc] ;  /* 0x0002370000067ab9 */ /* 0x000fe20000000800 */
[----:B------:R-:W-:Y:S01]  /*b310*/  ULDC UR30, c[0x0][0x8d8] ;  /* 0x00023600001e7ab9 */ /* 0x000fe20000000800 */
[----:B------:R-:W-:Y:S01]  /*b320*/  ULDC UR31, c[0x0][0x8f0] ;  /* 0x00023c00001f7ab9 */ /* 0x000fe20000000800 */
[----:B------:R-:W-:Y:S01]  /*b330*/  ULDC.64 UR26, c[0x0][0x8d0] ;  /* 0x00023400001a7ab9 */ /* 0x000fe20000000a00 */
[----:B------:R-:W-:-:S05]  /*b340*/  ULDC.64 UR28, c[0x0][0x8e8] ;  /* 0x00023a00001c7ab9 */ /* 0x000fca0000000a00 */
.L_x_199:
[----:B------:R-:W-:Y:S02]  /*b350*/  IMAD.MOV.U32 R12, RZ, RZ, R13 ;  /* 0x000000ffff0c7224 */ /* 0x000fe400078e000d */
[----:B------:R-:W-:Y:S02]  /*b360*/  VIADD R13, R13, 0x20 ;  /* 0x000000200d0d7836 */ /* 0x000fe40000000000 */
[----:B-----5:R-:W-:Y:S02]  /*b370*/  IMAD.MOV.U32 R14, RZ, RZ, R9 ;  /* 0x000000ffff0e7224 */ /* 0x020fe400078e0009 */
[----:B------:R-:W-:Y:S01]  /*b380*/  IMAD.MOV.U32 R15, RZ, RZ, R10 ;  /* 0x000000ffff0f7224 */ /* 0x000fe200078e000a */
[----:B------:R-:W-:-:S13]  /*b390*/  ISETP.GE.AND P6, PT, R13, UR24, PT ;  /* 0x000000180d007c0c */ /* 0x000fda000bfc6270 */
[----:B------:R-:W1:Y:S01]  /*b3a0*/  @!P6 LDC.64 R2, c[0x0][0x918] ;  /* 0x00024600ff02eb82 */ /* 0x000e620000000a00 */
[----:B------:R-:W2:Y:S01]  /*b3b0*/  SHFL.IDX PT, R19, R19, 0x1f, 0x1f ;  /* 0x03e01f0013137f89 */ /* 0x000ea200000e0000 */
[----:B------:R-:W-:-:S03]  /*b3c0*/  @!P6 VIADD R7, R12, 0x20 ;  /* 0x000000200c07e836 */ /* 0x000fc60000000000 */
[----:B------:R-:W3:Y:S01]  /*b3d0*/  SHFL.IDX PT, R17, R17, 0x1f, 0x1f ;  /* 0x03e01f0011117f89 */ /* 0x000ee200000e0000 */
[----:B------:R-:W-:Y:S01]  /*b3e0*/  BSSY B0, `(.L_x_195) ;  /* 0x0000063000007945 */ /* 0x000fe20003800000 */
[----:B-1----:R-:W-:-:S05]  /*b3f0*/  @!P6 IMAD.WIDE R2, R7, 0xc, R2 ;  /* 0x0000000c0702e825 */ /* 0x002fca00078e0202 */
[----:B------:R1:W5:Y:S04]  /*b400*/  @!P6 LDG.E R9, desc[UR56][R2.64] ;  /* 0x000000380209e981 */ /* 0x000368000c1e1900 */
[----:B------:R1:W5:Y:S01]  /*b410*/  @!P6 LDG.E R10, desc[UR56][R2.64+0x4] ;  /* 0x00000438020ae981 */ /* 0x000362000c1e1900 */
[----:B------:R-:W-:Y:S01]  /*b420*/  ISETP.GE.AND P6, PT, R12, UR24, PT ;  /* 0x000000180c007c0c */ /* 0x000fe2000bfc6270 */
[----:B------:R-:W-:Y:S01]  /*b430*/  IMAD.MOV.U32 R6, RZ, RZ, 0x7fffffff ;  /* 0x7fffffffff067424 */ /* 0x000fe200078e00ff */
[----:B--2---:R-:W-:Y:S01]  /*b440*/  R2UR UR4, R19 ;  /* 0x00000000130472ca */ /* 0x004fe200000e0000 */
[----:B------:R-:W-:Y:S01]  /*b450*/  IMAD.MOV.U32 R7, RZ, RZ, RZ ;  /* 0x000000ffff077224 */ /* 0x000fe200078e00ff */
[----:B---3--:R-:W-:-:S09]  /*b460*/  R2UR UR5, R17 ;  /* 0x00000000110572ca */ /* 0x008fd200000e0000 */
[----:B-1----:R-:W-:Y:S06]  /*b470*/  @P6 BRA `(.L_x_196) ;  /* 0x0000000400646947 */ /* 0x002fec0003800000 */
[----:B------:R-:W-:-:S04]  /*b480*/  IADD3 R17, P6, R14, UR11, RZ ;  /* 0x0000000b0e117c10 */ /* 0x000fc8000ffde0ff */
[----:B------:R-:W-:Y:S02]  /*b490*/  LEA.HI.X.SX32 R22, R14, UR13, 0x1, P6 ;  /* 0x0000000d0e167c11 */ /* 0x000fe4000b0f0eff */
[----:B------:R-:W-:Y:S02]  /*b4a0*/  IABS R14, R20 ;  /* 0x00000014000e7213 */ /* 0x000fe40000000000 */
[C---:B------:R-:W-:Y:S02]  /*b4b0*/  IADD3 R19, P6, R15.reuse, UR12, RZ ;  /* 0x0000000c0f137c10 */ /* 0x040fe4000ffde0ff */
[----:B------:R-:W1:Y:S02]  /*b4c0*/  I2F.RP R2, R14 ;  /* 0x0000000e00027306 */ /* 0x000e640000209400 */
[----:B------:R-:W-:Y:S02]  /*b4d0*/  LEA.HI.X.SX32 R24, R15, UR14, 0x1, P6 ;  /* 0x0000000e0f187c11 */ /* 0x000fe4000b0f0eff */
[----:B------:R-:W-:-:S04]  /*b4e0*/  PLOP3.LUT P6, PT, PT, PT, UP0, 0x80, 0x0 ;  /* 0x000000000000781c */ /* 0x000fc80003fcf008 */
[----:B-1----:R-:W1:Y:S02]  /*b4f0*/  MUFU.RCP R2, R2 ;  /* 0x0000000200027308 */ /* 0x002e640000001000 */
[----:B-1----:R-:W-:-:S06]  /*b500*/  VIADD R15, R2, 0xffffffe ;  /* 0x0ffffffe020f7836 */ /* 0x002fcc0000000000 */
[----:B------:R-:W1:Y:S02]  /*b510*/  F2I.FTZ.U32.TRUNC.NTZ R15, R15 ;  /* 0x0000000f000f7305 */ /* 0x000e64000021f000 */
[----:B-1----:R-:W-:Y:S01]  /*b520*/  IMAD.MOV R18, RZ, RZ, -R15 ;  /* 0x000000ffff127224 */ /* 0x002fe200078e0a0f */
[----:B------:R-:W-:Y:S06]  /*b530*/  @!P6 BRA `(.L_x_197) ;  /* 0x00000000002ce947 */ /* 0x000fec0003800000 */
        /* <DEDUP_REMOVED lines=11> */
.L_x_197:
        /* <DEDUP_REMOVED lines=12> */
.L_x_198:
[----:B------:R-:W-:Y:S01]  /*b6b0*/  SHF.R.U64 R4, R19, UR31, R24 ;  /* 0x0000001f13047c19 */ /* 0x000fe20008001218 */
[----:B------:R-:W-:Y:S01]  /*b6c0*/  IMAD R5, R18, R14, RZ ;  /* 0x0000000e12057224 */ /* 0x000fe200078e02ff */
[----:B------:R-:W-:Y:S01]  /*b6d0*/  IABS R2, R20 ;  /* 0x0000001400027213 */ /* 0x000fe20000000000 */
[----:B------:R-:W-:Y:S01]  /*b6e0*/  IMAD.MOV.U32 R3, RZ, RZ, R15 ;  /* 0x000000ffff037224 */ /* 0x000fe200078e000f */
[----:B------:R-:W-:Y:S01]  /*b6f0*/  SHF.R.U64 R17, R17, UR30, R22 ;  /* 0x0000001e11117c19 */ /* 0x000fe20008001216 */
[----:B------:R-:W-:Y:S01]  /*b700*/  VIADD R4, R4, UR17 ;  /* 0x0000001104047c36 */ /* 0x000fe20008000000 */
[----:B------:R-:W-:Y:S01]  /*b710*/  IABS R19, R11 ;  /* 0x0000000b00137213 */ /* 0x000fe20000000000 */
[----:B------:R-:W-:Y:S02]  /*b720*/  IMAD.MOV R7, RZ, RZ, -R2 ;  /* 0x000000ffff077224 */ /* 0x000fe400078e0a02 */
[----:B------:R-:W-:Y:S01]  /*b730*/  IMAD.MOV.U32 R2, RZ, RZ, RZ ;  /* 0x000000ffff027224 */ /* 0x000fe200078e00ff */
[----:B------:R-:W-:Y:S01]  /*b740*/  IABS R6, R4 ;  /* 0x0000000400067213 */ /* 0x000fe20000000000 */
[----:B------:R-:W-:-:S02]  /*b750*/  VIADD R17, R17, UR16 ;  /* 0x0000001011117c36 */ /* 0x000fc40008000000 */
[----:B------:R-:W-:-:S04]  /*b760*/  IMAD.HI.U32 R2, R15, R5, R2 ;  /* 0x000000050f027227 */ /* 0x000fc800078e0002 */
[----:B------:R-:W-:Y:S01]  /*b770*/  IMAD.MOV.U32 R3, RZ, RZ, R7 ;  /* 0x000000ffff037224 */ /* 0x000fe200078e0007 */
[----:B------:R-:W-:Y:S01]  /*b780*/  IABS R7, R11 ;  /* 0x0000000b00077213 */ /* 0x000fe20000000000 */
[----:B------:R-:W-:-:S03]  /*b790*/  IMAD.MOV.U32 R5, RZ, RZ, R6 ;  /* 0x000000ffff057224 */ /* 0x000fc600078e0006 */
[----:B------:R-:W1:Y:S01]  /*b7a0*/  I2F.RP R6, R7 ;  /* 0x0000000700067306 */ /* 0x000e620000209400 */
[----:B------:R-:W-:-:S04]  /*b7b0*/  IMAD.HI.U32 R2, R2, R5, RZ ;  /* 0x0000000502027227 */ /* 0x000fc800078e00ff */
[----:B------:R-:W-:-:S05]  /*b7c0*/  IMAD R5, R2, R3, R5 ;  /* 0x0000000302057224 */ /* 0x000fca00078e0205 */
[----:B------:R-:W-:Y:S01]  /*b7d0*/  ISETP.GT.U32.AND P6, PT, R14, R5, PT ;  /* 0x000000050e00720c */ /* 0x000fe20003fc4070 */
[----:B-1----:R-:W1:-:S12]  /*b7e0*/  MUFU.RCP R6, R6 ;  /* 0x0000000600067308 */ /* 0x002e580000001000 */
[----:B------:R-:W-:Y:S02]  /*b7f0*/  @!P6 IMAD.IADD R5, R5, 0x1, -R14 ;  /* 0x000000010505e824 */ /* 0x000fe400078e0a0e */
[----:B-1----:R-:W-:-:S04]  /*b800*/  VIADD R2, R6, 0xffffffe ;  /* 0x0ffffffe06027836 */ /* 0x002fc80000000000 */
[----:B------:R1:W2:Y:S02]  /*b810*/  F2I.FTZ.U32.TRUNC.NTZ R3, R2 ;  /* 0x0000000200037305 */ /* 0x0002a4000021f000 */
[----:B-1----:R-:W-:Y:S02]  /*b820*/  IMAD.MOV.U32 R2, RZ, RZ, RZ ;  /* 0x000000ffff027224 */ /* 0x002fe400078e00ff */
[----:B--2---:R-:W-:-:S04]  /*b830*/  IMAD.MOV R18, RZ, RZ, -R3 ;  /* 0x000000ffff127224 */ /* 0x004fc800078e0a03 */
        /* <DEDUP_REMOVED lines=27> */
[----:B------:R-:W-:Y:S02]  /*b9f0*/  SHF.R.S32.HI R5, RZ, 0x1f, R4 ;  /* 0x0000001fff057819 */ /* 0x000fe40000011404 */
[----:B------:R-:W-:-:S07]  /*ba00*/  SHF.R.S32.HI R7, RZ, 0x1f, R6 ;  /* 0x0000001fff077819 */ /* 0x000fce0000011406 */
.L_x_196:
[----:B------:R-:W-:Y:S05]  /*ba10*/  BSYNC B0 ;  /* 0x0000000000007941 */ /* 0x000fea0003800000 */
.L_x_195:
[----:B------:R-:W1:Y:S04]  /*ba20*/  SHFL.UP PT, R3, R6, 0x1, RZ ;  /* 0x0420000006037989 */ /* 0x000e6800000e00ff */
[----:B------:R-:W2:Y:S01]  /*ba30*/  SHFL.UP PT, R2, R7, 0x1, RZ ;  /* 0x0420000007027989 */ /* 0x000ea200000e00ff */
[----:B-1----:R-:W-:Y:S02]  /*ba40*/  SEL R3, R3, RZ, P1 ;  /* 0x000000ff03037207 */ /* 0x002fe40000800000 */
[----:B--2---:R-:W-:Y:S02]  /*ba50*/  SEL R2, R2, RZ, P1 ;  /* 0x000000ff02027207 */ /* 0x004fe40000800000 */
[----:B------:R-:W-:-:S05]  /*ba60*/  IADD3 R18, P6, R3, R6, RZ ;  /* 0x0000000603127210 */ /* 0x000fca0007fde0ff */
[----:B------:R-:W-:Y:S01]  /*ba70*/  IMAD.X R15, R2, 0x1, R7, P6 ;  /* 0x00000001020f7824 */ /* 0x000fe200030e0607 */
        /* <DEDUP_REMOVED lines=24> */
[----:B------:R-:W-:-:S04]  /*bc00*/  IADD3 R17, P6, R2, UR5, RZ ;  /* 0x0000000502117c10 */ /* 0x000fc8000ffde0ff */
[----:B------:R-:W-:Y:S02]  /*bc10*/  IADD3.X R19, R3, UR4, RZ, P6, !PT ;  /* 0x0000000403137c10 */ /* 0x000fe4000b7fe4ff */
[----:B------:R-:W-:-:S04]  /*bc20*/  ISETP.GT.U32.AND P6, PT, R17, UR10, PT ;  /* 0x0000000a11007c0c */ /* 0x000fc8000bfc4070 */
[----:B------:R-:W-:-:S13]  /*bc30*/  ISETP.GT.U32.AND.EX P6, PT, R19, UR9, PT, P6 ;  /* 0x0000000913007c0c */ /* 0x000fda000bfc4160 */
[----:B------:R-:W-:-:S04]  /*bc40*/  VOTE.ANY R14, PT, P6 ;  /* 0x00000000000e7806 */ /* 0x000fc800030e0100 */
[----:B------:R-:W-:-:S13]  /*bc50*/  ISETP.NE.AND P6, PT, R14, RZ, PT ;  /* 0x000000ff0e00720c */ /* 0x000fda0003fc5270 */
[----:B------:R-:W-:Y:S05]  /*bc60*/  @!P6 BRA `(.L_x_199) ;  /* 0xfffffff400b8e947 */ /* 0x000fea000383ffff */
[----:B------:R-:W-:Y:S02]  /*bc70*/  IMAD.MOV.U32 R15, RZ, RZ, R2 ;  /* 0x000000ffff0f7224 */ /* 0x000fe400078e0002 */
[----:B------:R-:W-:-:S07]  /*bc80*/  IMAD.MOV.U32 R22, RZ, RZ, R3 ;  /* 0x000000ffff167224 */ /* 0x000fce00078e0003 */
.L_x_194:
[----:B------:R-:W1:Y:S08]  /*bc90*/  BREV R14, R14 ;  /* 0x0000000e000e7301 */ /* 0x000e700000000000 */
[----:B-1----:R-:W1:Y:S02]  /*bca0*/  FLO.U32.SH R13, R14 ;  /* 0x0000000e000d7300 */ /* 0x002e6400000e0400 */
[----:B-1----:R-:W1:Y:S02]  /*bcb0*/  SHFL.IDX PT, R12, R12, R13, 0x1f ;  /* 0x00001f0d0c0c7589 */ /* 0x002e6400000e0000 */
[----:B-1----:R-:W-:-:S13]  /*bcc0*/  R2UR UR6, R12 ;  /* 0x000000000c0672ca */ /* 0x002fda00000e0000 */
[----:B------:R-:W-:-:S05]  /*bcd0*/  VIADD R17, R8, UR6 ;  /* 0x0000000608117c36 */ /* 0x000fca0008000000 */
[----:B------:R-:W-:-:S13]  /*bce0*/  ISETP.GE.AND P1, PT, R17, UR24, PT ;  /* 0x0000001811007c0c */ /* 0x000fda000bf26270 */
[----:B------:R-:W1:Y:S02]  /*bcf0*/  @!P1 LDC.64 R2, c[0x0][0x918] ;  /* 0x00024600ff029b82 */ /* 0x000e640000000a00 */
[----:B-1----:R-:W-:-:S05]  /*bd00*/  @!P1 IMAD.WIDE R2, R17, 0xc, R2 ;  /* 0x0000000c11029825 */ /* 0x002fca00078e0202 */
[----:B-----5:R1:W5:Y:S04]  /*bd10*/  @!P1 LDG.E R9, desc[UR56][R2.64] ;  /* 0x0000003802099981 */ /* 0x020368000c1e1900 */
[----:B------:R1:W5:Y:S01]  /*bd20*/  @!P1 LDG.E R10, desc[UR56][R2.64+0x4] ;  /* 0x00000438020a9981 */ /* 0x000362000c1e1900 */
[----:B------:R-:W-:-:S03]  /*bd30*/  IADD3 R18, P1, P2, R15, UR5, -R6 ;  /* 0x000000050f127c10 */ /* 0x000fc6000fa3e806 */
[----:B------:R-:W-:Y:S01]  /*bd40*/  SHFL.IDX PT, R6, R6, R13, 0x1f ;  /* 0x00001f0d06067589 */ /* 0x000fe200000e0000 */
[----:B------:R-:W-:-:S03]  /*bd50*/  IADD3.X R22, R22, UR4, ~R7, P1, P2 ;  /* 0x0000000416167c10 */ /* 0x000fc60008fe4c07 */
[----:B------:R-:W2:Y:S04]  /*bd60*/  SHFL.IDX PT, R18, R18, R13, 0x1f ;  /* 0x00001f0d12127589 */ /* 0x000ea800000e0000 */
[----:B------:R-:W3:Y:S04]  /*bd70*/  SHFL.IDX PT, R22, R22, R13, 0x1f ;  /* 0x00001f0d16167589 */ /* 0x000ee800000e0000 */
[----:B------:R1:W4:Y:S04]  /*bd80*/  SHFL.IDX PT, R7, R7, R13, 0x1f ;  /* 0x00001f0d07077589 */ /* 0x00032800000e0000 */
[----:B------:R1:W1:Y:S04]  /*bd90*/  SHFL.IDX PT, R5, R5, R13, 0x1f ;  /* 0x00001f0d05057589 */ /* 0x00026800000e0000 */
[----:B------:R1:W1:Y:S01]  /*bda0*/  SHFL.IDX PT, R4, R4, R13, 0x1f ;  /* 0x00001f0d04047589 */ /* 0x00026200000e0000 */
[----:B--2---:R-:W-:-:S02]  /*bdb0*/  R2UR UR5, R18 ;  /* 0x00000000120572ca */ /* 0x004fc400000e0000 */
[----:B---3--:R-:W-:-:S15]  /*bdc0*/  R2UR UR4, R22 ;  /* 0x00000000160472ca */ /* 0x008fde00000e0000 */
.L_x_189:
[----:B-1----:R-:W1:Y:S01]  /*bdd0*/  LDC R2, c[0x0][0x910] ;  /* 0x00024400ff027b82 */ /* 0x002e620000000800 */
[----:B------:R-:W-:Y:S01]  /*bde0*/  UMOV UR24, 0xffffffff ;  /* 0xffffffff00187882 */ /* 0x000fe20000000000 */
[----:B------:R-:W-:Y:S01]  /*bdf0*/  UMOV UR25, 0xffffffff ;  /* 0xffffffff00197882 */ /* 0x000fe20000000000 */
[----:B------:R-:W-:Y:S01]  /*be00*/  UMOV UR26, 0xffffffff ;  /* 0xffffffff001a7882 */ /* 0x000fe20000000000 */
[----:B------:R-:W-:Y:S01]  /*be10*/  IMAD.MOV.U32 R15, RZ, RZ, RZ ;  /* 0x000000ffff0f7224 */ /* 0x000fe200078e00ff */
[----:B-1----:R-:W-:-:S13]  /*be20*/  ISETP.LE.AND P1, PT, R2, UR6, PT ;  /* 0x0000000602007c0c */ /* 0x002fda000bf23270 */
[----:B------:R-:W-:Y:S05]  /*be30*/  @P1 BRA `(.L_x_188) ;  /* 0x0000000000f01947 */ /* 0x000fea0003800000 */
[C---:B------:R-:W-:Y:S01]  /*be40*/  R2UR UR24, R4.reuse ;  /* 0x00000000041872ca */ /* 0x040fe200000e0000 */
[----:B------:R-:W-:Y:S01]  /*be50*/  UIADD3 UR30, UP1, -UR5, UR10, URZ ;  /* 0x0000000a051e7290 */ /* 0x000fe2000ff3e13f */
[----:B------:R-:W-:Y:S01]  /*be60*/  R2UR UR25, R5 ;  /* 0x00000000051972ca */ /* 0x000fe200000e0000 */
[----:B------:R-:W-:Y:S01]  /*be70*/  ULDC UR26, c[0x0][0x8c0] ;  /* 0x00023000001a7ab9 */ /* 0x000fe20000000800 */
[----:B------:R-:W-:Y:S01]  /*be80*/  ULDC UR27, c[0x0][0x8b0] ;  /* 0x00022c00001b7ab9 */ /* 0x000fe20000000800 */
[----:B------:R-:W-:Y:S01]  /*be90*/  ULDC UR28, c[0x0][0x904] ;  /* 0x00024100001c7ab9 */ /* 0x000fe20000000800 */
[----:B------:R-:W-:-:S03]  /*bea0*/  SHF.R.U64 R2, R4, UR27, R5 ;  /* 0x0000001b04027c19 */ /* 0x000fc60008001205 */
[----:B------:R-:W-:Y:S01]  /*beb0*/  UIADD3.X UR24, ~UR4, UR9, URZ, UP1, !UPT ;  /* 0x0000000904187290 */ /* 0x000fe20008ffe53f */
[----:B------:R-:W-:-:S03]  /*bec0*/  R2UR UR32, R2 ;  /* 0x00000000022072ca */ /* 0x000fc600000e0000 */
[----:B------:R-:W-:Y:S02]  /*bed0*/  USHF.R.U32.HI UR31, URZ, UR26, UR24 ;  /* 0x0000001a3f1f7299 */ /* 0x000fe40008011618 */
[----:B------:R-:W-:Y:S02]  /*bee0*/  USHF.R.U32.HI UR35, URZ, UR27, UR25 ;  /* 0x0000001b3f237299 */ /* 0x000fe40008011619 */
[----:B------:R-:W-:Y:S02]  /*bef0*/  USHF.R.U32.HI UR33, URZ, UR27, UR31 ;  /* 0x0000001b3f217299 */ /* 0x000fe4000801161f */
[----:B------:R-:W-:Y:S02]  /*bf00*/  USHF.R.U64 UR30, UR30, UR26, UR24 ;  /* 0x0000001a1e1e7299 */ /* 0x000fe40008001218 */
[----:B------:R-:W-:Y:S02]  /*bf10*/  USHF.R.U32.HI UR34, URZ, UR28, UR33 ;  /* 0x0000001c3f227299 */ /* 0x000fe40008011621 */
[----:B------:R-:W-:-:S02]  /*bf20*/  USHF.R.U64 UR31, UR30, UR27, UR31 ;  /* 0x0000001b1e1f7299 */ /* 0x000fc4000800121f */
[----:B------:R-:W-:Y:S02]  /*bf30*/  ULOP3.LUT UR24, UR34, UR35, URZ, 0xfc, !UPT ;  /* 0x0000002322187292 */ /* 0x000fe4000f8efc3f */
[----:B------:R-:W-:-:S04]  /*bf40*/  USHF.R.U64 UR33, UR31, UR28, UR33 ;  /* 0x0000001c1f217299 */ /* 0x000fc80008001221 */
[----:B------:R-:W-:-:S13]  /*bf50*/  ISETP.NE.U32.AND P1, PT, RZ, UR24, PT ;  /* 0x00000018ff007c0c */ /* 0x000fda000bf25070 */
[----:B------:R-:W-:Y:S05]  /*bf60*/  @!P1 BRA `(.L_x_200) ;  /* 0x0000000000189947 */ /* 0x000fea0003800000 */
[----:B------:R-:W-:-:S07]  /*bf70*/  MOV R12, 0xbf90 ;  /* 0x0000bf90000c7802 */ /* 0x000fce0000000f00 */
[----:B--2-45:R-:W-:Y:S05]  /*bf80*/  CALL.REL.NOINC `(.L_x_201) ;  /* 0x0000001800987944 */ /* 0x034fea0003c00000 */
[----:B------:R-:W-:-:S04]  /*bf90*/  UIADD3 UR24, -UR25, URZ, URZ ;  /* 0x0000003f19187290 */ /* 0x000fc8000fffe13f */
[----:B------:R-:W-:-:S03]  /*bfa0*/  UIMAD UR32, UR32, UR24, UR33 ;  /* 0x00000018202072a4 */ /* 0x000fc6000f8e0221 */
[----:B------:R-:W-:Y:S01]  /*bfb0*/  UMOV UR24, UR25 ;  /* 0x0000001900187c82 */ /* 0x000fe20008000000 */
[----:B------:R-:W-:Y:S08]  /*bfc0*/  BRA `(.L_x_202) ;  /* 0x0000000000587947 */ /* 0x000ff00003800000 */
.L_x_200:
[----:B------:R-:W1:Y:S01]  /*bfd0*/  I2F.U32.RP R2, UR32 ;  /* 0x0000002000027d06 */ /* 0x000e620008209000 */
[----:B------:R-:W-:Y:S01]  /*bfe0*/  UMOV UR24, URZ ;  /* 0x0000003f00187c82 */ /* 0x000fe20008000000 */
[----:B------:R-:W-:-:S06]  /*bff0*/  UISETP.NE.U32.AND UP4, UPT, UR32, URZ, UPT ;  /* 0x0000003f2000728c */ /* 0x000fcc000bf85070 */
[----:B-1----:R-:W1:Y:S02]  /*c000*/  MUFU.RCP R2, R2 ;  /* 0x0000000200027308 */ /* 0x002e640000001000 */
[----:B-1----:R-:W-:-:S06]  /*c010*/  VIADD R3, R2, 0xffffffe ;  /* 0x0ffffffe02037836 */ /* 0x002fcc0000000000 */
[----:B------:R-:W1:Y:S02]  /*c020*/  F2I.FTZ.U32.TRUNC.NTZ R3, R3 ;  /* 0x0000000300037305 */ /* 0x000e64000021f000 */
[----:B-1----:R-:W-:-:S13]  /*c030*/  R2UR UR25, R3 ;  /* 0x00000000031972ca */ /* 0x002fda00000e0000 */
[----:B------:R-:W-:-:S04]  /*c040*/  UIADD3 UR26, URZ, -UR25, URZ ;  /* 0x800000193f1a7290 */ /* 0x000fc8000fffe03f */
[----:B------:R-:W-:-:S04]  /*c050*/  UIMAD UR26, UR26, UR32, URZ ;  /* 0x000000201a1a72a4 */ /* 0x000fc8000f8e023f */
[----:B------:R-:W-:-:S04]  /*c060*/  UIMAD.WIDE.U32 UR24, UR25, UR26, UR24 ;  /* 0x0000001a191872a5 */ /* 0x000fc8000f8e0018 */
[----:B------:R-:W-:-:S04]  /*c070*/  UIMAD.WIDE.U32 UR24, UR25, UR33, URZ ;  /* 0x00000021191872a5 */ /* 0x000fc8000f8e003f */
[----:B------:R-:W-:-:S04]  /*c080*/  UIADD3 UR24, -UR25, URZ, URZ ;  /* 0x0000003f19187290 */ /* 0x000fc8000fffe13f */
[----:B------:R-:W-:-:S04]  /*c090*/  UIMAD UR24, UR32, UR24, UR33 ;  /* 0x00000018201872a4 */ /* 0x000fc8000f8e0221 */
[----:B------:R-:W-:-:S11]  /*c0a0*/  UISETP.GE.U32.AND UP1, UPT, UR24, UR32, UPT ;  /* 0x000000201800728c */ /* 0x000fd6000bf26070 */
[----:B------:R-:W-:Y:S02]  /*c0b0*/  @UP1 UIADD3 UR24, UR24, -UR32, URZ ;  /* 0x8000002018181290 */ /* 0x000fe4000fffe03f */
[----:B------:R-:W-:Y:S02]  /*c0c0*/  @UP1 UIADD3 UR25, UR25, 0x1, URZ ;  /* 0x0000000119191890 */ /* 0x000fe4000fffe03f */
[----:B------:R-:W-:-:S11]  /*c0d0*/  UISETP.GE.U32.AND UP2, UPT, UR24, UR32, UPT ;  /* 0x000000201800728c */ /* 0x000fd6000bf46070 */
[----:B------:R-:W-:Y:S02]  /*c0e0*/  @UP2 UIADD3 UR25, UR25, 0x1, URZ ;  /* 0x0000000119192890 */ /* 0x000fe4000fffe03f */
[----:B------:R-:W-:-:S04]  /*c0f0*/  @!UP4 ULOP3.LUT UR25, URZ, UR32, URZ, 0x33, !UPT ;  /* 0x000000203f19c292 */ /* 0x000fc8000f8e333f */
[----:B------:R-:W-:-:S04]  /*c100*/  UIADD3 UR24, -UR25, URZ, URZ ;  /* 0x0000003f19187290 */ /* 0x000fc8000fffe13f */
[----:B------:R-:W-:-:S03]  /*c110*/  UIMAD UR32, UR32, UR24, UR33 ;  /* 0x00000018202072a4 */ /* 0x000fc6000f8e0221 */
[----:B------:R-:W-:-:S09]  /*c120*/  UMOV UR24, UR25 ;  /* 0x0000001900187c82 */ /* 0x000fd20008000000 */
.L_x_202:
[----:B------:R-:W-:Y:S01]  /*c130*/  ULOP3.LUT UR31, UR31, UR20, URZ, 0xc0, !UPT ;  /* 0x000000141f1f7292 */ /* 0x000fe2000f8ec03f */
[----:B------:R-:W-:Y:S01]  /*c140*/  IMAD.MOV.U32 R15, RZ, RZ, 0x1 ;  /* 0x00000001ff0f7424 */ /* 0x000fe200078e00ff */
[----:B------:R-:W-:Y:S02]  /*c150*/  ULOP3.LUT UR30, UR30, UR18, URZ, 0xc0, !UPT ;  /* 0x000000121e1e7292 */ /* 0x000fe4000f8ec03f */
[----:B------:R-:W-:Y:S01]  /*c160*/  UIMAD UR24, UR19, UR24, UR31 ;  /* 0x00000018131872a4 */ /* 0x000fe2000f8e021f */
[----:B------:R-:W-:Y:S01]  /*c170*/  ULDC UR26, c[0x0][0x8a8] ;  /* 0x00022a00001a7ab9 */ /* 0x000fe20000000800 */
[----:B------:R-:W-:Y:S01]  /*c180*/  ULDC UR25, c[0x0][0x8b8] ;  /* 0x00022e0000197ab9 */ /* 0x000fe20000000800 */
[----:B------:R-:W-:Y:S02]  /*c190*/  UIMAD UR30, UR32, UR26, UR30 ;  /* 0x0000001a201e72a4 */ /* 0x000fe4000f8e021e */
[----:B------:R-:W-:Y:S01]  /*c1a0*/  UIMAD UR25, UR24, UR25, UR40 ;  /* 0x00000019181972a4 */ /* 0x000fe2000f8e0228 */
[----:B------:R-:W-:Y:S01]  /*c1b0*/  @UP3 UMOV UR26, UR6 ;  /* 0x00000006001a3c82 */ /* 0x000fe20008000000 */
[----:B------:R-:W-:-:S03]  /*c1c0*/  @!UP3 UMOV UR26, UR6 ;  /* 0x00000006001abc82 */ /* 0x000fc60008000000 */
[----:B------:R-:W-:Y:S02]  /*c1d0*/  @UP3 UMOV UR24, UR30 ;  /* 0x0000001e00183c82 */ /* 0x000fe40008000000 */
[----:B------:R-:W-:Y:S01]  /*c1e0*/  @!UP3 UMOV UR24, UR25 ;  /* 0x000000190018bc82 */ /* 0x000fe20008000000 */
[----:B------:R-:W-:-:S05]  /*c1f0*/  @!UP3 UMOV UR25, UR30 ;  /* 0x0000001e0019bc82 */ /* 0x000fca0008000000 */
.L_x_188:
[----:B------:R-:W-:-:S06]  /*c200*/  UISETP.NE.AND UP1, UPT, UR15, 0x3, UPT ;  /* 0x000000030f00788c */ /* 0x000fcc000bf25270 */
[----:B------:R-:W-:-:S13]  /*c210*/  PLOP3.LUT P1, PT, PT, PT, UP1, 0x80, 0x0 ;  /* 0x000000000000781c */ /* 0x000fda0003f2f018 */
[----:B------:R-:W-:Y:S05]  /*c220*/  @!P1 BRA `(.L_x_203) ;  /* 0x0000000000049947 */ /* 0x000fea0003800000 */
[----:B--2---:R-:W-:Y:S01]  /*c230*/  BPT.TRAP 0x1 ;  /* 0x000000040000795c */ /* 0x004fe20000300000 */
.L_x_203:
[----:B------:R-:W1:Y:S01]  /*c240*/  S2R R2, SR_CgaCtaId ;  /* 0x0000000000027919 */ /* 0x000e620000008800 */
[----:B------:R-:W-:-:S04]  /*c250*/  MOV R3, 0x400 ;  /* 0x0000040000037802 */ /* 0x000fc80000000f00 */
[----:B-1----:R-:W-:Y:S02]  /*c260*/  LEA R3, R2, R3, 0x18 ;  /* 0x0000000302037211 */ /* 0x002fe400078ec0ff */
[----:B------:R-:W-:-:S03]  /*c270*/  SHF.L.U32 R2, R0, 0x1f, RZ ;  /* 0x0000001f00027819 */ /* 0x000fc600000006ff */
[----:B------:R-:W-:-:S04]  /*c280*/  IMAD R17, R16, 0x8, R3 ;  /* 0x0000000810117824 */ /* 0x000fc800078e0203 */
[----:B------:R-:W1:Y:S02]  /*c290*/  SYNCS.PHASECHK.TRANS64.TRYWAIT P2, [R17+URZ+0x38440], R2 ;  /* 0x03844002110075a7 */ /* 0x000e64000804017f */
[----:B-1----:R-:W-:Y:S05]  /*c2a0*/  @!P2 BRA `(.L_x_204) ;  /* 0x000000100034a947 */ /* 0x002fea0003800000 */
.L_x_258:
[----:B------:R-:W-:Y:S01]  /*c2b0*/  ELECT P2, URZ, PT ;  /* 0x00000000003f782f */ /* 0x000fe20003840000 */
[----:B------:R-:W-:-:S12]  /*c2c0*/  BSSY B0, `(.L_x_205) ;  /* 0x0000010000007945 */ /* 0x000fd80003800000 */
[----:B------:R-:W-:Y:S05]  /*c2d0*/  @!P2 BRA `(.L_x_206) ;  /* 0x000000000038a947 */ /* 0x000fea0003800000 */
[----:B-1----:R-:W-:Y:S02]  /*c2e0*/  IMAD R2, R16, 0x10, R3 ;  /* 0x0000001010027824 */ /* 0x002fe400078e0203 */
[----:B------:R-:W-:Y:S02]  /*c2f0*/  IMAD.U32 R14, RZ, RZ, UR26 ;  /* 0x0000001aff0e7e24 */ /* 0x000fe4000f8e00ff */
[----:B------:R-:W-:Y:S02]  /*c300*/  IMAD.U32 R13, RZ, RZ, UR25 ;  /* 0x00000019ff0d7e24 */ /* 0x000fe4000f8e00ff */
[----:B------:R-:W-:-:S05]  /*c310*/  IMAD.U32 R12, RZ, RZ, UR24 ;  /* 0x00000018ff0c7e24 */ /* 0x000fca000f8e00ff */
[----:B------:R1:W-:Y:S01]  /*c320*/  STS.128 [R2+0x38500], R12 ;  /* 0x0385000c02007388 */ /* 0x0003e20000000c00 */
[----:B------:R-:W-:Y:S01]  /*c330*/  @!PT LDS RZ, [RZ] ;  /* 0x00000000fffff984 */ /* 0x000fe20000000800 */
[----:B------:R-:W-:Y:S01]  /*c340*/  @!PT LDS RZ, [RZ] ;  /* 0x00000000fffff984 */ /* 0x000fe20000000800 */
[----:B------:R-:W-:Y:S01]  /*c350*/  @!PT LDS RZ, [RZ] ;  /* 0x00000000fffff984 */ /* 0x000fe20000000800 */
[----:B------:R-:W-:Y:S01]  /*c360*/  @!PT LDS RZ, [RZ] ;  /* 0x00000000fffff984 */ /* 0x000fe20000000800 */
[----:B------:R3:W-:Y:S06]  /*c370*/  MEMBAR.ALL.CTA ;  /* 0x0000000000007992 */ /* 0x0007ec0000008000 */
[----:B---3--:R-:W3:Y:S01]  /*c380*/  FENCE.VIEW.ASYNC.S ;  /* 0x00000000000073c6 */ /* 0x008ee20000000000 */
[----:B------:R-:W-:Y:S05]  /*c390*/  @!P1 BRA `(.L_x_207) ;  /* 0x0000000000049947 */ /* 0x000fea0003800000 */
[----:B--2---:R-:W-:Y:S01]  /*c3a0*/  BPT.TRAP 0x1 ;  /* 0x000000040000795c */ /* 0x004fe20000300000 */
.L_x_207:
[----:B---3--:R3:W-:Y:S02]  /*c3b0*/  SYNCS.ARRIVE.TRANS64.A1T0 RZ, [R17+URZ+0x38400], RZ ;  /* 0x038400ff11ff79a7 */ /* 0x0087e4000810003f */
.L_x_206:
[----:B--2---:R-:W-:Y:S05]  /*c3c0*/  BSYNC B0 ;  /* 0x0000000000007941 */ /* 0x004fea0003800000 */
.L_x_205:
[----:B------:R-:W-:Y:S01]  /*c3d0*/  ISETP.NE.AND P3, PT, R15, RZ, PT ;  /* 0x000000ff0f00720c */ /* 0x000fe20003f65270 */
[----:B------:R-:W-:-:S05]  /*c3e0*/  VIADD R16, R16, 0x1 ;  /* 0x0000000110107836 */ /* 0x000fca0000000000 */
[----:B------:R-:W-:-:S04]  /*c3f0*/  ISETP.NE.AND P2, PT, R16, 0x8, PT ;  /* 0x000000081000780c */ /* 0x000fc80003f45270 */
[----:B-1----:R-:W-:Y:S02]  /*c400*/  SEL R13, RZ, 0x1, P2 ;  /* 0x00000001ff0d7807 */ /* 0x002fe40001000000 */
[----:B------:R-:W-:Y:S02]  /*c410*/  SEL R16, R16, RZ, P2 ;  /* 0x000000ff10107207 */ /* 0x000fe40001000000 */
[----:B------:R-:W-:Y:S01]  /*c420*/  LOP3.LUT R0, R0, R13, RZ, 0x3c, !PT ;  /* 0x0000000d00007212 */ /* 0x000fe200078e3cff */
[----:B------:R-:W-:Y:S06]  /*c430*/  @P3 BRA `(.L_x_208) ;  /* 0xffffffe400003947 */ /* 0x000fec000383ffff */
[----:B------:R-:W-:Y:S05]  /*c440*/  @!P1 BRA `(.L_x_209) ;  /* 0x0000000000049947 */ /* 0x000fea0003800000 */
[----:B------:R-:W-:Y:S01]  /*c450*/  BPT.TRAP 0x1 ;  /* 0x000000040000795c */ /* 0x000fe20000300000 */
.L_x_209:
[----:B------:R-:W-:Y:S01]  /*c460*/  IMAD R5, R16, 0x8, R3 ;  /* 0x0000000810057824 */ /* 0x000fe200078e0203 */
[----:B------:R-:W-:-:S04]  /*c470*/  SHF.L.U32 R2, R0, 0x1f, RZ ;  /* 0x0000001f00027819 */ /* 0x000fc800000006ff */
[----:B------:R-:W1:Y:S02]  /*c480*/  SYNCS.PHASECHK.TRANS64.TRYWAIT P0, [R5+URZ+0x38440], R2 ;  /* 0x03844002050075a7 */ /* 0x000e64000800017f */
[----:B-1----:R-:W-:Y:S05]  /*c490*/  @!P0 BRA `(.L_x_210) ;  /* 0x0000000c00cc8947 */ /* 0x002fea0003800000 */
.L_x_259:
[----:B------:R-:W-:Y:S05]  /*c4a0*/  @!P1 BRA `(.L_x_211) ;  /* 0x0000000000049947 */ /* 0x000fea0003800000 */
[----:B------:R-:W-:Y:S01]  /*c4b0*/  BPT.TRAP 0x1 ;  /* 0x000000040000795c */ /* 0x000fe20000300000 */
.L_x_211:
[----:B------:R-:W-:-:S05]  /*c4c0*/  VIADD R16, R16, 0x1 ;  /* 0x0000000110107836 */ /* 0x000fca0000000000 */
[----:B------:R-:W-:-:S04]  /*c4d0*/  ISETP.NE.AND P0, PT, R16, 0x8, PT ;  /* 0x000000081000780c */ /* 0x000fc80003f05270 */
[----:B-1----:R-:W-:Y:S02]  /*c4e0*/  SEL R5, RZ, 0x1, P0 ;  /* 0x00000001ff057807 */ /* 0x002fe40000000000 */
[----:B------:R-:W-:Y:S02]  /*c4f0*/  SEL R16, R16, RZ, P0 ;  /* 0x000000ff10107207 */ /* 0x000fe40000000000 */
[----:B------:R-:W-:-:S03]  /*c500*/  LOP3.LUT R5, R0, R5, RZ, 0x3c, !PT ;  /* 0x0000000500057212 */ /* 0x000fc600078e3cff */
[----:B----4-:R-:W-:Y:S01]  /*c510*/  IMAD R7, R16, 0x8, R3 ;  /* 0x0000000810077824 */ /* 0x010fe200078e0203 */
[----:B------:R-:W-:-:S04]  /*c520*/  SHF.L.U32 R0, R5, 0x1f, RZ ;  /* 0x0000001f05007819 */ /* 0x000fc800000006ff */
[----:B------:R-:W1:Y:S02]  /*c530*/  SYNCS.PHASECHK.TRANS64.TRYWAIT P0, [R7+URZ+0x38440], R0 ;  /* 0x03844000070075a7 */ /* 0x000e64000800017f */
[----:B-1----:R-:W-:Y:S05]  /*c540*/  @!P0 BRA `(.L_x_212) ;  /* 0x0000000c00b48947 */ /* 0x002fea0003800000 */
.L_x_260:
[----:B------:R-:W-:Y:S05]  /*c550*/  @!P1 BRA `(.L_x_213) ;  /* 0x0000000000049947 */ /* 0x000fea0003800000 */
[----:B------:R-:W-:Y:S01]  /*c560*/  BPT.TRAP 0x1 ;  /* 0x000000040000795c */ /* 0x000fe20000300000 */
.L_x_213:
[----:B-1----:R-:W-:-:S05]  /*c570*/  VIADD R0, R16, 0x1 ;  /* 0x0000000110007836 */ /* 0x002fca0000000000 */
[----:B------:R-:W-:-:S04]  /*c580*/  ISETP.NE.AND P0, PT, R0, 0x8, PT ;  /* 0x000000080000780c */ /* 0x000fc80003f05270 */
[----:B------:R-:W-:Y:S02]  /*c590*/  SEL R2, RZ, 0x1, P0 ;  /* 0x00000001ff027807 */ /* 0x000fe40000000000 */
[----:B------:R-:W-:Y:S02]  /*c5a0*/  SEL R4, R0, RZ, P0 ;  /* 0x000000ff00047207 */ /* 0x000fe40000000000 */
[----:B------:R-:W-:-:S03]  /*c5b0*/  LOP3.LUT R5, R5, R2, RZ, 0x3c, !PT ;  /* 0x0000000205057212 */ /* 0x000fc600078e3cff */
[----:B------:R-:W-:Y:S01]  /*c5c0*/  IMAD R7, R4, 0x8, R3 ;  /* 0x0000000804077824 */ /* 0x000fe200078e0203 */
[----:B------:R-:W-:-:S04]  /*c5d0*/  SHF.L.U32 R0, R5, 0x1f, RZ ;  /* 0x0000001f05007819 */ /* 0x000fc800000006ff */
[----:B------:R-:W1:Y:S02]  /*c5e0*/  SYNCS.PHASECHK.TRANS64.TRYWAIT P0, [R7+URZ+0x38440], R0 ;  /* 0x03844000070075a7 */ /* 0x000e64000800017f */
[----:B-1----:R-:W-:Y:S05]  /*c5f0*/  @!P0 BRA `(.L_x_214) ;  /* 0x0000000c009c8947 */ /* 0x002fea0003800000 */
.L_x_261:
[----:B------:R-:W-:Y:S05]  /*c600*/  @!P1 BRA `(.L_x_215) ;  /* 0x0000000000049947 */ /* 0x000fea0003800000 */
[----:B------:R-:W-:Y:S01]  /*c610*/  BPT.TRAP 0x1 ;  /* 0x000000040000795c */ /* 0x000fe20000300000 */
.L_x_215:
        /* <DEDUP_REMOVED lines=9> */
.L_x_262:
[----:B------:R-:W-:Y:S05]  /*c6b0*/  @!P1 BRA `(.L_x_217) ;  /* 0x0000000000049947 */ /* 0x000fea0003800000 */
[----:B------:R-:W-:Y:S01]  /*c6c0*/  BPT.TRAP 0x1 ;  /* 0x000000040000795c */ /* 0x000fe20000300000 */
.L_x_217:
        /* <DEDUP_REMOVED lines=9> */
.L_x_263:
[----:B------:R-:W-:Y:S05]  /*c760*/  @!P1 BRA `(.L_x_219) ;  /* 0x0000000000049947 */ /* 0x000fea0003800000 */
[----:B------:R-:W-:Y:S01]  /*c770*/  BPT.TRAP 0x1 ;  /* 0x000000040000795c */ /* 0x000fe20000300000 */
.L_x_219:
        /* <DEDUP_REMOVED lines=9> */
.L_x_264:
[----:B------:R-:W-:Y:S05]  /*c810*/  @!P1 BRA `(.L_x_221) ;  /* 0x0000000000049947 */ /* 0x000fea0003800000 */
[----:B------:R-:W-:Y:S01]  /*c820*/  BPT.TRAP 0x1 ;  /* 0x000000040000795c */ /* 0x000fe20000300000 */
.L_x_221:
        /* <DEDUP_REMOVED lines=9> */
.L_x_265:
[----:B------:R-:W-:Y:S05]  /*c8c0*/  @!P1 BRA `(.L_x_223) ;  /* 0x0000000000049947 */ /* 0x000fea0003800000 */
[----:B------:R-:W-:Y:S01]  /*c8d0*/  BPT.TRAP 0x1 ;  /* 0x000000040000795c */ /* 0x000fe20000300000 */
.L_x_223:
[----:B-1----:R-:W-:-:S05]  /*c8e0*/  VIADD R0, R4, 0x1 ;  /* 0x0000000104007836 */ /* 0x002fca0000000000 */
[----:B------:R-:W-:-:S04]  /*c8f0*/  ISETP.NE.AND P0, PT, R0, 0x8, PT ;  /* 0x000000080000780c */ /* 0x000fc80003f05270 */
[----:B------:R-:W-:Y:S02]  /*c900*/  SEL R2, RZ, 0x1, P0 ;  /* 0x00000001ff027807 */ /* 0x000fe40000000000 */
[----:B------:R-:W-:Y:S02]  /*c910*/  SEL R0, R0, RZ, P0 ;  /* 0x000000ff00007207 */ /* 0x000fe40000000000 */
[----:B------:R-:W-:-:S03]  /*c920*/  LOP3.LUT R2, R5, R2, RZ, 0x3c, !PT ;  /* 0x0000000205027212 */ /* 0x000fc600078e3cff */
[----:B------:R-:W-:Y:S01]  /*c930*/  IMAD R3, R0, 0x8, R3 ;  /* 0x0000000800037824 */ /* 0x000fe200078e0203 */
[----:B------:R-:W-:-:S07]  /*c940*/  SHF.L.U32 R0, R2, 0x1f, RZ ;  /* 0x0000001f02007819 */ /* 0x000fce00000006ff */
.L_x_224:
[----:B-1----:R1:W2:Y:S02]  /*c950*/  SYNCS.PHASECHK.TRANS64.TRYWAIT P0, [R3+URZ+0x38440], R0 ;  /* 0x03844000030075a7 */ /* 0x0022a4000800017f */
[----:B--2---:R-:W-:Y:S05]  /*c960*/  @!P0 NANOSLEEP.SYNCS 0x989680 ;  /* 0x009896800000895d */ /* 0x004fea0003900000 */
[----:B------:R-:W2:Y:S02]  /*c970*/  @!P0 SYNCS.PHASECHK.TRANS64 P0, [R3+URZ+0x38440], R0 ;  /* 0x03844000030085a7 */ /* 0x000ea4000800007f */
[----:B--2---:R-:W-:Y:S05]  /*c980*/  @P0 EXIT ;  /* 0x000000000000094d */ /* 0x004fea0003800000 */
[----:B------:R-:W-:Y:S05]  /*c990*/  BRA `(.L_x_224) ;  /* 0xfffffffc00ec7947 */ /* 0x000fea000383ffff */
.L_x_37:
[----:B--2---:R-:W-:-:S04]  /*c9a0*/  IMAD.U32 R3, RZ, RZ, UR4 ;  /* 0x00000004ff037e24 */ /* 0x004fc8000f8e00ff */
[----:B------:R2:W3:Y:S03]  /*c9b0*/  SYNCS.PHASECHK.TRANS64.TRYWAIT P0, [R3+URZ+0x38480], R2 ;  /* 0x03848002030075a7 */ /* 0x0004e6000800017f */
[----:B---3--:R-:W-:Y:S05]  /*c9c0*/  @!P0 NANOSLEEP.SYNCS 0x989680 ;  /* 0x009896800000895d */ /* 0x008fea0003900000 */
[----:B------:R-:W3:Y:S02]  /*c9d0*/  @!P0 SYNCS.PHASECHK.TRANS64 P0, [R3+URZ+0x38480], R2 ;  /* 0x03848002030085a7 */ /* 0x000ee4000800007f */
[----:B---3--:R-:W-:Y:S05]  /*c9e0*/  @!P0 BRA `(.L_x_37) ;  /* 0xfffffffc00ec8947 */ /* 0x008fea000383ffff */
[----:B------:R-:W-:Y:S05]  /*c9f0*/  BRA `(.L_x_36) ;  /* 0xffffff7000f47947 */ /* 0x000fea000383ffff */
.L_x_42:
[----:B--2---:R-:W-:-:S04]  /*ca00*/  IMAD.U32 R8, RZ, RZ, UR4 ;  /* 0x00000004ff087e24 */ /* 0x004fc8000f8e00ff */
[----:B------:R2:W3:Y:S03]  /*ca10*/  SYNCS.PHASECHK.TRANS64.TRYWAIT P0, [R8+URZ+0x38480], R5 ;  /* 0x03848005080075a7 */ /* 0x0004e6000800017f */
[----:B---3--:R-:W-:Y:S05]  /*ca20*/  @!P0 NANOSLEEP.SYNCS 0x989680 ;  /* 0x009896800000895d */ /* 0x008fea0003900000 */
[----:B------:R-:W3:Y:S02]  /*ca30*/  @!P0 SYNCS.PHASECHK.TRANS64 P0, [R8+URZ+0x38480], R5 ;  /* 0x03848005080085a7 */ /* 0x000ee4000800007f */
[----:B---3--:R-:W-:Y:S05]  /*ca40*/  @!P0 BRA `(.L_x_42) ;  /* 0xfffffffc00ec8947 */ /* 0x008fea000383ffff */
[----:B------:R-:W-:Y:S05]  /*ca50*/  BRA `(.L_x_41) ;  /* 0xffffff7800487947 */ /* 0x000fea000383ffff */
.L_x_59:
[----:B------:R-:W-:-:S07]  /*ca60*/  IMAD.MOV.U32 R15, RZ, RZ, -0x1 ;  /* 0xffffffffff0f7424 */ /* 0x000fce00078e00ff */
[----:B-12--5:R-:W-:Y:S05]  /*ca70*/  WARPSYNC.COLLECTIVE R15, `(.L_x_225) ;  /* 0x000000000f0c7348 */ /* 0x026fea0003c00000 */
[----:B------:R-:W-:Y:S02]  /*ca80*/  ELECT P6, UR62, PT ;  /* 0x00000000003e782f */ /* 0x000fe400038c0000 */
[----:B------:R-:W-:Y:S01]  /*ca90*/  MOV R14, UR62 ;  /* 0x0000003e000e7c02 */ /* 0x000fe20008000f00 */
[----:B-12--5:R-:W-:Y:S10]  /*caa0*/  ENDCOLLECTIVE ;  /* 0x000000000000791b */ /* 0x026ff40003800000 */
.L_x_225:
[----:B------:R-:W-:Y:S05]  /*cab0*/  BRA `(.L_x_226) ;  /* 0xffffff84007c7947 */ /* 0x000fea000383ffff */
.L_x_62:
[----:B-1----:R-:W-:-:S04]  /*cac0*/  IMAD.U32 R4, RZ, RZ, UR43 ;  /* 0x0000002bff047e24 */ /* 0x002fc8000f8e00ff */
[----:B------:R1:W2:Y:S03]  /*cad0*/  SYNCS.PHASECHK.TRANS64.TRYWAIT P3, [R4+URZ+0x384b0], R3 ;  /* 0x0384b003040075a7 */ /* 0x0002a6000806017f */
[----:B--2---:R-:W-:Y:S05]  /*cae0*/  @!P3 NANOSLEEP.SYNCS 0x989680 ;  /* 0x009896800000b95d */ /* 0x004fea0003900000 */
[----:B------:R-:W2:Y:S02]  /*caf0*/  @!P3 SYNCS.PHASECHK.TRANS64 P3, [R4+URZ+0x384b0], R3 ;  /* 0x0384b0030400b5a7 */ /* 0x000ea4000806007f */
[----:B--2---:R-:W-:Y:S05]  /*cb00*/  @!P3 BRA `(.L_x_62) ;  /* 0xfffffffc00ecb947 */ /* 0x004fea000383ffff */
[----:B------:R-:W-:Y:S05]  /*cb10*/  BRA `(.L_x_227) ;  /* 0xffffff8400ac7947 */ /* 0x000fea000383ffff */
.L_x_71:
[----:B--2---:R-:W-:-:S04]  /*cb20*/  IMAD.U32 R14, RZ, RZ, UR43 ;  /* 0x0000002bff0e7e24 */ /* 0x004fc8000f8e00ff */
[----:B------:R2:W3:Y:S03]  /*cb30*/  SYNCS.PHASECHK.TRANS64.TRYWAIT P3, [R14+URZ+0x384b8], R3 ;  /* 0x0384b8030e0075a7 */ /* 0x0004e6000806017f */
[----:B---3--:R-:W-:Y:S05]  /*cb40*/  @!P3 NANOSLEEP.SYNCS 0x989680 ;  /* 0x009896800000b95d */ /* 0x008fea0003900000 */
[----:B------:R-:W3:Y:S02]  /*cb50*/  @!P3 SYNCS.PHASECHK.TRANS64 P3, [R14+URZ+0x384b8], R3 ;  /* 0x0384b8030e00b5a7 */ /* 0x000ee4000806007f */
[----:B---3--:R-:W-:Y:S05]  /*cb60*/  @!P3 BRA `(.L_x_71) ;  /* 0xfffffffc00ecb947 */ /* 0x008fea000383ffff */
[----:B------:R-:W-:Y:S05]  /*cb70*/  BRA `(.L_x_228) ;  /* 0xffffff8c00307947 */ /* 0x000fea000383ffff */
.L_x_77:
[----:B--2---:R-:W-:-:S04]  /*cb80*/  IMAD.U32 R14, RZ, RZ, UR43 ;  /* 0x0000002bff0e7e24 */ /* 0x004fc8000f8e00ff */
[----:B------:R2:W3:Y:S03]  /*cb90*/  SYNCS.PHASECHK.TRANS64.TRYWAIT P3, [R14+URZ+0x384c0], R3 ;  /* 0x0384c0030e0075a7 */ /* 0x0004e6000806017f */
[----:B---3--:R-:W-:Y:S05]  /*cba0*/  @!P3 NANOSLEEP.SYNCS 0x989680 ;  /* 0x009896800000b95d */ /* 0x008fea0003900000 */
[----:B------:R-:W3:Y:S02]  /*cbb0*/  @!P3 SYNCS.PHASECHK.TRANS64 P3, [R14+URZ+0x384c0], R3 ;  /* 0x0384c0030e00b5a7 */ /* 0x000ee4000806007f */
[----:B---3--:R-:W-:Y:S05]  /*cbc0*/  @!P3 BRA `(.L_x_77) ;  /* 0xfffffffc00ecb947 */ /* 0x008fea000383ffff */
[----:B------:R-:W-:Y:S05]  /*cbd0*/  BRA `(.L_x_229) ;  /* 0xffffff9000947947 */ /* 0x000fea000383ffff */
.L_x_83:
[----:B--2---:R-:W-:-:S04]  /*cbe0*/  IMAD.U32 R14, RZ, RZ, UR43 ;  /* 0x0000002bff0e7e24 */ /* 0x004fc8000f8e00ff */
[----:B------:R2:W3:Y:S03]  /*cbf0*/  SYNCS.PHASECHK.TRANS64.TRYWAIT P3, [R14+URZ+0x384c8], R3 ;  /* 0x0384c8030e0075a7 */ /* 0x0004e6000806017f */
[----:B---3--:R-:W-:Y:S05]  /*cc00*/  @!P3 NANOSLEEP.SYNCS 0x989680 ;  /* 0x009896800000b95d */ /* 0x008fea0003900000 */
[----:B------:R-:W3:Y:S02]  /*cc10*/  @!P3 SYNCS.PHASECHK.TRANS64 P3, [R14+URZ+0x384c8], R3 ;  /* 0x0384c8030e00b5a7 */ /* 0x000ee4000806007f */
[----:B---3--:R-:W-:Y:S05]  /*cc20*/  @!P3 BRA `(.L_x_83) ;  /* 0xfffffffc00ecb947 */ /* 0x008fea000383ffff */
[----:B------:R-:W-:Y:S05]  /*cc30*/  BRA `(.L_x_230) ;  /* 0xffffff9800047947 */ /* 0x000fea000383ffff */
.L_x_90:
[----:B--2---:R-:W-:-:S04]  /*cc40*/  IMAD.U32 R3, RZ, RZ, UR4 ;  /* 0x00000004ff037e24 */ /* 0x004fc8000f8e00ff */
[----:B------:R2:W3:Y:S03]  /*cc50*/  SYNCS.PHASECHK.TRANS64.TRYWAIT P0, [R3+URZ+0x38400], R0 ;  /* 0x03840000030075a7 */ /* 0x0004e6000800017f */
[----:B---3--:R-:W-:Y:S05]  /*cc60*/  @!P0 NANOSLEEP.SYNCS 0x989680 ;  /* 0x009896800000895d */ /* 0x008fea0003900000 */
[----:B------:R-:W3:Y:S02]  /*cc70*/  @!P0 SYNCS.PHASECHK.TRANS64 P0, [R3+URZ+0x38400], R0 ;  /* 0x03840000030085a7 */ /* 0x000ee4000800007f */
[----:B---3--:R-:W-:Y:S05]  /*cc80*/  @!P0 BRA `(.L_x_90) ;  /* 0xfffffffc00ec8947 */ /* 0x008fea000383ffff */
[----:B------:R-:W-:Y:S05]  /*cc90*/  BRA `(.L_x_231) ;  /* 0xffffff9c00987947 */ /* 0x000fea000383ffff */
.L_x_108:
[----:B-1----:R-:W-:-:S04]  /*cca0*/  IMAD.U32 R3, RZ, RZ, UR5 ;  /* 0x00000005ff037e24 */ /* 0x002fc8000f8e00ff */
[----:B------:R1:W2:Y:S03]  /*ccb0*/  SYNCS.PHASECHK.TRANS64.TRYWAIT P0, [R3+URZ+0x384f8], R0 ;  /* 0x0384f800030075a7 */ /* 0x0002a6000800017f */
[----:B--2---:R-:W-:Y:S05]  /*ccc0*/  @!P0 NANOSLEEP.SYNCS 0x989680 ;  /* 0x009896800000895d */ /* 0x004fea0003900000 */
[----:B------:R-:W2:Y:S02]  /*ccd0*/  @!P0 SYNCS.PHASECHK.TRANS64 P0, [R3+URZ+0x384f8], R0 ;  /* 0x0384f800030085a7 */ /* 0x000ea4000800007f */
[----:B--2---:R-:W-:Y:S05]  /*cce0*/  @!P0 BRA `(.L_x_108) ;  /* 0xfffffffc00ec8947 */ /* 0x004fea000383ffff */
[----:B------:R-:W-:Y:S05]  /*ccf0*/  BRA `(.L_x_232) ;  /* 0xffffffa800f87947 */ /* 0x000fea000383ffff */
.L_x_110:
[----:B-1----:R-:W-:-:S04]  /*cd00*/  IMAD.U32 R4, RZ, RZ, UR8 ;  /* 0x00000008ff047e24 */ /* 0x002fc8000f8e00ff */
[----:B------:R1:W2:Y:S03]  /*cd10*/  SYNCS.PHASECHK.TRANS64.TRYWAIT P0, [R4+URZ+0x38400], R3 ;  /* 0x03840003040075a7 */ /* 0x0002a6000800017f */
[----:B--2---:R-:W-:Y:S05]  /*cd20*/  @!P0 NANOSLEEP.SYNCS 0x989680 ;  /* 0x009896800000895d */ /* 0x004fea0003900000 */
[----:B------:R-:W2:Y:S02]  /*cd30*/  @!P0 SYNCS.PHASECHK.TRANS64 P0, [R4+URZ+0x38400], R3 ;  /* 0x03840003040085a7 */ /* 0x000ea4000800007f */
[----:B--2---:R-:W-:Y:S05]  /*cd40*/  @!P0 BRA `(.L_x_110) ;  /* 0xfffffffc00ec8947 */ /* 0x004fea000383ffff */
[----:B------:R-:W-:Y:S05]  /*cd50*/  BRA `(.L_x_233) ;  /* 0xffffffac001c7947 */ /* 0x000fea000383ffff */
.L_x_116:
[----:B--2---:R-:W-:-:S04]  /*cd60*/  IMAD.U32 R3, RZ, RZ, UR5 ;  /* 0x00000005ff037e24 */ /* 0x004fc8000f8e00ff */
[----:B------:R2:W3:Y:S03]  /*cd70*/  SYNCS.PHASECHK.TRANS64.TRYWAIT P1, [R3+URZ+0x384d0], R2 ;  /* 0x0384d002030075a7 */ /* 0x0004e6000802017f */
[----:B---3--:R-:W-:Y:S05]  /*cd80*/  @!P1 NANOSLEEP.SYNCS 0x989680 ;  /* 0x009896800000995d */ /* 0x008fea0003900000 */
[----:B------:R-:W3:Y:S02]  /*cd90*/  @!P1 SYNCS.PHASECHK.TRANS64 P1, [R3+URZ+0x384d0], R2 ;  /* 0x0384d002030095a7 */ /* 0x000ee4000802007f */
[----:B---3--:R-:W-:Y:S05]  /*cda0*/  @!P1 BRA `(.L_x_116) ;  /* 0xfffffffc00ec9947 */ /* 0x008fea000383ffff */
[----:B------:R-:W-:Y:S05]  /*cdb0*/  BRA `(.L_x_234) ;  /* 0xffffffac00c87947 */ /* 0x000fea000383ffff */
.L_x_122:
[----:B--23--:R-:W-:-:S04]  /*cdc0*/  IMAD.U32 R3, RZ, RZ, UR5 ;  /* 0x00000005ff037e24 */ /* 0x00cfc8000f8e00ff */
[----:B------:R2:W3:Y:S03]  /*cdd0*/  SYNCS.PHASECHK.TRANS64.TRYWAIT P1, [R3+URZ+0x384d8], R2 ;  /* 0x0384d802030075a7 */ /* 0x0004e6000802017f */
[----:B---3--:R-:W-:Y:S05]  /*cde0*/  @!P1 NANOSLEEP.SYNCS 0x989680 ;  /* 0x009896800000995d */ /* 0x008fea0003900000 */
[----:B------:R-:W3:Y:S02]  /*cdf0*/  @!P1 SYNCS.PHASECHK.TRANS64 P1, [R3+URZ+0x384d8], R2 ;  /* 0x0384d802030095a7 */ /* 0x000ee4000802007f */
[----:B---3--:R-:W-:Y:S05]  /*ce00*/  @!P1 BRA `(.L_x_122) ;  /* 0xfffffffc00ec9947 */ /* 0x008fea000383ffff */
[----:B------:R-:W-:Y:S05]  /*ce10*/  BRA `(.L_x_235) ;  /* 0xffffffb000187947 */ /* 0x000fea000383ffff */
.L_x_128:
[----:B--234-:R-:W-:-:S04]  /*ce20*/  IMAD.U32 R3, RZ, RZ, UR5 ;  /* 0x00000005ff037e24 */ /* 0x01cfc8000f8e00ff */
[----:B------:R2:W3:Y:S03]  /*ce30*/  SYNCS.PHASECHK.TRANS64.TRYWAIT P1, [R3+URZ+0x384e0], R2 ;  /* 0x0384e002030075a7 */ /* 0x0004e6000802017f */
[----:B---3--:R-:W-:Y:S05]  /*ce40*/  @!P1 NANOSLEEP.SYNCS 0x989680 ;  /* 0x009896800000995d */ /* 0x008fea0003900000 */
[----:B------:R-:W3:Y:S02]  /*ce50*/  @!P1 SYNCS.PHASECHK.TRANS64 P1, [R3+URZ+0x384e0], R2 ;  /* 0x0384e002030095a7 */ /* 0x000ee4000802007f */
[----:B---3--:R-:W-:Y:S05]  /*ce60*/  @!P1 BRA `(.L_x_128) ;  /* 0xfffffffc00ec9947 */ /* 0x008fea000383ffff */
[----:B------:R-:W-:Y:S05]  /*ce70*/  BRA `(.L_x_236) ;  /* 0xffffffb000707947 */ /* 0x000fea000383ffff */
.L_x_134:
[----:B-1234-:R-:W-:-:S04]  /*ce80*/  IMAD.U32 R3, RZ, RZ, UR5 ;  /* 0x00000005ff037e24 */ /* 0x01efc8000f8e00ff */
[----:B------:R1:W2:Y:S03]  /*ce90*/  SYNCS.PHASECHK.TRANS64.TRYWAIT P1, [R3+URZ+0x384e8], R2 ;  /* 0x0384e802030075a7 */ /* 0x0002a6000802017f */
[----:B--2---:R-:W-:Y:S05]  /*cea0*/  @!P1 NANOSLEEP.SYNCS 0x989680 ;  /* 0x009896800000995d */ /* 0x004fea0003900000 */
[----:B------:R-:W2:Y:S02]  /*ceb0*/  @!P1 SYNCS.PHASECHK.TRANS64 P1, [R3+URZ+0x384e8], R2 ;  /* 0x0384e802030095a7 */ /* 0x000ea4000802007f */
[----:B--2---:R-:W-:Y:S05]  /*cec0*/  @!P1 BRA `(.L_x_134) ;  /* 0xfffffffc00ec9947 */ /* 0x004fea000383ffff */
[----:B------:R-:W-:Y:S05]  /*ced0*/  BRA `(.L_x_237) ;  /* 0xffffffb000c87947 */ /* 0x000fea000383ffff */
.L_x_149:
[----:B--234-:R-:W-:-:S04]  /*cee0*/  IMAD.U32 R3, RZ, RZ, UR5 ;  /* 0x00000005ff037e24 */ /* 0x01cfc8000f8e00ff */
[----:B------:R2:W3:Y:S03]  /*cef0*/  SYNCS.PHASECHK.TRANS64.TRYWAIT P0, [R3+URZ+0x384d0], R2 ;  /* 0x0384d002030075a7 */ /* 0x0004e6000800017f */
[----:B---3--:R-:W-:Y:S05]  /*cf00*/  @!P0 NANOSLEEP.SYNCS 0x989680 ;  /* 0x009896800000895d */ /* 0x008fea0003900000 */
[----:B------:R-:W3:Y:S02]  /*cf10*/  @!P0 SYNCS.PHASECHK.TRANS64 P0, [R3+URZ+0x384d0], R2 ;  /* 0x0384d002030085a7 */ /* 0x000ee4000800007f */
[----:B---3--:R-:W-:Y:S05]  /*cf20*/  @!P0 BRA `(.L_x_149) ;  /* 0xfffffffc00ec8947 */ /* 0x008fea000383ffff */
[----:B------:R-:W-:Y:S05]  /*cf30*/  BRA `(.L_x_238) ;  /* 0xffffffb800747947 */ /* 0x000fea000383ffff */
.L_x_151:
[----:B--234-:R-:W-:-:S04]  /*cf40*/  IMAD.U32 R3, RZ, RZ, UR5 ;  /* 0x00000005ff037e24 */ /* 0x01cfc8000f8e00ff */
[----:B------:R2:W3:Y:S03]  /*cf50*/  SYNCS.PHASECHK.TRANS64.TRYWAIT P0, [R3+URZ+0x384d8], R2 ;  /* 0x0384d802030075a7 */ /* 0x0004e6000800017f */
[----:B---3--:R-:W-:Y:S05]  /*cf60*/  @!P0 NANOSLEEP.SYNCS 0x989680 ;  /* 0x009896800000895d */ /* 0x008fea0003900000 */
[----:B------:R-:W3:Y:S02]  /*cf70*/  @!P0 SYNCS.PHASECHK.TRANS64 P0, [R3+URZ+0x384d8], R2 ;  /* 0x0384d802030085a7 */ /* 0x000ee4000800007f */
[----:B---3--:R-:W-:Y:S05]  /*cf80*/  @!P0 BRA `(.L_x_151) ;  /* 0xfffffffc00ec8947 */ /* 0x008fea000383ffff */
[----:B------:R-:W-:Y:S05]  /*cf90*/  BRA `(.L_x_239) ;  /* 0xffffffb8006c7947 */ /* 0x000fea000383ffff */
.L_x_153:
[----:B--234-:R-:W-:-:S04]  /*cfa0*/  IMAD.U32 R3, RZ, RZ, UR5 ;  /* 0x00000005ff037e24 */ /* 0x01cfc8000f8e00ff */
[----:B------:R2:W3:Y:S03]  /*cfb0*/  SYNCS.PHASECHK.TRANS64.TRYWAIT P0, [R3+URZ+0x384e0], R2 ;  /* 0x0384e002030075a7 */ /* 0x0004e6000800017f */
[----:B---3--:R-:W-:Y:S05]  /*cfc0*/  @!P0 NANOSLEEP.SYNCS 0x989680 ;  /* 0x009896800000895d */ /* 0x008fea0003900000 */
[----:B------:R-:W3:Y:S02]  /*cfd0*/  @!P0 SYNCS.PHASECHK.TRANS64 P0, [R3+URZ+0x384e0], R2 ;  /* 0x0384e002030085a7 */ /* 0x000ee4000800007f */
[----:B---3--:R-:W-:Y:S05]  /*cfe0*/  @!P0 BRA `(.L_x_153) ;  /* 0xfffffffc00ec8947 */ /* 0x008fea000383ffff */
[----:B------:R-:W-:Y:S05]  /*cff0*/  BRA `(.L_x_240) ;  /* 0xffffffb800647947 */ /* 0x000fea000383ffff */
.L_x_164:
[----:B------:R-:W-:Y:S01]  /*d000*/  BSSY B1, `(.L_x_241) ;  /* 0x0000006000017945 */ /* 0x000fe20003800000 */
[----:B------:R-:W-:-:S07]  /*d010*/  IMAD.MOV.U32 R15, RZ, RZ, -0x1 ;  /* 0xffffffffff0f7424 */ /* 0x000fce00078e00ff */
[----:B-----5:R-:W-:Y:S05]  /*d020*/  WARPSYNC.COLLECTIVE R15, `(.L_x_242) ;  /* 0x000000000f0c7348 */ /* 0x020fea0003c00000 */
[----:B-----5:R-:W-:Y:S02]  /*d030*/  ELECT P6, UR62, PT ;  /* 0x00000000003e782f */ /* 0x020fe400038c0000 */
[----:B------:R-:W-:Y:S01]  /*d040*/  MOV R14, UR62 ;  /* 0x0000003e000e7c02 */ /* 0x000fe20008000f00 */
[----:B------:R-:W-:Y:S10]  /*d050*/  ENDCOLLECTIVE ;  /* 0x000000000000791b */ /* 0x000ff40003800000 */
.L_x_242:
[----:B------:R-:W-:Y:S05]  /*d060*/  BSYNC B1 ;  /* 0x0000000000017941 */ /* 0x000fea0003800000 */
.L_x_241:
[----:B------:R-:W-:Y:S05]  /*d070*/  BRA `(.L_x_243) ;  /* 0xffffffc400847947 */ /* 0x000fea000383ffff */
.L_x_167:
[----:B-1----:R1:W3:Y:S02]  /*d080*/  SYNCS.PHASECHK.TRANS64.TRYWAIT P0, [R8+URZ+0x38498], R5 ;  /* 0x03849805080075a7 */ /* 0x0022e4000800017f */
[----:B---3--:R-:W-:Y:S05]  /*d090*/  @!P0 NANOSLEEP.SYNCS 0x989680 ;  /* 0x009896800000895d */ /* 0x008fea0003900000 */
[----:B------:R-:W3:Y:S02]  /*d0a0*/  @!P0 SYNCS.PHASECHK.TRANS64 P0, [R8+URZ+0x38498], R5 ;  /* 0x03849805080085a7 */ /* 0x000ee4000800007f */
[----:B---3--:R-:W-:Y:S05]  /*d0b0*/  @!P0 BRA `(.L_x_167) ;  /* 0xfffffffc00f08947 */ /* 0x008fea000383ffff */
[----:B------:R-:W-:Y:S05]  /*d0c0*/  BRA `(.L_x_244) ;  /* 0xffffffc400b07947 */ /* 0x000fea000383ffff */
.L_x_172:
[----:B-1----:R1:W2:Y:S02]  /*d0d0*/  SYNCS.PHASECHK.TRANS64.TRYWAIT P0, [R3+URZ+0x38400], R2 ;  /* 0x03840002030075a7 */ /* 0x0022a4000800017f */
[----:B--2---:R-:W-:Y:S05]  /*d0e0*/  @!P0 NANOSLEEP.SYNCS 0x989680 ;  /* 0x009896800000895d */ /* 0x004fea0003900000 */
[----:B------:R-:W2:Y:S02]  /*d0f0*/  @!P0 SYNCS.PHASECHK.TRANS64 P0, [R3+URZ+0x38400], R2 ;  /* 0x03840002030085a7 */ /* 0x000ea4000800007f */
[----:B--2---:R-:W-:Y:S05]  /*d100*/  @!P0 BRA `(.L_x_172) ;  /* 0xfffffffc00f08947 */ /* 0x004fea000383ffff */
[----:B------:R-:W-:Y:S05]  /*d110*/  BRA `(.L_x_245) ;  /* 0xffffffc800a07947 */ /* 0x000fea000383ffff */
.L_x_175:
[----:B------:R-:W-:Y:S01]  /*d120*/  BSSY B1, `(.L_x_246) ;  /* 0x0000006000017945 */ /* 0x000fe20003800000 */
[----:B------:R-:W-:-:S07]  /*d130*/  IMAD.MOV.U32 R15, RZ, RZ, -0x1 ;  /* 0xffffffffff0f7424 */ /* 0x000fce00078e00ff */
[----:B-1---5:R-:W-:Y:S05]  /*d140*/  WARPSYNC.COLLECTIVE R15, `(.L_x_247) ;  /* 0x000000000f0c7348 */ /* 0x022fea0003c00000 */
[----:B------:R-:W-:Y:S02]  /*d150*/  ELECT P6, UR62, PT ;  /* 0x00000000003e782f */ /* 0x000fe400038c0000 */
[----:B------:R-:W-:Y:S01]  /*d160*/  MOV R14, UR62 ;  /* 0x0000003e000e7c02 */ /* 0x000fe20008000f00 */
[----:B-1---5:R-:W-:Y:S10]  /*d170*/  ENDCOLLECTIVE ;  /* 0x000000000000791b */ /* 0x022ff40003800000 */
.L_x_247:
[----:B------:R-:W-:Y:S05]  /*d180*/  BSYNC B1 ;  /* 0x0000000000017941 */ /* 0x000fea0003800000 */
.L_x_246:
[----:B------:R-:W-:Y:S05]  /*d190*/  BRA `(.L_x_248) ;  /* 0xffffffc800e87947 */ /* 0x000fea000383ffff */
.L_x_178:
[----:B------:R-:W-:Y:S01]  /*d1a0*/  BSSY B1, `(.L_x_249) ;  /* 0x0000005000017945 */ /* 0x000fe20003800000 */
[----:B------:R-:W-:-:S07]  /*d1b0*/  IMAD.MOV.U32 R15, RZ, RZ, -0x1 ;  /* 0xffffffffff0f7424 */ /* 0x000fce00078e00ff */
[----:B-12--5:R-:W-:Y:S05]  /*d1c0*/  WARPSYNC.COLLECTIVE R15, `(.L_x_250) ;  /* 0x000000000f087348 */ /* 0x026fea0003c00000 */
[----:B------:R-:W-:Y:S01]  /*d1d0*/  NOP ;  /* 0x0000000000007918 */ /* 0x000fe20000000000 */
[----:B-12--5:R-:W-:Y:S01]  /*d1e0*/  ENDCOLLECTIVE ;  /* 0x000000000000791b */ /* 0x026fe20003800000 */
.L_x_250:
[----:B------:R-:W-:Y:S05]  /*d1f0*/  BSYNC B1 ;  /* 0x0000000000017941 */ /* 0x000fea0003800000 */
.L_x_249:
[----:B------:R-:W-:-:S07]  /*d200*/  IMAD.MOV.U32 R15, RZ, RZ, -0x1 ;  /* 0xffffffffff0f7424 */ /* 0x000fce00078e00ff */
[----:B------:R-:W-:Y:S05]  /*d210*/  WARPSYNC.COLLECTIVE R15, `(.L_x_251) ;  /* 0x000000000f0c7348 */ /* 0x000fea0003c00000 */
[----:B------:R-:W-:Y:S02]  /*d220*/  ELECT P6, UR62, PT ;  /* 0x00000000003e782f */ /* 0x000fe400038c0000 */
[----:B------:R-:W-:Y:S01]  /*d230*/  MOV R14, UR62 ;  /* 0x0000003e000e7c02 */ /* 0x000fe20008000f00 */
[----:B------:R-:W-:Y:S10]  /*d240*/  ENDCOLLECTIVE ;  /* 0x000000000000791b */ /* 0x000ff40003800000 */
.L_x_251:
[----:B------:R-:W-:Y:S05]  /*d250*/  BRA `(.L_x_252) ;  /* 0xffffffd000087947 */ /* 0x000fea000383ffff */
.L_x_181:
[----:B------:R-:W-:Y:S01]  /*d260*/  BSSY B0, `(.L_x_253) ;  /* 0x0000006000007945 */ /* 0x000fe20003800000 */
[----:B------:R-:W-:-:S07]  /*d270*/  IMAD.MOV.U32 R15, RZ, RZ, -0x1 ;  /* 0xffffffffff0f7424 */ /* 0x000fce00078e00ff */
[----:B-----5:R-:W-:Y:S05]  /*d280*/  WARPSYNC.COLLECTIVE R15, `(.L_x_254) ;  /* 0x000000000f0c7348 */ /* 0x020fea0003c00000 */
[----:B-----5:R-:W-:Y:S02]  /*d290*/  ELECT P6, UR62, PT ;  /* 0x00000000003e782f */ /* 0x020fe400038c0000 */
[----:B------:R-:W-:Y:S01]  /*d2a0*/  MOV R14, UR62 ;  /* 0x0000003e000e7c02 */ /* 0x000fe20008000f00 */
[----:B------:R-:W-:Y:S10]  /*d2b0*/  ENDCOLLECTIVE ;  /* 0x000000000000791b */ /* 0x000ff40003800000 */
.L_x_254:
[----:B------:R-:W-:Y:S05]  /*d2c0*/  BSYNC B0 ;  /* 0x0000000000007941 */ /* 0x000fea0003800000 */
.L_x_253:
[----:B------:R-:W-:Y:S05]  /*d2d0*/  BRA `(.L_x_255) ;  /* 0xffffffd000587947 */ /* 0x000fea000383ffff */
.L_x_185:
[----:B-1----:R1:W2:Y:S02]  /*d2e0*/  SYNCS.PHASECHK.TRANS64.TRYWAIT P0, [R7+URZ], R2 ;  /* 0x00000002070075a7 */ /* 0x0022a4000800017f */
[----:B--2---:R-:W-:Y:S05]  /*d2f0*/  @!P0 NANOSLEEP.SYNCS 0x989680 ;  /* 0x009896800000895d */ /* 0x004fea0003900000 */
[----:B------:R-:W2:Y:S02]  /*d300*/  @!P0 SYNCS.PHASECHK.TRANS64 P0, [R7+URZ], R2 ;  /* 0x00000002070085a7 */ /* 0x000ea4000800007f */
[----:B--2---:R-:W-:Y:S05]  /*d310*/  @!P0 BRA `(.L_x_185) ;  /* 0xfffffffc00f08947 */ /* 0x004fea000383ffff */
[----:B------:R-:W-:Y:S05]  /*d320*/  BRA `(.L_x_256) ;  /* 0xffffffd000947947 */ /* 0x000fea000383ffff */
.L_x_186:
[----:B-1----:R1:W2:Y:S02]  /*d330*/  SYNCS.PHASECHK.TRANS64.TRYWAIT P0, [R9+URZ], R4 ;  /* 0x00000004090075a7 */ /* 0x0022a4000800017f */
[----:B--2---:R-:W-:Y:S05]  /*d340*/  @!P0 NANOSLEEP.SYNCS 0x989680 ;  /* 0x009896800000895d */ /* 0x004fea0003900000 */
[----:B------:R-:W2:Y:S02]  /*d350*/  @!P0 SYNCS.PHASECHK.TRANS64 P0, [R9+URZ], R4 ;  /* 0x00000004090085a7 */ /* 0x000ea4000800007f */
[----:B--2---:R-:W-:Y:S05]  /*d360*/  @!P0 BRA `(.L_x_186) ;  /* 0xfffffffc00f08947 */ /* 0x004fea000383ffff */
[----:B------:R-:W-:Y:S05]  /*d370*/  BRA `(.L_x_257) ;  /* 0xffffffd0009c7947 */ /* 0x000fea000383ffff */
.L_x_204:
[----:B-1----:R1:W3:Y:S02]  /*d380*/  SYNCS.PHASECHK.TRANS64.TRYWAIT P2, [R17+URZ+0x38440], R2 ;  /* 0x03844002110075a7 */ /* 0x0022e4000804017f */
[----:B---3--:R-:W-:Y:S05]  /*d390*/  @!P2 NANOSLEEP.SYNCS 0x989680 ;  /* 0x009896800000a95d */ /* 0x008fea0003900000 */
[----:B------:R-:W3:Y:S02]  /*d3a0*/  @!P2 SYNCS.PHASECHK.TRANS64 P2, [R17+URZ+0x38440], R2 ;  /* 0x038440021100a5a7 */ /* 0x000ee4000804007f */
[----:B---3--:R-:W-:Y:S05]  /*d3b0*/  @!P2 BRA `(.L_x_204) ;  /* 0xfffffffc00f0a947 */ /* 0x008fea000383ffff */
[----:B------:R-:W-:Y:S05]  /*d3c0*/  BRA `(.L_x_258) ;  /* 0xffffffec00b87947 */ /* 0x000fea000383ffff */
.L_x_210:
[----:B-1----:R1:W2:Y:S02]  /*d3d0*/  SYNCS.PHASECHK.TRANS64.TRYWAIT P0, [R5+URZ+0x38440], R2 ;  /* 0x03844002050075a7 */ /* 0x0022a4000800017f */
[----:B--2---:R-:W-:Y:S05]  /*d3e0*/  @!P0 NANOSLEEP.SYNCS 0x989680 ;  /* 0x009896800000895d */ /* 0x004fea0003900000 */
[----:B------:R-:W2:Y:S02]  /*d3f0*/  @!P0 SYNCS.PHASECHK.TRANS64 P0, [R5+URZ+0x38440], R2 ;  /* 0x03844002050085a7 */ /* 0x000ea4000800007f */
[----:B--2---:R-:W-:Y:S05]  /*d400*/  @!P0 BRA `(.L_x_210) ;  /* 0xfffffffc00f08947 */ /* 0x004fea000383ffff */
[----:B------:R-:W-:Y:S05]  /*d410*/  BRA `(.L_x_259) ;  /* 0xfffffff000207947 */ /* 0x000fea000383ffff */
.L_x_212:
[----:B-1----:R1:W2:Y:S02]  /*d420*/  SYNCS.PHASECHK.TRANS64.TRYWAIT P0, [R7+URZ+0x38440], R0 ;  /* 0x03844000070075a7 */ /* 0x0022a4000800017f */
[----:B--2---:R-:W-:Y:S05]  /*d430*/  @!P0 NANOSLEEP.SYNCS 0x989680 ;  /* 0x009896800000895d */ /* 0x004fea0003900000 */
[----:B------:R-:W2:Y:S02]  /*d440*/  @!P0 SYNCS.PHASECHK.TRANS64 P0, [R7+URZ+0x38440], R0 ;  /* 0x03844000070085a7 */ /* 0x000ea4000800007f */
[----:B--2---:R-:W-:Y:S05]  /*d450*/  @!P0 BRA `(.L_x_212) ;  /* 0xfffffffc00f08947 */ /* 0x004fea000383ffff */
[----:B------:R-:W-:Y:S05]  /*d460*/  BRA `(.L_x_260) ;  /* 0xfffffff000387947 */ /* 0x000fea000383ffff */
.L_x_214:
[----:B-1----:R1:W2:Y:S02]  /*d470*/  SYNCS.PHASECHK.TRANS64.TRYWAIT P0, [R7+URZ+0x38440], R0 ;  /* 0x03844000070075a7 */ /* 0x0022a4000800017f */
[----:B--2---:R-:W-:Y:S05]  /*d480*/  @!P0 NANOSLEEP.SYNCS 0x989680 ;  /* 0x009896800000895d */ /* 0x004fea0003900000 */
[----:B------:R-:W2:Y:S02]  /*d490*/  @!P0 SYNCS.PHASECHK.TRANS64 P0, [R7+URZ+0x38440], R0 ;  /* 0x03844000070085a7 */ /* 0x000ea4000800007f */
[----:B--2---:R-:W-:Y:S05]  /*d4a0*/  @!P0 BRA `(.L_x_214) ;  /* 0xfffffffc00f08947 */ /* 0x004fea000383ffff */
[----:B------:R-:W-:Y:S05]  /*d4b0*/  BRA `(.L_x_261) ;  /* 0xfffffff000507947 */ /* 0x000fea000383ffff */
.L_x_216:
[----:B-1----:R1:W2:Y:S02]  /*d4c0*/  SYNCS.PHASECHK.TRANS64.TRYWAIT P0, [R7+URZ+0x38440], R0 ;  /* 0x03844000070075a7 */ /* 0x0022a4000800017f */
[----:B--2---:R-:W-:Y:S05]  /*d4d0*/  @!P0 NANOSLEEP.SYNCS 0x989680 ;  /* 0x009896800000895d */ /* 0x004fea0003900000 */
[----:B------:R-:W2:Y:S02]  /*d4e0*/  @!P0 SYNCS.PHASECHK.TRANS64 P0, [R7+URZ+0x38440], R0 ;  /* 0x03844000070085a7 */ /* 0x000ea4000800007f */
[----:B--2---:R-:W-:Y:S05]  /*d4f0*/  @!P0 BRA `(.L_x_216) ;  /* 0xfffffffc00f08947 */ /* 0x004fea000383ffff */
[----:B------:R-:W-:Y:S05]  /*d500*/  BRA `(.L_x_262) ;  /* 0xfffffff000687947 */ /* 0x000fea000383ffff */
.L_x_218:
[----:B-1----:R1:W2:Y:S02]  /*d510*/  SYNCS.PHASECHK.TRANS64.TRYWAIT P0, [R7+URZ+0x38440], R0 ;  /* 0x03844000070075a7 */ /* 0x0022a4000800017f */
[----:B--2---:R-:W-:Y:S05]  /*d520*/  @!P0 NANOSLEEP.SYNCS 0x989680 ;  /* 0x009896800000895d */ /* 0x004fea0003900000 */
[----:B------:R-:W2:Y:S02]  /*d530*/  @!P0 SYNCS.PHASECHK.TRANS64 P0, [R7+URZ+0x38440], R0 ;  /* 0x03844000070085a7 */ /* 0x000ea4000800007f */
[----:B--2---:R-:W-:Y:S05]  /*d540*/  @!P0 BRA `(.L_x_218) ;  /* 0xfffffffc00f08947 */ /* 0x004fea000383ffff */
[----:B------:R-:W-:Y:S05]  /*d550*/  BRA `(.L_x_263) ;  /* 0xfffffff000807947 */ /* 0x000fea000383ffff */
.L_x_220:
[----:B-1----:R1:W2:Y:S02]  /*d560*/  SYNCS.PHASECHK.TRANS64.TRYWAIT P0, [R7+URZ+0x38440], R0 ;  /* 0x03844000070075a7 */ /* 0x0022a4000800017f */
[----:B--2---:R-:W-:Y:S05]  /*d570*/  @!P0 NANOSLEEP.SYNCS 0x989680 ;  /* 0x009896800000895d */ /* 0x004fea0003900000 */
[----:B------:R-:W2:Y:S02]  /*d580*/  @!P0 SYNCS.PHASECHK.TRANS64 P0, [R7+URZ+0x38440], R0 ;  /* 0x03844000070085a7 */ /* 0x000ea4000800007f */
[----:B--2---:R-:W-:Y:S05]  /*d590*/  @!P0 BRA `(.L_x_220) ;  /* 0xfffffffc00f08947 */ /* 0x004fea000383ffff */
[----:B------:R-:W-:Y:S05]  /*d5a0*/  BRA `(.L_x_264) ;  /* 0xfffffff000987947 */ /* 0x000fea000383ffff */
.L_x_222:
[----:B-1----:R1:W2:Y:S02]  /*d5b0*/  SYNCS.PHASECHK.TRANS64.TRYWAIT P0, [R7+URZ+0x38440], R0 ;  /* 0x03844000070075a7 */ /* 0x0022a4000800017f */
[----:B--2---:R-:W-:Y:S05]  /*d5c0*/  @!P0 NANOSLEEP.SYNCS 0x989680 ;  /* 0x009896800000895d */ /* 0x004fea0003900000 */
[----:B------:R-:W2:Y:S02]  /*d5d0*/  @!P0 SYNCS.PHASECHK.TRANS64 P0, [R7+URZ+0x38440], R0 ;  /* 0x03844000070085a7 */ /* 0x000ea4000800007f */
[----:B--2---:R-:W-:Y:S05]  /*d5e0*/  @!P0 BRA `(.L_x_222) ;  /* 0xfffffffc00f08947 */ /* 0x004fea000383ffff */
[----:B------:R-:W-:Y:S05]  /*d5f0*/  BRA `(.L_x_265) ;  /* 0xfffffff000b07947 */ /* 0x000fea000383ffff */
        .weak           $__internal_0_$__cuda_sm20_div_u64
        .type           $__internal_0_$__cuda_sm20_div_u64,@function
        .size           $__internal_0_$__cuda_sm20_div_u64,(.L_x_201 - $__internal_0_$__cuda_sm20_div_u64)
$__internal_0_$__cuda_sm20_div_u64:
[----:B------:R-:W1:Y:S08]  /*d600*/  I2F.U64.RP R0, R24 ;  /* 0x0000001800007312 */ /* 0x000e700000309000 */
[----:B-1----:R-:W1:Y:S02]  /*d610*/  MUFU.RCP R0, R0 ;  /* 0x0000000000007308 */ /* 0x002e640000001000 */
[----:B-1----:R-:W-:-:S06]  /*d620*/  VIADD R2, R0, 0x1ffffffe ;  /* 0x1ffffffe00027836 */ /* 0x002fcc0000000000 */
[----:B------:R-:W1:Y:S02]  /*d630*/  F2I.U64.TRUNC R2, R2 ;  /* 0x0000000200027311 */ /* 0x000e64000020d800 */
[----:B-1----:R-:W-:-:S04]  /*d640*/  IMAD.WIDE.U32 R16, R2, R24, RZ ;  /* 0x0000001802107225 */ /* 0x002fc800078e00ff */
[C---:B------:R-:W-:Y:S01]  /*d650*/  IMAD R15, R2.reuse, R25, R17 ;  /* 0x00000019020f7224 */ /* 0x040fe200078e0211 */
[----:B------:R-:W-:Y:S01]  /*d660*/  IADD3 R27, P1, RZ, -R16, RZ ;  /* 0x80000010ff1b7210 */ /* 0x000fe20007f3e0ff */
[----:B------:R-:W-:Y:S02]  /*d670*/  IMAD.MOV.U32 R17, RZ, RZ, R2 ;  /* 0x000000ffff117224 */ /* 0x000fe400078e0002 */
[----:B------:R-:W-:Y:S02]  /*d680*/  IMAD R15, R3, R24, R15 ;  /* 0x00000018030f7224 */ /* 0x000fe400078e020f */
[----:B------:R-:W-:-:S04]  /*d690*/  IMAD.HI.U32 R16, R2, R27, RZ ;  /* 0x0000001b02107227 */ /* 0x000fc800078e00ff */
[----:B------:R-:W-:-:S04]  /*d6a0*/  IMAD.X R15, RZ, RZ, ~R15, P1 ;  /* 0x000000ffff0f7224 */ /* 0x000fc800008e0e0f */
[----:B------:R-:W-:-:S04]  /*d6b0*/  IMAD.WIDE.U32 R16, P1, R2, R15, R16 ;  /* 0x0000000f02107225 */ /* 0x000fc80007820010 */
[C---:B------:R-:W-:Y:S02]  /*d6c0*/  IMAD R29, R3.reuse, R15, RZ ;  /* 0x0000000f031d7224 */ /* 0x040fe400078e02ff */
[----:B------:R-:W-:-:S04]  /*d6d0*/  IMAD.HI.U32 R16, P2, R3, R27, R16 ;  /* 0x0000001b03107227 */ /* 0x000fc80007840010 */
[----:B------:R-:W-:Y:S01]  /*d6e0*/  IMAD.HI.U32 R15, R3, R15, RZ ;  /* 0x0000000f030f7227 */ /* 0x000fe200078e00ff */
[----:B------:R-:W-:-:S03]  /*d6f0*/  IADD3 R17, P3, R29, R16, RZ ;  /* 0x000000101d117210 */ /* 0x000fc60007f7e0ff */
[----:B------:R-:W-:Y:S02]  /*d700*/  IMAD.X R0, R15, 0x1, R3, P1 ;  /* 0x000000010f007824 */ /* 0x000fe400008e0603 */
[----:B------:R-:W-:-:S03]  /*d710*/  IMAD.WIDE.U32 R2, R17, R24, RZ ;  /* 0x0000001811027225 */ /* 0x000fc600078e00ff */
[----:B------:R-:W-:Y:S01]  /*d720*/  IADD3.X R15, RZ, RZ, R0, P3, P2 ;  /* 0x000000ffff0f7210 */ /* 0x000fe20001fe4400 */
[----:B------:R-:W-:Y:S01]  /*d730*/  IMAD R0, R17, R25, R3 ;  /* 0x0000001911007224 */ /* 0x000fe200078e0203 */
[----:B------:R-:W-:-:S03]  /*d740*/  IADD3 R3, P1, RZ, -R2, RZ ;  /* 0x80000002ff037210 */ /* 0x000fc60007f3e0ff */
        /* <DEDUP_REMOVED lines=9> */
[----:B------:R-:W-:-:S03]  /*d7e0*/  IMAD.HI.U32 R2, R17, UR14, RZ ;  /* 0x0000000e11027c27 */ /* 0x000fc6000f8e00ff */
[----:B------:R-:W-:Y:S01]  /*d7f0*/  IADD3.X R15, RZ, RZ, R15, P3, P2 ;  /* 0x000000ffff0f7210 */ /* 0x000fe20001fe440f */
[----:B------:R-:W-:Y:S02]  /*d800*/  IMAD.MOV.U32 R3, RZ, RZ, RZ ;  /* 0x000000ffff037224 */ /* 0x000fe400078e00ff */
[----:B------:R-:W-:-:S04]  /*d810*/  IMAD.WIDE.U32 R2, R17, UR22, R2 ;  /* 0x0000001611027c25 */ /* 0x000fc8000f8e0002 */
[C---:B------:R-:W-:Y:S02]  /*d820*/  IMAD R17, R15.reuse, UR22, RZ ;  /* 0x000000160f117c24 */ /* 0x040fe4000f8e02ff */
[----:B------:R-:W-:-:S04]  /*d830*/  IMAD.HI.U32 R2, P1, R15, UR14, R2 ;  /* 0x0000000e0f027c27 */ /* 0x000fc8000f820002 */
[----:B------:R-:W-:Y:S01]  /*d840*/  IMAD.HI.U32 R0, R15, UR22, RZ ;  /* 0x000000160f007c27 */ /* 0x000fe2000f8e00ff */
[----:B------:R-:W-:-:S03]  /*d850*/  IADD3 R15, P2, R17, R2, RZ ;  /* 0x00000002110f7210 */ /* 0x000fc60007f5e0ff */
[----:B------:R-:W-:Y:S02]  /*d860*/  IMAD.X R0, RZ, RZ, R0, P1 ;  /* 0x000000ffff007224 */ /* 0x000fe400008e0600 */
[----:B------:R-:W-:-:S04]  /*d870*/  IMAD.WIDE.U32 R2, R15, R24, RZ ;  /* 0x000000180f027225 */ /* 0x000fc800078e00ff */
[----:B------:R-:W-:Y:S01]  /*d880*/  IMAD.X R0, RZ, RZ, R0, P2 ;  /* 0x000000ffff007224 */ /* 0x000fe200010e0600 */
[----:B------:R-:W-:Y:S01]  /*d890*/  IADD3 R17, P2, -R2, UR14, RZ ;  /* 0x0000000e02117c10 */ /* 0x000fe2000ff5e1ff */
[----:B------:R-:W-:-:S03]  /*d8a0*/  IMAD R3, R15, R25, R3 ;  /* 0x000000190f037224 */ /* 0x000fc600078e0203 */
[-C--:B------:R-:W-:Y:S01]  /*d8b0*/  ISETP.GE.U32.AND P1, PT, R17, R24.reuse, PT ;  /* 0x000000181100720c */ /* 0x080fe20003f26070 */
[----:B------:R-:W-:-:S05]  /*d8c0*/  IMAD R0, R0, R24, R3 ;  /* 0x0000001800007224 */ /* 0x000fca00078e0203 */
[----:B------:R-:W-:Y:S01]  /*d8d0*/  IADD3.X R16, ~R0, UR22, RZ, P2, !PT ;  /* 0x0000001600107c10 */ /* 0x000fe200097fe5ff */
[----:B------:R-:W-:Y:S01]  /*d8e0*/  VIADD R0, R15, 0x1 ;  /* 0x000000010f007836 */ /* 0x000fe20000000000 */
[----:B------:R-:W-:Y:S02]  /*d8f0*/  IADD3 R2, P2, -R24, R17, RZ ;  /* 0x0000001118027210 */ /* 0x000fe40007f5e1ff */
[----:B------:R-:W-:-:S03]  /*d900*/  ISETP.GE.U32.AND.EX P1, PT, R16, R25, PT, P1 ;  /* 0x000000191000720c */ /* 0x000fc60003f26110 */
[----:B------:R-:W-:Y:S01]  /*d910*/  IMAD.X R3, R16, 0x1, ~R25, P2 ;  /* 0x0000000110037824 */ /* 0x000fe200010e0e19 */
[----:B------:R-:W-:Y:S02]  /*d920*/  SEL R2, R2, R17, P1 ;  /* 0x0000001102027207 */ /* 0x000fe40000800000 */
[----:B------:R-:W-:Y:S02]  /*d930*/  SEL R15, R0, R15, P1 ;  /* 0x0000000f000f7207 */ /* 0x000fe40000800000 */
[----:B------:R-:W-:Y:S02]  /*d940*/  SEL R3, R3, R16, P1 ;  /* 0x0000001003037207 */ /* 0x000fe40000800000 */
[----:B------:R-:W-:Y:S01]  /*d950*/  ISETP.GE.U32.AND P1, PT, R2, R24, PT ;  /* 0x000000180200720c */ /* 0x000fe20003f26070 */
[----:B------:R-:W-:Y:S01]  /*d960*/  VIADD R0, R15, 0x1 ;  /* 0x000000010f007836 */ /* 0x000fe20000000000 */
[----:B------:R-:W-:Y:S01]  /*d970*/  ISETP.NE.U32.AND P2, PT, R24, RZ, PT ;  /* 0x000000ff1800720c */ /* 0x000fe20003f45070 */
[----:B------:R-:W-:Y:S01]  /*d980*/  IMAD.MOV.U32 R2, RZ, RZ, R12 ;  /* 0x000000ffff027224 */ /* 0x000fe200078e000c */
[----:B------:R-:W-:Y:S01]  /*d990*/  ISETP.GE.U32.AND.EX P1, PT, R3, R25, PT, P1 ;  /* 0x000000190300720c */ /* 0x000fe20003f26110 */
[----:B------:R-:W-:Y:S01]  /*d9a0*/  IMAD.MOV.U32 R3, RZ, RZ, 0x0 ;  /* 0x00000000ff037424 */ /* 0x000fe200078e00ff */
[----:B------:R-:W-:-:S02]  /*d9b0*/  ISETP.NE.AND.EX P2, PT, R25, RZ, PT, P2 ;  /* 0x000000ff1900720c */ /* 0x000fc40003f45320 */
[----:B------:R-:W-:-:S04]  /*d9c0*/  SEL R0, R0, R15, P1 ;  /* 0x0000000f00007207 */ /* 0x000fc80000800000 */
[----:B------:R-:W-:Y:S01]  /*d9d0*/  SEL R0, R0, 0xffffffff, P2 ;  /* 0xffffffff00007807 */ /* 0x000fe20001000000 */
[----:B------:R-:W-:Y:S06]  /*d9e0*/  RET.REL.NODEC R2 `(_ZN7cutlass13device_kernelINS_4gemm6kernel13GemmUniversalINS1_17GroupProblemShapeIN4cute5tupleIJiiiEEEEENS1_10collective13CollectiveMmaINS1_39MainloopSm90ArrayTmaGmmaWarpSpecializedILi3ENS6_IJNS5_1CILi2EEENSC_ILi1EEESE_EEENS1_43KernelPtrArrayTmaWarpSpecializedCooperativeEEENS6_IJNSC_ILi128EEESI_SI_EEENS_10bfloat16_tEPNS6_IJlSE_NSC_ILi0EEEEEESK_SN_NS5_8TiledMMAINS5_8MMA_AtomIJNS5_4SM904GMMA28MMA_64x128x16_F32BF16BF16_SSILNSR_5MajorE0ELST_0ELNSR_7ScaleInE1ELSU_1EEEEEENS5_6LayoutISF_NS6_IJSE_SL_SL_EEEEENS6_IJNS5_10UnderscoreES10_S10_EEEEENS5_13SM90_TMA_LOADENS5_14ComposedLayoutINS5_7SwizzleILi3ELi4ELi3EEENS5_18smem_ptr_flag_bitsILi16EEENSX_INS6_IJNSC_ILi8EEENSC_ILi64EEEEEENS6_IJS1A_SE_EEEEEEEvNS5_8identityENS5_23SM90_TMA_LOAD_MULTICASTES1E_vS1F_EENS_8epilogue10collective18CollectiveEpilogueINS1I_30Sm90PtrArrayTmaWarpSpecializedILi4ELi2ELi16ELb1ELb0ELi2EEEJSJ_NS6_IJSI_NSC_ILi32EEEEEENS_6half_tEPNS6_IJSE_lSL_EEES1P_S1R_NS1I_6fusion15FusionCallbacksIS1M_NS1S_17LinearCombinationIS1P_fS1P_fLNS_15FloatRoundStyleE2EEESJ_S1O_JEEES13_NS14_IS16_S18_NSX_INS6_IJS1A_S19_EEENS6_IJSE_S1A_EEEEEEENS5_17SM75_U16x8_LDSM_TENS5_14SM90_TMA_STOREES21_NS5_17SM90_U16x8_STSM_TENS5_9Copy_AtomIJNS5_17SM90_U32x4_STSM_NES1P_EEEvEEEvvEEEEvNT_6ParamsE) ;  /* 0xffffff2402847950 */ /* 0x000fec0003c3ffff */
.L_x_201:
[----:B------:R-:W-:Y:S01]  /*d9f0*/  UMOV UR24, UR32 ;  /* 0x0000002000187c82 */ /* 0x000fe20008000000 */
[----:B------:R-:W-:Y:S02]  /*da00*/  UMOV UR25, UR35 ;  /* 0x0000002300197c82 */ /* 0x000fe40008000000 */
[----:B------:R-:W1:Y:S08]  /*da10*/  I2F.U64.RP R13, UR24 ;  /* 0x00000018000d7d12 */ /* 0x000e700008309000 */
[----:B-1----:R-:W1:Y:S02]  /*da20*/  MUFU.RCP R13, R13 ;  /* 0x0000000d000d7308 */ /* 0x002e640000001000 */
[----:B-1----:R-:W-:-:S06]  /*da30*/  VIADD R2, R13, 0x1ffffffe ;  /* 0x1ffffffe0d027836 */ /* 0x002fcc0000000000 */
[----:B------:R-:W1:Y:S02]  /*da40*/  F2I.U64.TRUNC R2, R2 ;  /* 0x0000000200027311 */ /* 0x000e64000020d800 */
[----:B-1----:R-:W-:Y:S01]  /*da50*/  R2UR UR24, R2 ;  /* 0x00000000021872ca */ /* 0x002fe200000e0000 */
[----:B------:R-:W-:Y:S01]  /*da60*/  IMAD.MOV.U32 R2, RZ, RZ, R12 ;  /* 0x000000ffff027224 */ /* 0x000fe200078e000c */
[----:B------:R-:W-:Y:S01]  /*da70*/  R2UR UR25, R3 ;  /* 0x00000000031972ca */ /* 0x000fe200000e0000 */
[----:B------:R-:W-:-:S10]  /*da80*/  IMAD.MOV.U32 R3, RZ, RZ, 0x0 ;  /* 0x00000000ff037424 */ /* 0x000fd400078e00ff */
[----:B------:R-:W-:-:S04]  /*da90*/  UIMAD.WIDE.U32 UR26, UR24, UR32, URZ ;  /* 0x00000020181a72a5 */ /* 0x000fc8000f8e003f */
[----:B------:R-:W-:Y:S02]  /*daa0*/  UIMAD UR27, UR24, UR35, UR27 ;  /* 0x00000023181b72a4 */ /* 0x000fe4000f8e021b */
[----:B------:R-:W-:Y:S02]  /*dab0*/  UIADD3 UR36, UP1, URZ, -UR26, URZ ;  /* 0x8000001a3f247290 */ /* 0x000fe4000ff3e03f */
[----:B------:R-:W-:Y:S02]  /*dac0*/  UIMAD UR28, UR25, UR32, UR27 ;  /* 0x00000020191c72a4 */ /* 0x000fe4000f8e021b */
[----:B------:R-:W-:Y:S02]  /*dad0*/  UIMAD.WIDE.U32 UR26, UR24, UR36, URZ ;  /* 0x00000024181a72a5 */ /* 0x000fe4000f8e003f */
[----:B------:R-:W-:-:S05]  /*dae0*/  UIADD3.X UR37, URZ, ~UR28, URZ, UP1, !UPT ;  /* 0x8000001c3f257290 */ /* 0x000fca0008ffe43f */
[----:B------:R-:W-:Y:S01]  /*daf0*/  UMOV UR26, UR27 ;  /* 0x0000001b001a7c82 */ /* 0x000fe20008000000 */
[----:B------:R-:W-:Y:S02]  /*db00*/  UMOV UR27, UR24 ;  /* 0x00000018001b7c82 */ /* 0x000fe40008000000 */
[----:B------:R-:W-:Y:S02]  /*db10*/  UIMAD.WIDE.U32 UR28, UP1, UR24, UR37, UR26 ;  /* 0x00000025181c72a5 */ /* 0x000fe4000f82001a */
[----:B------:R-:W-:Y:S02]  /*db20*/  UIMAD.WIDE.U32 UR26, UR25, UR37, URZ ;  /* 0x00000025191a72a5 */ /* 0x000fe4000f8e003f */
[----:B------:R-:W-:Y:S02]  /*db30*/  UIMAD.WIDE.U32 UR28, UP2, UR25, UR36, UR28 ;  /* 0x00000024191c72a5 */ /* 0x000fe4000f84001c */
[----:B------:R-:W-:Y:S02]  /*db40*/  UIMAD UR37, UR25, UR37, URZ ;  /* 0x00000025192572a4 */ /* 0x000fe4000f8e023f */
[----:B------:R-:W-:-:S02]  /*db50*/  UIADD3.X UR26, UR27, UR25, URZ, UP1, !UPT ;  /* 0x000000191b1a7290 */ /* 0x000fc40008ffe43f */
[----:B------:R-:W-:-:S04]  /*db60*/  UIADD3 UR29, UP4, UR37, UR29, URZ ;  /* 0x0000001d251d7290 */ /* 0x000fc8000ff9e03f */
[----:B------:R-:W-:Y:S02]  /*db70*/  UIMAD.WIDE.U32 UR24, UR29, UR32, URZ ;  /* 0x000000201d1872a5 */ /* 0x000fe4000f8e003f */
[----:B------:R-:W-:Y:S02]  /*db80*/  UIADD3.X UR36, URZ, URZ, UR26, UP4, UP2 ;  /* 0x0000003f3f247290 */ /* 0x000fe4000a7e441a */
[----:B------:R-:W-:Y:S02]  /*db90*/  UIMAD UR25, UR29, UR35, UR25 ;  /* 0x000000231d1972a4 */ /* 0x000fe4000f8e0219 */
[----:B------:R-:W-:Y:S02]  /*dba0*/  UIADD3 UR37, UP1, URZ, -UR24, URZ ;  /* 0x800000183f257290 */ /* 0x000fe4000ff3e03f */
[----:B------:R-:W-:Y:S02]  /*dbb0*/  UIMAD UR26, UR36, UR32, UR25 ;  /* 0x00000020241a72a4 */ /* 0x000fe4000f8e0219 */
[----:B------:R-:W-:-:S02]  /*dbc0*/  UIMAD.WIDE.U32 UR24, UR29, UR37, URZ ;  /* 0x000000251d1872a5 */ /* 0x000fc4000f8e003f */
[----:B------:R-:W-:-:S05]  /*dbd0*/  UIADD3.X UR38, URZ, ~UR26, URZ, UP1, !UPT ;  /* 0x8000001a3f267290 */ /* 0x000fca0008ffe43f */
[----:B------:R-:W-:Y:S01]  /*dbe0*/  UMOV UR28, UR25 ;  /* 0x00000019001c7c82 */ /* 0x000fe20008000000 */
[----:B------:R-:W-:Y:S02]  /*dbf0*/  UIMAD.WIDE.U32 UR24, UR36, UR38, URZ ;  /* 0x00000026241872a5 */ /* 0x000fe4000f8e003f */
[----:B------:R-:W-:Y:S02]  /*dc00*/  UIMAD.WIDE.U32 UR26, UP1, UR29, UR38, UR28 ;  /* 0x000000261d1a72a5 */ /* 0x000fe4000f82001c */
[----:B------:R-:W-:Y:S02]  /*dc10*/  UIMAD UR28, UR36, UR38, URZ ;  /* 0x00000026241c72a4 */ /* 0x000fe4000f8e023f */
[----:B------:R-:W-:Y:S02]  /*dc20*/  UIMAD.WIDE.U32 UR26, UP2, UR36, UR37, UR26 ;  /* 0x00000025241a72a5 */ /* 0x000fe4000f84001a */
[----:B------:R-:W-:Y:S02]  /*dc30*/  UIADD3.X UR36, UR25, UR36, URZ, UP1, !UPT ;  /* 0x0000002419247290 */ /* 0x000fe40008ffe43f */
[----:B------:R-:W-:Y:S01]  /*dc40*/  UIADD3 UR28, UP4, UR28, UR27, URZ ;  /* 0x0000001b1c1c7290 */ /* 0x000fe2000ff9e03f */
[----:B------:R-:W-:-:S03]  /*dc50*/  UMOV UR25, URZ ;  /* 0x0000003f00197c82 */ /* 0x000fc60008000000 */
[----:B------:R-:W-:Y:S02]  /*dc60*/  UIMAD.WIDE.U32 UR26, UR28, UR33, URZ ;  /* 0x000000211c1a72a5 */ /* 0x000fe4000f8e003f */
[----:B------:R-:W-:-:S05]  /*dc70*/  UIADD3.X UR36, URZ, URZ, UR36, UP4, UP2 ;  /* 0x0000003f3f247290 */ /* 0x000fca000a7e4424 */
[----:B------:R-:W-:Y:S01]  /*dc80*/  UMOV UR24, UR27 ;  /* 0x0000001b00187c82 */ /* 0x000fe20008000000 */
[----:B------:R-:W-:Y:S02]  /*dc90*/  UIMAD.WIDE.U32 UR26, UR36, UR34, URZ ;  /* 0x00000022241a72a5 */ /* 0x000fe4000f8e003f */
[----:B------:R-:W-:Y:S02]  /*dca0*/  UIMAD.WIDE.U32 UR24, UR28, UR34, UR24 ;  /* 0x000000221c1872a5 */ /* 0x000fe4000f8e0018 */
[----:B------:R-:W-:Y:S02]  /*dcb0*/  UIMAD UR28, UR36, UR34, URZ ;  /* 0x00000022241c72a4 */ /* 0x000fe4000f8e023f */
[----:B------:R-:W-:-:S04]  /*dcc0*/  UIMAD.WIDE.U32 UR24, UP1, UR36, UR33, UR24 ;  /* 0x00000021241872a5 */ /* 0x000fc8000f820018 */
[----:B------:R-:W-:Y:S02]  /*dcd0*/  UIADD3 UR28, UP2, UR28, UR25, URZ ;  /* 0x000000191c1c7290 */ /* 0x000fe4000ff5e03f */
[----:B------:R-:W-:Y:S02]  /*dce0*/  UIADD3.X UR26, UR27, URZ, URZ, UP1, !UPT ;  /* 0x0000003f1b1a7290 */ /* 0x000fe40008ffe43f */
[----:B------:R-:W-:Y:S02]  /*dcf0*/  UIMAD.WIDE.U32 UR24, UR28, UR32, URZ ;  /* 0x000000201c1872a5 */ /* 0x000fe4000f8e003f */
[----:B------:R-:W-:Y:S02]  /*dd00*/  UIADD3.X UR26, URZ, UR26, URZ, UP2, !UPT ;  /* 0x0000001a3f1a7290 */ /* 0x000fe400097fe43f */
[----:B------:R-:W-:Y:S02]  /*dd10*/  UIMAD UR25, UR28, UR35, UR25 ;  /* 0x000000231c1972a4 */ /* 0x000fe4000f8e0219 */
[----:B------:R-:W-:-:S02]  /*dd20*/  UIADD3 UR27, UP2, -UR24, UR33, URZ ;  /* 0x00000021181b7290 */ /* 0x000fc4000ff5e13f */
[----:B------:R-:W-:Y:S02]  /*dd30*/  UIMAD UR25, UR26, UR32, UR25 ;  /* 0x000000201a1972a4 */ /* 0x000fe4000f8e0219 */
[----:B------:R-:W-:Y:S02]  /*dd40*/  UISETP.GE.U32.AND UP1, UPT, UR27, UR32, UPT ;  /* 0x000000201b00728c */ /* 0x000fe4000bf26070 */
[----:B------:R-:W-:Y:S02]  /*dd50*/  UIADD3.X UR34, ~UR25, UR34, URZ, UP2, !UPT ;  /* 0x0000002219227290 */ /* 0x000fe400097fe53f */
[----:B------:R-:W-:Y:S02]  /*dd60*/  UIADD3 UR25, UP2, -UR32, UR27, URZ ;  /* 0x0000001b20197290 */ /* 0x000fe4000ff5e13f */
[----:B------:R-:W-:Y:S02]  /*dd70*/  UISETP.GE.U32.AND.EX UP1, UPT, UR34, UR35, UPT, UP1 ;  /* 0x000000232200728c */ /* 0x000fe4000bf26110 */
[----:B------:R-:W-:-:S02]  /*dd80*/  UIADD3 UR24, UR28, 0x1, URZ ;  /* 0x000000011c187890 */ /* 0x000fc4000fffe03f */
[----:B------:R-:W-:Y:S02]  /*dd90*/  UIADD3.X UR26, ~UR35, UR34, URZ, UP2, !UPT ;  /* 0x00000022231a7290 */ /* 0x000fe400097fe53f */
[----:B------:R-:W-:Y:S02]  /*dda0*/  USEL UR25, UR25, UR27, UP1 ;  /* 0x0000001b19197287 */ /* 0x000fe40008800000 */
[----:B------:R-:W-:Y:S02]  /*ddb0*/  USEL UR26, UR26, UR34, UP1 ;  /* 0x000000221a1a7287 */ /* 0x000fe40008800000 */
[----:B------:R-:W-:Y:S02]  /*ddc0*/  USEL UR28, UR24, UR28, UP1 ;  /* 0x0000001c181c7287 */ /* 0x000fe40008800000 */
[----:B------:R-:W-:Y:S02]  /*ddd0*/  UISETP.GE.U32.AND UP1, UPT, UR25, UR32, UPT ;  /* 0x000000201900728c */ /* 0x000fe4000bf26070 */
[----:B------:R-:W-:-:S02]  /*dde0*/  UISETP.NE.U32.AND UP2, UPT, UR32, URZ, UPT ;  /* 0x0000003f2000728c */ /* 0x000fc4000bf45070 */
[----:B------:R-:W-:Y:S02]  /*ddf0*/  UIADD3 UR24, UR28, 0x1, URZ ;  /* 0x000000011c187890 */ /* 0x000fe4000fffe03f */
[----:B------:R-:W-:Y:S02]  /*de00*/  UISETP.GE.U32.AND.EX UP1, UPT, UR26, UR35, UPT, UP1 ;  /* 0x000000231a00728c */ /* 0x000fe4000bf26110 */
[----:B------:R-:W-:Y:S02]  /*de10*/  UISETP.NE.AND.EX UP2, UPT, UR35, URZ, UPT, UP2 ;  /* 0x0000003f2300728c */ /* 0x000fe4000bf45320 */
[----:B------:R-:W-:-:S04]  /*de20*/  USEL UR24, UR24, UR28, UP1 ;  /* 0x0000001c18187287 */ /* 0x000fc80008800000 */
[----:B------:R-:W-:Y:S01]  /*de30*/  USEL UR25, UR24, 0xffffffff, UP2 ;  /* 0xffffffff18197887 */ /* 0x000fe20009000000 */
[----:B------:R-:W-:Y:S11]  /*de40*/  RET.REL.NODEC R2 `(_ZN7cutlass13device_kernelINS_4gemm6kernel13GemmUniversalINS1_17GroupProblemShapeIN4cute5tupleIJiiiEEEEENS1_10collective13CollectiveMmaINS1_39MainloopSm90ArrayTmaGmmaWarpSpecializedILi3ENS6_IJNS5_1CILi2EEENSC_ILi1EEESE_EEENS1_43KernelPtrArrayTmaWarpSpecializedCooperativeEEENS6_IJNSC_ILi128EEESI_SI_EEENS_10bfloat16_tEPNS6_IJlSE_NSC_ILi0EEEEEESK_SN_NS5_8TiledMMAINS5_8MMA_AtomIJNS5_4SM904GMMA28MMA_64x128x16_F32BF16BF16_SSILNSR_5MajorE0ELST_0ELNSR_7ScaleInE1ELSU_1EEEEEENS5_6LayoutISF_NS6_IJSE_SL_SL_EEEEENS6_IJNS5_10UnderscoreES10_S10_EEEEENS5_13SM90_TMA_LOADENS5_14ComposedLayoutINS5_7SwizzleILi3ELi4ELi3EEENS5_18smem_ptr_flag_bitsILi16EEENSX_INS6_IJNSC_ILi8EEENSC_ILi64EEEEEENS6_IJS1A_SE_EEEEEEEvNS5_8identityENS5_23SM90_TMA_LOAD_MULTICASTES1E_vS1F_EENS_8epilogue10collective18CollectiveEpilogueINS1I_30Sm90PtrArrayTmaWarpSpecializedILi4ELi2ELi16ELb1ELb0ELi2EEEJSJ_NS6_IJSI_NSC_ILi32EEEEEENS_6half_tEPNS6_IJSE_lSL_EEES1P_S1R_NS1I_6fusion15FusionCallbacksIS1M_NS1S_17LinearCombinationIS1P_fS1P_fLNS_15FloatRoundStyleE2EEESJ_S1O_JEEES13_NS14_IS16_S18_NSX_INS6_IJS1A_S19_EEENS6_IJSE_S1A_EEEEEEENS5_17SM75_U16x8_LDSM_TENS5_14SM90_TMA_STOREES21_NS5_17SM90_U16x8_STSM_TENS5_9Copy_AtomIJNS5_17SM90_U32x4_STSM_NES1P_EEEvEEEvvEEEEvNT_6ParamsE) ;  /* 0xffffff20026c7950 */ /* 0x000ff60003c3ffff */
.L_x_266:
[----:B------:R-:W-:-:S00]  /*de50*/  BRA `(.L_x_266) ;  /* 0xfffffffc00fc7947 */ /* 0x000fc0000383ffff */
[----:B------:R-:W-:-:S00]  /*de60*/  NOP ;  /* 0x0000000000007918 */ /* 0x000fc00000000000 */
        /* <DEDUP_REMOVED lines=9> */
.L_x_267:


//--------------------- .nv.global.init           --------------------------
	.section	.nv.global.init,"aw",@progbits
.nv.global.init:
	.type		$str$24,@object
	.size		$str$24,($str$25 - $str$24)
$str$24:
        /*0000*/ 	.byte	0x28, 0x61, 0x64, 0x64, 0x72, 0x65, 0x73, 0x73, 0x20, 0x26, 0x20, 0x6d, 0x61, 0x73, 0x6b, 0x29
        /*0010*/ 	.byte	0x20, 0x3d, 0x3d, 0x20, 0x30, 0x00
	.type		$str$25,@object
	.size		$str$25,(__unnamed_1 - $str$25)
$str$25:
        /*0016*/ 	.byte	0x2f, 0x74, 0x6d, 0x70, 0x2f, 0x63, 0x75, 0x74, 0x6c, 0x61, 0x73, 0x73, 0x5f, 0x73, 0x77, 0x65
        /*0026*/ 	.byte	0x65, 0x70, 0x5f, 0x73, 0x72, 0x63, 0x2f, 0x69, 0x6e, 0x63, 0x6c, 0x75, 0x64, 0x65, 0x2f, 0x63
        /*0036*/ 	.byte	0x75, 0x74, 0x65, 0x2f, 0x70, 0x6f, 0x69, 0x6e, 0x74, 0x65, 0x72, 0x5f, 0x66, 0x6c, 0x61, 0x67
        /*0046*/ 	.byte	0x67, 0x65, 0x64, 0x2e, 0x68, 0x70, 0x70, 0x00
	.type		__unnamed_1,@object
	.size		__unnamed_1,(.L_0 - __unnamed_1)
__unnamed_1:
        /*004e*/ 	.byte	0x61, 0x75, 0x74, 0x6f, 0x20, 0x63, 0x75, 0x74, 0x65, 0x3a, 0x3a, 0x61, 0x73, 0x5f, 0x70, 0x6f
        /* <DEDUP_REMOVED lines=27> */
        /*020e*/ 	.byte	0x30, 0x39, 0x36, 0x3e, 0x3e, 0x3e, 0x3e, 0x3e, 0x5d, 0x00
.L_0:


//--------------------- .nv.shared._ZN7cutlass13device_kernelINS_4gemm6kernel13GemmUniversalINS1_17GroupProblemShapeIN4cute5tupleIJiiiEEEEENS1_10collective13CollectiveMmaINS1_39MainloopSm90ArrayTmaGmmaWarpSpecializedILi3ENS6_IJNS5_1CILi2EEENSC_ILi1EEESE_EEENS1_43KernelPtrArrayTmaWarpSpecializedCooperativeEEENS6_IJNSC_ILi128EEESI_SI_EEENS_10bfloat16_tEPNS6_IJlSE_NSC_ILi0EEEEEESK_SN_NS5_8TiledMMAINS5_8MMA_AtomIJNS5_4SM904GMMA28MMA_64x128x16_F32BF16BF16_SSILNSR_5MajorE0ELST_0ELNSR_7ScaleInE1ELSU_1EEEEEENS5_6LayoutISF_NS6_IJSE_SL_SL_EEEEENS6_IJNS5_10UnderscoreES10_S10_EEEEENS5_13SM90_TMA_LOADENS5_14ComposedLayoutINS5_7SwizzleILi3ELi4ELi3EEENS5_18smem_ptr_flag_bitsILi16EEENSX_INS6_IJNSC_ILi8EEENSC_ILi64EEEEEENS6_IJS1A_SE_EEEEEEEvNS5_8identityENS5_23SM90_TMA_LOAD_MULTICASTES1E_vS1F_EENS_8epilogue10collective18CollectiveEpilogueINS1I_30Sm90PtrArrayTmaWarpSpecializedILi4ELi2ELi16ELb1ELb0ELi2EEEJSJ_NS6_IJSI_NSC_ILi32EEEEEENS_6half_tEPNS6_IJSE_lSL_EEES1P_S1R_NS1I_6fusion15FusionCallbacksIS1M_NS1S_17LinearCombinationIS1P_fS1P_fLNS_15FloatRoundStyleE2EEESJ_S1O_JEEES13_NS14_IS16_S18_NSX_INS6_IJS1A_S19_EEENS6_IJSE_S1A_EEEEEEENS5_17SM75_U16x8_LDSM_TENS5_14SM90_TMA_STOREES21_NS5_17SM90_U16x8_STSM_TENS5_9Copy_AtomIJNS5_17SM90_U32x4_STSM_NES1P_EEEvEEEvvEEEEvNT_6ParamsE --------------------------
	.section	.nv.shared._ZN7cutlass13device_kernelINS_4gemm6kernel13GemmUniversalINS1_17GroupProblemShapeIN4cute5tupleIJiiiEEEEENS1_10collective13CollectiveMmaINS1_39MainloopSm90ArrayTmaGmmaWarpSpecializedILi3ENS6_IJNS5_1CILi2EEENSC_ILi1EEESE_EEENS1_43KernelPtrArrayTmaWarpSpecializedCooperativeEEENS6_IJNSC_ILi128EEESI_SI_EEENS_10bfloat16_tEPNS6_IJlSE_NSC_ILi0EEEEEESK_SN_NS5_8TiledMMAINS5_8MMA_AtomIJNS5_4SM904GMMA28MMA_64x128x16_F32BF16BF16_SSILNSR_5MajorE0ELST_0ELNSR_7ScaleInE1ELSU_1EEEEEENS5_6LayoutISF_NS6_IJSE_SL_SL_EEEEENS6_IJNS5_10UnderscoreES10_S10_EEEEENS5_13SM90_TMA_LOADENS5_14ComposedLayoutINS5_7SwizzleILi3ELi4ELi3EEENS5_18smem_ptr_flag_bitsILi16EEENSX_INS6_IJNSC_ILi8EEENSC_ILi64EEEEEENS6_IJS1A_SE_EEEEEEEvNS5_8identityENS5_23SM90_TMA_LOAD_MULTICASTES1E_vS1F_EENS_8epilogue10collective18CollectiveEpilogueINS1I_30Sm90PtrArrayTmaWarpSpecializedILi4ELi2ELi16ELb1ELb0ELi2EEEJSJ_NS6_IJSI_NSC_ILi32EEEEEENS_6half_tEPNS6_IJSE_lSL_EEES1P_S1R_NS1I_6fusion15FusionCallbacksIS1M_NS1S_17LinearCombinationIS1P_fS1P_fLNS_15FloatRoundStyleE2EEESJ_S1O_JEEES13_NS14_IS16_S18_NSX_INS6_IJS1A_S19_EEENS6_IJSE_S1A_EEEEEEENS5_17SM75_U16x8_LDSM_TENS5_14SM90_TMA_STOREES21_NS5_17SM90_U16x8_STSM_TENS5_9Copy_AtomIJNS5_17SM90_U32x4_STSM_NES1P_EEEvEEEvvEEEEvNT_6ParamsE,"aw",@nobits
	.sectionflags	@""
	.align	16
	.zero		1024


//--------------------- .nv.shared.reserved.0     --------------------------
	.section	.nv.shared.reserved.0,"aw",@nobits
	.weak		__nv_reservedSMEM_offset_0_alias
	.size		__nv_reservedSMEM_offset_0_alias, 0, 0
	.other		__nv_reservedSMEM_offset_0_alias,@"STO_CUDA_RESERVED_SHARED STV_DEFAULT"
__nv_reservedSMEM_offset_0_alias:
	.zero		0


//--------------------- .nv.global                --------------------------
	.section	.nv.global,"aw",@nobits
.nv.global:
	.type		_ZN39_INTERNAL_58fade09_4_k_cu_7b84ae5c_26884cute1_E,@object
	.size		_ZN39_INTERNAL_58fade09_4_k_cu_7b84ae5c_26884cute1_E,(_ZN39_INTERNAL_58fade09_4_k_cu_7b84ae5c_26884cuda3std3__45__cpo6cbeginE - _ZN39_INTERNAL_58fade09_4_k_cu_7b84ae5c_26884cute1_E)
_ZN39_INTERNAL_58fade09_4_k_cu_7b84ae5c_26884cute1_E:
	.zero		1
	.type		_ZN39_INTERNAL_58fade09_4_k_cu_7b84ae5c_26884cuda3std3__45__cpo6cbeginE,@object
	.size		_ZN39_INTERNAL_58fade09_4_k_cu_7b84ae5c_26884cuda3std3__45__cpo6cbeginE,(_ZN39_INTERNAL_58fade09_4_k_cu_7b84ae5c_26884cuda3std3__48in_placeE - _ZN39_INTERNAL_58fade09_4_k_cu_7b84ae5c_26884cuda3std3__45__cpo6cbeginE)
_ZN39_INTERNAL_58fade09_4_k_cu_7b84ae5c_26884cuda3std3__45__cpo6cbeginE:
	.zero		1
	.type		_ZN39_INTERNAL_58fade09_4_k_cu_7b84ae5c_26884cuda3std3__48in_placeE,@object
	.size		_ZN39_INTERNAL_58fade09_4_k_cu_7b84ae5c_26884cuda3std3__48in_placeE,(_ZN39_INTERNAL_58fade09_4_k_cu_7b84ae5c_26884cuda3std6ranges3__45__cpo9iter_moveE - _ZN39_INTERNAL_58fade09_4_k_cu_7b84ae5c_26884cuda3std3__48in_placeE)
_ZN39_INTERNAL_58fade09_4_k_cu_7b84ae5c_26884cuda3std3__48in_placeE:
	.zero		1
	.type		_ZN39_INTERNAL_58fade09_4_k_cu_7b84ae5c_26884cuda3std6ranges3__45__cpo9iter_moveE,@object
	.size		_ZN39_INTERNAL_58fade09_4_k_cu_7b84ae5c_26884cuda3std6ranges3__45__cpo9iter_moveE,(_ZN39_INTERNAL_58fade09_4_k_cu_7b84ae5c_26884cuda3std3__45__cpo5beginE - _ZN39_INTERNAL_58fade09_4_k_cu_7b84ae5c_26884cuda3std6ranges3__45__cpo9iter_moveE)
_ZN39_INTERNAL_58fade09_4_k_cu_7b84ae5c_26884cuda3std6ranges3__45__cpo9iter_moveE:
	.zero		1
	.type		_ZN39_INTERNAL_58fade09_4_k_cu_7b84ae5c_26884cuda3std3__45__cpo5beginE,@object
	.size		_ZN39_INTERNAL_58fade09_4_k_cu_7b84ae5c_26884cuda3std3__45__cpo5beginE,(_ZN39_INTERNAL_58fade09_4_k_cu_7b84ae5c_26884cuda3std3__441_GLOBAL__N__58fade09_4_k_cu_7b84ae5c_26886ignoreE - _ZN39_INTERNAL_58fade09_4_k_cu_7b84ae5c_26884cuda3std3__45__cpo5beginE)
_ZN39_INTERNAL_58fade09_4_k_cu_7b84ae5c_26884cuda3std3__45__cpo5beginE:
	.zero		1
	.type		_ZN39_INTERNAL_58fade09_4_k_cu_7b84ae5c_26884cuda3std3__441_GLOBAL__N__58fade09_4_k_cu_7b84ae5c_26886ignoreE,@object
	.size		_ZN39_INTERNAL_58fade09_4_k_cu_7b84ae5c_26884cuda3std3__441_GLOBAL__N__58fade09_4_k_cu_7b84ae5c_26886ignoreE,(_ZN39_INTERNAL_58fade09_4_k_cu_7b84ae5c_26884cute7productE - _ZN39_INTERNAL_58fade09_4_k_cu_7b84ae5c_26884cuda3std3__441_GLOBAL__N__58fade09_4_k_cu_7b84ae5c_26886ignoreE)
_ZN39_INTERNAL_58fade09_4_k_cu_7b84ae5c_26884cuda3std3__441_GLOBAL__N__58fade09_4_k_cu_7b84ae5c_26886ignoreE:
	.zero		1
	.type		_ZN39_INTERNAL_58fade09_4_k_cu_7b84ae5c_26884cute7productE,@object
	.size		_ZN39_INTERNAL_58fade09_4_k_cu_7b84ae5c_26884cute7productE,(_ZN39_INTERNAL_58fade09_4_k_cu_7b84ae5c_26884cuda3std3__45__cpo3endE - _ZN39_INTERNAL_58fade09_4_k_cu_7b84ae5c_26884cute7productE)
_ZN39_INTERNAL_58fade09_4_k_cu_7b84ae5c_26884cute7productE:
	.zero		1
	.type		_ZN39_INTERNAL_58fade09_4_k_cu_7b84ae5c_26884cuda3std3__45__cpo3endE,@object
	.size		_ZN39_INTERNAL_58fade09_4_k_cu_7b84ae5c_26884cuda3std3__45__cpo3endE,(_ZN39_INTERNAL_58fade09_4_k_cu_7b84ae5c_26884cuda3std3__419piecewise_constructE - _ZN39_INTERNAL_58fade09_4_k_cu_7b84ae5c_26884cuda3std3__45__cpo3endE)
_ZN39_INTERNAL_58fade09_4_k_cu_7b84ae5c_26884cuda3std3__45__cpo3endE:
	.zero		1
	.type		_ZN39_INTERNAL_58fade09_4_k_cu_7b84ae5c_26884cuda3std3__419piecewise_constructE,@object
	.size		_ZN39_INTERNAL_58fade09_4_k_cu_7b84ae5c_26884cuda3std3__419piecewise_constructE,(_ZN39_INTERNAL_58fade09_4_k_cu_7b84ae5c_26884cuda3std3__45__cpo4cendE - _ZN39_INTERNAL_58fade09_4_k_cu_7b84ae5c_26884cuda3std3__419piecewise_constructE)
_ZN39_INTERNAL_58fade09_4_k_cu_7b84ae5c_26884cuda3std3__419piecewise_constructE:
	.zero		1
	.type		_ZN39_INTERNAL_58fade09_4_k_cu_7b84ae5c_26884cuda3std3__45__cpo4cendE,@object
	.size		_ZN39_INTERNAL_58fade09_4_k_cu_7b84ae5c_26884cuda3std3__45__cpo4cendE,(_ZN39_INTERNAL_58fade09_4_k_cu_7b84ae5c_26884cuda3std6ranges3__45__cpo4swapE - _ZN39_INTERNAL_58fade09_4_k_cu_7b84ae5c_26884cuda3std3__45__cpo4cendE)
_ZN39_INTERNAL_58fade09_4_k_cu_7b84ae5c_26884cuda3std3__45__cpo4cendE:
	.zero		1
	.type		_ZN39_INTERNAL_58fade09_4_k_cu_7b84ae5c_26884cuda3std6ranges3__45__cpo4swapE,@object
	.size		_ZN39_INTERNAL_58fade09_4_k_cu_7b84ae5c_26884cuda3std6ranges3__45__cpo4swapE,(.L_8 - _ZN39_INTERNAL_58fade09_4_k_cu_7b84ae5c_26884cuda3std6ranges3__45__cpo4swapE)
_ZN39_INTERNAL_58fade09_4_k_cu_7b84ae5c_26884cuda3std6ranges3__45__cpo4swapE:
	.zero		1
.L_8:


//--------------------- .nv.constant0._ZN7cutlass13device_kernelINS_4gemm6kernel13GemmUniversalINS1_17GroupProblemShapeIN4cute5tupleIJiiiEEEEENS1_10collective13CollectiveMmaINS1_39MainloopSm90ArrayTmaGmmaWarpSpecializedILi3ENS6_IJNS5_1CILi2EEENSC_ILi1EEESE_EEENS1_43KernelPtrArrayTmaWarpSpecializedCooperativeEEENS6_IJNSC_ILi128EEESI_SI_EEENS_10bfloat16_tEPNS6_IJlSE_NSC_ILi0EEEEEESK_SN_NS5_8TiledMMAINS5_8MMA_AtomIJNS5_4SM904GMMA28MMA_64x128x16_F32BF16BF16_SSILNSR_5MajorE0ELST_0ELNSR_7ScaleInE1ELSU_1EEEEEENS5_6LayoutISF_NS6_IJSE_SL_SL_EEEEENS6_IJNS5_10UnderscoreES10_S10_EEEEENS5_13SM90_TMA_LOADENS5_14ComposedLayoutINS5_7SwizzleILi3ELi4ELi3EEENS5_18smem_ptr_flag_bitsILi16EEENSX_INS6_IJNSC_ILi8EEENSC_ILi64EEEEEENS6_IJS1A_SE_EEEEEEEvNS5_8identityENS5_23SM90_TMA_LOAD_MULTICASTES1E_vS1F_EENS_8epilogue10collective18CollectiveEpilogueINS1I_30Sm90PtrArrayTmaWarpSpecializedILi4ELi2ELi16ELb1ELb0ELi2EEEJSJ_NS6_IJSI_NSC_ILi32EEEEEENS_6half_tEPNS6_IJSE_lSL_EEES1P_S1R_NS1I_6fusion15FusionCallbacksIS1M_NS1S_17LinearCombinationIS1P_fS1P_fLNS_15FloatRoundStyleE2EEESJ_S1O_JEEES13_NS14_IS16_S18_NSX_INS6_IJS1A_S19_EEENS6_IJSE_S1A_EEEEEEENS5_17SM75_U16x8_LDSM_TENS5_14SM90_TMA_STOREES21_NS5_17SM90_U16x8_STSM_TENS5_9Copy_AtomIJNS5_17SM90_U32x4_STSM_NES1P_EEEvEEEvvEEEEvNT_6ParamsE --------------------------
	.section	.nv.constant0._ZN7cutlass13device_kernelINS_4gemm6kernel13GemmUniversalINS1_17GroupProblemShapeIN4cute5tupleIJiiiEEEEENS1_10collective13CollectiveMmaINS1_39MainloopSm90ArrayTmaGmmaWarpSpecializedILi3ENS6_IJNS5_1CILi2EEENSC_ILi1EEESE_EEENS1_43KernelPtrArrayTmaWarpSpecializedCooperativeEEENS6_IJNSC_ILi128EEESI_SI_EEENS_10bfloat16_tEPNS6_IJlSE_NSC_ILi0EEEEEESK_SN_NS5_8TiledMMAINS5_8MMA_AtomIJNS5_4SM904GMMA28MMA_64x128x16_F32BF16BF16_SSILNSR_5MajorE0ELST_0ELNSR_7ScaleInE1ELSU_1EEEEEENS5_6LayoutISF_NS6_IJSE_SL_SL_EEEEENS6_IJNS5_10UnderscoreES10_S10_EEEEENS5_13SM90_TMA_LOADENS5_14ComposedLayoutINS5_7SwizzleILi3ELi4ELi3EEENS5_18smem_ptr_flag_bitsILi16EEENSX_INS6_IJNSC_ILi8EEENSC_ILi64EEEEEENS6_IJS1A_SE_EEEEEEEvNS5_8identityENS5_23SM90_TMA_LOAD_MULTICASTES1E_vS1F_EENS_8epilogue10collective18CollectiveEpilogueINS1I_30Sm90PtrArrayTmaWarpSpecializedILi4ELi2ELi16ELb1ELb0ELi2EEEJSJ_NS6_IJSI_NSC_ILi32EEEEEENS_6half_tEPNS6_IJSE_lSL_EEES1P_S1R_NS1I_6fusion15FusionCallbacksIS1M_NS1S_17LinearCombinationIS1P_fS1P_fLNS_15FloatRoundStyleE2EEESJ_S1O_JEEES13_NS14_IS16_S18_NSX_INS6_IJS1A_S19_EEENS6_IJSE_S1A_EEEEEEENS5_17SM75_U16x8_LDSM_TENS5_14SM90_TMA_STOREES21_NS5_17SM90_U16x8_STSM_TENS5_9Copy_AtomIJNS5_17SM90_U32x4_STSM_NES1P_EEEvEEEvvEEEEvNT_6ParamsE,"a",@progbits
	.sectionflags	@""
	.align	4
.nv.constant0._ZN7cutlass13device_kernelINS_4gemm6kernel13GemmUniversalINS1_17GroupProblemShapeIN4cute5tupleIJiiiEEEEENS1_10collective13CollectiveMmaINS1_39MainloopSm90ArrayTmaGmmaWarpSpecializedILi3ENS6_IJNS5_1CILi2EEENSC_ILi1EEESE_EEENS1_43KernelPtrArrayTmaWarpSpecializedCooperativeEEENS6_IJNSC_ILi128EEESI_SI_EEENS_10bfloat16_tEPNS6_IJlSE_NSC_ILi0EEEEEESK_SN_NS5_8TiledMMAINS5_8MMA_AtomIJNS5_4SM904GMMA28MMA_64x128x16_F32BF16BF16_SSILNSR_5MajorE0ELST_0ELNSR_7ScaleInE1ELSU_1EEEEEENS5_6LayoutISF_NS6_IJSE_SL_SL_EEEEENS6_IJNS5_10UnderscoreES10_S10_EEEEENS5_13SM90_TMA_LOADENS5_14ComposedLayoutINS5_7SwizzleILi3ELi4ELi3EEENS5_18smem_ptr_flag_bitsILi16EEENSX_INS6_IJNSC_ILi8EEENSC_ILi64EEEEEENS6_IJS1A_SE_EEEEEEEvNS5_8identityENS5_23SM90_TMA_LOAD_MULTICASTES1E_vS1F_EENS_8epilogue10collective18CollectiveEpilogueINS1I_30Sm90PtrArrayTmaWarpSpecializedILi4ELi2ELi16ELb1ELb0ELi2EEEJSJ_NS6_IJSI_NSC_ILi32EEEEEENS_6half_tEPNS6_IJSE_lSL_EEES1P_S1R_NS1I_6fusion15FusionCallbacksIS1M_NS1S_17LinearCombinationIS1P_fS1P_fLNS_15FloatRoundStyleE2EEESJ_S1O_JEEES13_NS14_IS16_S18_NSX_INS6_IJS1A_S19_EEENS6_IJSE_S1A_EEEEEEENS5_17SM75_U16x8_LDSM_TENS5_14SM90_TMA_STOREES21_NS5_17SM90_U16x8_STSM_TENS5_9Copy_AtomIJNS5_17SM90_U32x4_STSM_NES1P_EEEvEEEvvEEEEvNT_6ParamsE:
	.zero		2432


//--------------------- SYMBOLS --------------------------

	.type		.nv.reservedSmem.offset0,@object
	.size		.nv.reservedSmem.offset0,0x4
	.type		__assertfail,@function
